def matmul_kernel(
    a_ptr,
    b_ptr,
    c_ptr,
    M,
    N,
    K,
    stride_am,
    stride_ak,
    stride_bk,
    stride_bn,
    stride_cm,
    stride_cn,
    BLOCK_M: tl.constexpr,
    BLOCK_N: tl.constexpr,
    BLOCK_K: tl.constexpr,
    GROUP_M: tl.constexpr,
):
    pid = tl.program_id(axis=0)
    num_pid_m = tl.cdiv(M, BLOCK_M)
    num_pid_n = tl.cdiv(N, BLOCK_N)
    num_pid_in_group = GROUP_M * num_pid_n
    group_id = pid // num_pid_in_group
    first_pid_m = group_id * GROUP_M
    group_size_m = min(num_pid_m - first_pid_m, GROUP_M)
    pid_m = first_pid_m + ((pid % num_pid_in_group) % group_size_m)
    pid_n = (pid % num_pid_in_group) // group_size_m

    offs_am = (pid_m * BLOCK_M + tl.arange(0, BLOCK_M)) % M
    offs_bn = (pid_n * BLOCK_N + tl.arange(0, BLOCK_N)) % N
    offs_k = tl.arange(0, BLOCK_K)
    a_ptrs = a_ptr + offs_am[:, None] * stride_am + offs_k[None, :] * stride_ak
    b_ptrs = b_ptr + offs_k[:, None] * stride_bk + offs_bn[None, :] * stride_bn

    acc = tl.zeros((BLOCK_M, BLOCK_N), dtype=tl.float32)
    for kk in range(0, tl.cdiv(K, BLOCK_K)):
        a = tl.load(a_ptrs, mask=offs_k[None, :] < K - kk * BLOCK_K, other=0.0)
        b = tl.load(b_ptrs, mask=offs_k[:, None] < K - kk * BLOCK_K, other=0.0)
        acc = tl.dot(a, b, acc)
        a_ptrs += BLOCK_K * stride_ak
        b_ptrs += BLOCK_K * stride_bk

    c = acc.to(c_ptr.dtype.element_ty)
    offs_cm = pid_m * BLOCK_M + tl.arange(0, BLOCK_M)
    offs_cn = pid_n * BLOCK_N + tl.arange(0, BLOCK_N)
    c_ptrs = c_ptr + offs_cm[:, None] * stride_cm + offs_cn[None, :] * stride_cn
    mask = (offs_cm[:, None] < M) & (offs_cn[None, :] < N)
    tl.store(c_ptrs, c, mask=mask)

# config = {"BLOCK_K": 32, "BLOCK_M": 512, "BLOCK_N": 64, "GROUP_M": 8, "arch": "sm_80", "dtype": "fp16", "num_ctas": 1, "num_stages": 4, "num_warps": 4}
# arch = sm_80


// ===== COMPILED SASS (sm_80) =====

	.target	sm_80

	.elftype	@"ET_EXEC"


//--------------------- .note.nv.tkinfo           --------------------------
	.section	.note.nv.tkinfo,"",@"SHT_NOTE"
	.sectionflags	@"SHF_NOTE_NV_TKINFO"
	.tkinfo
        /*0018*/ 	.word	0x00000002
        /*0030*/ 	.string	""
        /*0030*/ 	.string	"ptxas"
        /*0030*/ 	.string	"Cuda compilation tools, release 13.0, V13.0.88"
        /*0030*/ 	.string	"Build cuda_13.0.r13.0/compiler.36424714_0"
        /*0030*/ 	.string	"-v  -suppress-debug-info  -lineinfo  -arch sm_80 "



//--------------------- .note.nv.cuinfo           --------------------------
	.section	.note.nv.cuinfo,"",@"SHT_NOTE"
	.sectionflags	@"SHF_NOTE_NV_CUINFO"
        /*0018*/ 	.short	0x0002
        /*001a*/ 	.short	0x0050
        /*001c*/ 	.short	0x0082
	.zero		2


//--------------------- .nv.info                  --------------------------
	.section	.nv.info,"",@"SHT_CUDA_INFO"
	.align	4


	//----- nvinfo : EIATTR_REGCOUNT
	.align		4
        /*0000*/ 	.byte	0x04, 0x2f
        /*0002*/ 	.short	(.L_1 - .L_0)
	.align		4
.L_0:
        /*0004*/ 	.word	index@(matmul_kernel)
        /*0008*/ 	.word	0x00000020


	//----- nvinfo : EIATTR_FRAME_SIZE
	.align		4
.L_1:
        /*000c*/ 	.byte	0x04, 0x11
        /*000e*/ 	.short	(.L_3 - .L_2)
	.align		4
.L_2:
        /*0010*/ 	.word	index@(matmul_kernel)
        /*0014*/ 	.word	0x000014d8


	//----- nvinfo : EIATTR_MIN_STACK_SIZE
	.align		4
.L_3:
        /*0018*/ 	.byte	0x04, 0x12
        /*001a*/ 	.short	(.L_5 - .L_4)
	.align		4
.L_4:
        /*001c*/ 	.word	index@(matmul_kernel)
        /*0020*/ 	.word	0x000014d8
.L_5:


//--------------------- .nv.info.matmul_kernel    --------------------------
	.section	.nv.info.matmul_kernel,"",@"SHT_CUDA_INFO"
	.sectionflags	@""
	.align	4


	//----- nvinfo : EIATTR_CUDA_API_VERSION
	.align		4
        /*0000*/ 	.byte	0x04, 0x37
        /*0002*/ 	.short	(.L_7 - .L_6)
.L_6:
        /*0004*/ 	.word	0x00000082


	//----- nvinfo : EIATTR_SW2861232_WAR
	.align		4
.L_7:
        /*0008*/ 	.byte	0x01, 0x35
	.zero		2


	//----- nvinfo : EIATTR_PARAM_CBANK
	.align		4
        /*000c*/ 	.byte	0x04, 0x0a
        /*000e*/ 	.short	(.L_9 - .L_8)
	.align		4
.L_8:
        /*0010*/ 	.word	index@(.nv.constant0.matmul_kernel)
        /*0014*/ 	.short	0x0160
        /*0016*/ 	.short	0x0050


	//----- nvinfo : EIATTR_CBANK_PARAM_SIZE
	.align		4
.L_9:
        /*0018*/ 	.byte	0x03, 0x19
        /*001a*/ 	.short	0x0050


	//----- nvinfo : EIATTR_KPARAM_INFO
	.align		4
        /*001c*/ 	.byte	0x04, 0x17
        /*001e*/ 	.short	(.L_11 - .L_10)
.L_10:
        /*0020*/ 	.word	0x00000000
        /*0024*/ 	.short	0x000d
        /*0026*/ 	.short	0x0048
        /*0028*/ 	.byte	0x00, 0xf4, 0x21, 0x00


	//----- nvinfo : EIATTR_KPARAM_INFO
	.align		4
.L_11:
        /*002c*/ 	.byte	0x04, 0x17
        /*002e*/ 	.short	(.L_13 - .L_12)
.L_12:
        /*0030*/ 	.word	0x00000000
        /*0034*/ 	.short	0x000c
        /*0036*/ 	.short	0x0040
        /*0038*/ 	.byte	0x00, 0xf4, 0x21, 0x00


	//----- nvinfo : EIATTR_KPARAM_INFO
	.align		4
.L_13:
        /*003c*/ 	.byte	0x04, 0x17
        /*003e*/ 	.short	(.L_15 - .L_14)
.L_14:
        /*0040*/ 	.word	0x00000000
        /*0044*/ 	.short	0x000b
        /*0046*/ 	.short	0x0038
        /*0048*/ 	.byte	0x00, 0xf0, 0x11, 0x00


	//----- nvinfo : EIATTR_KPARAM_INFO
	.align		4
.L_15:
        /*004c*/ 	.byte	0x04, 0x17
        /*004e*/ 	.short	(.L_17 - .L_16)
.L_16:
        /*0050*/ 	.word	0x00000000
        /*0054*/ 	.short	0x000a
        /*0056*/ 	.short	0x0034
        /*0058*/ 	.byte	0x00, 0xf0, 0x11, 0x00


	//----- nvinfo : EIATTR_KPARAM_INFO
	.align		4
.L_17:
        /*005c*/ 	.byte	0x04, 0x17
        /*005e*/ 	.short	(.L_19 - .L_18)
.L_18:
        /*0060*/ 	.word	0x00000000
        /*0064*/ 	.short	0x0009
        /*0066*/ 	.short	0x0030
        /*0068*/ 	.byte	0x00, 0xf0, 0x11, 0x00


	//----- nvinfo : EIATTR_KPARAM_INFO
	.align		4
.L_19:
        /*006c*/ 	.byte	0x04, 0x17
        /*006e*/ 	.short	(.L_21 - .L_20)
.L_20:
        /*0070*/ 	.word	0x00000000
        /*0074*/ 	.short	0x0008
        /*0076*/ 	.short	0x002c
        /*0078*/ 	.byte	0x00, 0xf0, 0x11, 0x00


	//----- nvinfo : EIATTR_KPARAM_INFO
	.align		4
.L_21:
        /*007c*/ 	.byte	0x04, 0x17
        /*007e*/ 	.short	(.L_23 - .L_22)
.L_22:
        /*0080*/ 	.word	0x00000000
        /*0084*/ 	.short	0x0007
        /*0086*/ 	.short	0x0028
        /*0088*/ 	.byte	0x00, 0xf0, 0x11, 0x00


	//----- nvinfo : EIATTR_KPARAM_INFO
	.align		4
.L_23:
        /*008c*/ 	.byte	0x04, 0x17
        /*008e*/ 	.short	(.L_25 - .L_24)
.L_24:
        /*0090*/ 	.word	0x00000000
        /*0094*/ 	.short	0x0006
        /*0096*/ 	.short	0x0024
        /*0098*/ 	.byte	0x00, 0xf0, 0x11, 0x00


	//----- nvinfo : EIATTR_KPARAM_INFO
	.align		4
.L_25:
        /*009c*/ 	.byte	0x04, 0x17
        /*009e*/ 	.short	(.L_27 - .L_26)
.L_26:
        /*00a0*/ 	.word	0x00000000
        /*00a4*/ 	.short	0x0005
        /*00a6*/ 	.short	0x0020
        /*00a8*/ 	.byte	0x00, 0xf0, 0x11, 0x00


	//----- nvinfo : EIATTR_KPARAM_INFO
	.align		4
.L_27:
        /*00ac*/ 	.byte	0x04, 0x17
        /*00ae*/ 	.short	(.L_29 - .L_28)
.L_28:
        /*00b0*/ 	.word	0x00000000
        /*00b4*/ 	.short	0x0004
        /*00b6*/ 	.short	0x001c
        /*00b8*/ 	.byte	0x00, 0xf0, 0x11, 0x00


	//----- nvinfo : EIATTR_KPARAM_INFO
	.align		4
.L_29:
        /*00bc*/ 	.byte	0x04, 0x17
        /*00be*/ 	.short	(.L_31 - .L_30)
.L_30:
        /*00c0*/ 	.word	0x00000000
        /*00c4*/ 	.short	0x0003
        /*00c6*/ 	.short	0x0018
        /*00c8*/ 	.byte	0x00, 0xf0, 0x11, 0x00


	//----- nvinfo : EIATTR_KPARAM_INFO
	.align		4
.L_31:
        /*00cc*/ 	.byte	0x04, 0x17
        /*00ce*/ 	.short	(.L_33 - .L_32)
.L_32:
        /*00d0*/ 	.word	0x00000000
        /*00d4*/ 	.short	0x0002
        /*00d6*/ 	.short	0x0010
        /*00d8*/ 	.byte	0x00, 0xf4, 0x21, 0x00


	//----- nvinfo : EIATTR_KPARAM_INFO
	.align		4
.L_33:
        /*00dc*/ 	.byte	0x04, 0x17
        /*00de*/ 	.short	(.L_35 - .L_34)
.L_34:
        /*00e0*/ 	.word	0x00000000
        /*00e4*/ 	.short	0x0001
        /*00e6*/ 	.short	0x0008
        /*00e8*/ 	.byte	0x00, 0xf4, 0x21, 0x00


	//----- nvinfo : EIATTR_KPARAM_INFO
	.align		4
.L_35:
        /*00ec*/ 	.byte	0x04, 0x17
        /*00ee*/ 	.short	(.L_37 - .L_36)
.L_36:
        /*00f0*/ 	.word	0x00000000
        /*00f4*/ 	.short	0x0000
        /*00f6*/ 	.short	0x0000
        /*00f8*/ 	.byte	0x00, 0xf4, 0x21, 0x00


	//----- nvinfo : EIATTR_MAXREG_COUNT
	.align		4
.L_37:
        /*00fc*/ 	.byte	0x03, 0x1b
        /*00fe*/ 	.short	0x00ff


	//----- nvinfo : EIATTR_NUM_BARRIERS
	.align		4
        /*0100*/ 	.byte	0x02, 0x4c
        /*0102*/ 	.byte	0x01
	.zero		1


	//----- nvinfo : EIATTR_ANNOTATIONS
	.align		4
        /*0104*/ 	.byte	0x04, 0x55
        /*0106*/ 	.short	(.L_39 - .L_38)


	//   ....[0]....
.L_38:
        /*0108*/ 	.word	0x00000001
        /*010c*/ 	.byte	0x70, 0x00, 0x00, 0x00, 0x01, 0x00, 0x00, 0x00, 0xb0, 0x00, 0x00, 0x00, 0x01, 0x00, 0x00, 0x00
        /* <DEDUP_REMOVED lines=1686> */
        /*6a7c*/ 	.byte	0xe0, 0xa0, 0x01, 0x00


	//----- nvinfo : EIATTR_MERCURY_ISA_VERSION
	.align		4
.L_39:
        /*6a80*/ 	.byte	0x03, 0x5f
        /*6a82*/ 	.short	0x0000


	//----- nvinfo : EIATTR_EXIT_INSTR_OFFSETS
	.align		4
        /*6a84*/ 	.byte	0x04, 0x1c
        /*6a86*/ 	.short	(.L_41 - .L_40)


	//   ....[0]....
.L_40:
        /*6a88*/ 	.word	0x0001a200


	//   ....[1]....
        /*6a8c*/ 	.word	0x0001a230


	//----- nvinfo : EIATTR_REQNTID
	.align		4
.L_41:
        /*6a90*/ 	.byte	0x04, 0x10
        /*6a92*/ 	.short	(.L_43 - .L_42)
.L_42:
        /*6a94*/ 	.word	0x00000080
        /*6a98*/ 	.word	0x00000001
        /*6a9c*/ 	.word	0x00000001
.L_43:


//--------------------- .nv.callgraph             --------------------------
	.section	.nv.callgraph,"",@"SHT_CUDA_CALLGRAPH"
	.align	4
	.sectionentsize	8
	.align		4
        /*0000*/ 	.word	0x00000000
	.align		4
        /*0004*/ 	.word	0xffffffff
	.align		4
        /*0008*/ 	.word	0x00000000
	.align		4
        /*000c*/ 	.word	0xfffffffe
	.align		4
        /*0010*/ 	.word	0x00000000
	.align		4
        /*0014*/ 	.word	0xfffffffd
	.align		4
        /*0018*/ 	.word	0x00000000
	.align		4
        /*001c*/ 	.word	0xfffffffc


//--------------------- .nv.rel.action            --------------------------
	.section	.nv.rel.action,"",@"SHT_CUDA_RELOCINFO"
	.align	8
	.sectionentsize	8
        /*0000*/ 	.byte	0x73, 0x00, 0x00, 0x00, 0x00, 0x00, 0x00, 0x00, 0x00, 0x00, 0x00, 0x11, 0x25, 0x00, 0x05, 0x36


//--------------------- .nv.constant0.matmul_kernel --------------------------
	.section	.nv.constant0.matmul_kernel,"a",@progbits
	.sectionflags	@""
	.align	4
.nv.constant0.matmul_kernel:
	.zero		432


//--------------------- .text.matmul_kernel       --------------------------
	.section	.text.matmul_kernel,"ax",@progbits
	.sectioninfo	@"SHI_REGISTERS=32"
	.align	128
        .global         matmul_kernel
        .type           matmul_kernel,@function
        .size           matmul_kernel,(.L_x_4 - matmul_kernel)
        .other          matmul_kernel,@"STO_CUDA_ENTRY STV_DEFAULT"
matmul_kernel:
.text.matmul_kernel:
[----:B------:R-:W-:-:S04]  /*0000*/  IMAD.MOV.U32 R1, RZ, RZ, c[0x0][0x28] ;  /* 0x00000a00ff017624 */ /* 0x000fc800078e00ff */
[----:B------:R-:W-:Y:S01]  /*0010*/  IMAD.MOV.U32 R0, RZ, RZ, c[0x0][0x17c] ;  /* 0x00005f00ff007624 */ /* 0x000fe200078e00ff */
[----:B------:R-:W-:Y:S01]  /*0020*/  IADD3 R1, R1, -0x14d8, RZ ;  /* 0xffffeb2801017810 */ /* 0x000fe20007ffe0ff */
[----:B------:R-:W0:Y:S01]  /*0030*/  S2R R28, SR_TID.X ;  /* 0x00000000001c7919 */ /* 0x000e220000002100 */
[----:B------:R-:W-:Y:S01]  /*0040*/  ULDC.64 UR4, c[0x0][0x118] ;  /* 0x0000460000047ab9 */ /* 0x000fe20000000a00 */
[----:B------:R-:W-:Y:S01]  /*0050*/  CS2R R12, SRZ ;  /* 0x00000000000c7805 */ /* 0x000fe2000001ff00 */
[----:B------:R-:W-:Y:S01]  /*0060*/  IADD3 R0, R0, 0x3f, RZ ;  /* 0x0000003f00007810 */ /* 0x000fe20007ffe0ff */
[----:B------:R1:W-:Y:S01]  /*0070*/  STL [R1+0x40], RZ ;  /* 0x000040ff01007387 */ /* 0x0003e20000100800 */
[----:B------:R-:W-:Y:S01]  /*0080*/  CS2R R14, SRZ ;  /* 0x00000000000e7805 */ /* 0x000fe2000001ff00 */
[----:B------:R-:W-:Y:S01]  /*0090*/  CS2R R16, SRZ ;  /* 0x0000000000107805 */ /* 0x000fe2000001ff00 */
[----:B------:R-:W-:Y:S01]  /*00a0*/  SHF.R.S32.HI R3, RZ, 0x1f, R0 ;  /* 0x0000001fff037819 */ /* 0x000fe20000011400 */
[----:B------:R1:W-:Y:S01]  /*00b0*/  STL [R1+0x44], RZ ;  /* 0x000044ff01007387 */ /* 0x0003e20000100800 */
[----:B------:R-:W-:Y:S01]  /*00c0*/  CS2R R18, SRZ ;  /* 0x0000000000127805 */ /* 0x000fe2000001ff00 */
[----:B------:R-:W-:Y:S01]  /*00d0*/  CS2R R20, SRZ ;  /* 0x0000000000147805 */ /* 0x000fe2000001ff00 */
[----:B------:R-:W-:Y:S01]  /*00e0*/  LEA.HI R3, R3, R0, RZ, 0x6 ;  /* 0x0000000003037211 */ /* 0x000fe200078f30ff */
[----:B------:R1:W-:Y:S01]  /*00f0*/  STL [R1+0x48], RZ ;  /* 0x000048ff01007387 */ /* 0x0003e20000100800 */
[----:B------:R-:W-:Y:S01]  /*0100*/  CS2R R22, SRZ ;  /* 0x0000000000167805 */ /* 0x000fe2000001ff00 */
[----:B------:R-:W-:Y:S01]  /*0110*/  CS2R R24, SRZ ;  /* 0x0000000000187805 */ /* 0x000fe2000001ff00 */
[----:B------:R-:W-:Y:S01]  /*0120*/  SHF.R.S32.HI R0, RZ, 0x6, R3 ;  /* 0x00000006ff007819 */ /* 0x000fe20000011403 */
[----:B------:R1:W-:Y:S01]  /*0130*/  STL [R1+0x4c], RZ ;  /* 0x00004cff01007387 */ /* 0x0003e20000100800 */
[----:B------:R-:W-:-:S03]  /*0140*/  CS2R R26, SRZ ;  /* 0x00000000001a7805 */ /* 0x000fc6000001ff00 */
[----:B------:R-:W-:Y:S01]  /*0150*/  IMAD.SHL.U32 R0, R0, 0x8, RZ ;  /* 0x0000000800007824 */ /* 0x000fe200078e00ff */
[----:B------:R-:W2:Y:S01]  /*0160*/  S2R R3, SR_CTAID.X ;  /* 0x0000000000037919 */ /* 0x000ea20000002500 */
[----:B0-----:R-:W-:-:S03]  /*0170*/  LOP3.LUT R28, R28, 0x7f, RZ, 0xc0, !PT ;  /* 0x0000007f1c1c7812 */ /* 0x001fc600078ec0ff */
[----:B------:R1:W-:Y:S01]  /*0180*/  STL [R1+0x30], RZ ;  /* 0x000030ff01007387 */ /* 0x0003e20000100800 */
[-C--:B------:R-:W-:Y:S02]  /*0190*/  IABS R7, R0.reuse ;  /* 0x0000000000077213 */ /* 0x080fe40000000000 */
[----:B------:R-:W-:Y:S01]  /*01a0*/  IABS R10, R0 ;  /* 0x00000000000a7213 */ /* 0x000fe20000000000 */
[----:B------:R1:W-:Y:S01]  /*01b0*/  STL [R1+0x34], RZ ;  /* 0x000034ff01007387 */ /* 0x0003e20000100800 */
[----:B------:R-:W0:Y:S03]  /*01c0*/  I2F.RP R2, R7 ;  /* 0x0000000700027306 */ /* 0x000e260000209400 */
[----:B------:R1:W-:Y:S04]  /*01d0*/  STL [R1+0x38], RZ ;  /* 0x000038ff01007387 */ /* 0x0003e80000100800 */
[----:B------:R1:W-:Y:S04]  /*01e0*/  STL [R1+0x3c], RZ ;  /* 0x00003cff01007387 */ /* 0x0003e80000100800 */
[----:B------:R1:W-:Y:S01]  /*01f0*/  STL [R1+0x20], RZ ;  /* 0x000020ff01007387 */ /* 0x0003e20000100800 */
[----:B--2---:R-:W-:Y:S01]  /*0200*/  IABS R8, R3 ;  /* 0x0000000300087213 */ /* 0x004fe20000000000 */
[----:B0-----:R-:W0:Y:S02]  /*0210*/  MUFU.RCP R2, R2 ;  /* 0x0000000200027308 */ /* 0x001e240000001000 */
[----:B------:R1:W-:Y:S04]  /*0220*/  STL [R1+0x24], RZ ;  /* 0x000024ff01007387 */ /* 0x0003e80000100800 */
[----:B------:R1:W-:Y:S04]  /*0230*/  STL [R1+0x28], RZ ;  /* 0x000028ff01007387 */ /* 0x0003e80000100800 */
[----:B------:R1:W-:Y:S04]  /*0240*/  STL [R1+0x2c], RZ ;  /* 0x00002cff01007387 */ /* 0x0003e80000100800 */
[----:B------:R1:W-:Y:S01]  /*0250*/  STL [R1+0x10], RZ ;  /* 0x000010ff01007387 */ /* 0x0003e20000100800 */
[----:B0-----:R-:W-:Y:S01]  /*0260*/  IADD3 R4, R2, 0xffffffe, RZ ;  /* 0x0ffffffe02047810 */ /* 0x001fe20007ffe0ff */
[----:B------:R-:W-:-:S02]  /*0270*/  IMAD.MOV R2, RZ, RZ, -R10 ;  /* 0x000000ffff027224 */ /* 0x000fc400078e0a0a */
[----:B------:R1:W-:Y:S01]  /*0280*/  STL [R1+0x14], RZ ;  /* 0x000014ff01007387 */ /* 0x0003e20000100800 */
[----:B------:R0:W2:Y:S03]  /*0290*/  F2I.FTZ.U32.TRUNC.NTZ R5, R4 ;  /* 0x0000000400057305 */ /* 0x0000a6000021f000 */
[----:B------:R1:W-:Y:S04]  /*02a0*/  STL [R1+0x18], RZ ;  /* 0x000018ff01007387 */ /* 0x0003e80000100800 */
[----:B------:R1:W-:Y:S01]  /*02b0*/  STL [R1+0x1c], RZ ;  /* 0x00001cff01007387 */ /* 0x0003e20000100800 */
[----:B0-----:R-:W-:-:S03]  /*02c0*/  IMAD.MOV.U32 R4, RZ, RZ, RZ ;  /* 0x000000ffff047224 */ /* 0x001fc600078e00ff */
[----:B------:R1:W-:Y:S04]  /*02d0*/  STL [R1], RZ ;  /* 0x000000ff01007387 */ /* 0x0003e80000100800 */
[----:B------:R1:W-:Y:S01]  /*02e0*/  STL [R1+0x4], RZ ;  /* 0x000004ff01007387 */ /* 0x0003e20000100800 */
[----:B--2---:R-:W-:-:S03]  /*02f0*/  IMAD.MOV R6, RZ, RZ, -R5 ;  /* 0x000000ffff067224 */ /* 0x004fc600078e0a05 */
[----:B------:R1:W-:Y:S01]  /*0300*/  STL [R1+0x8], RZ ;  /* 0x000008ff01007387 */ /* 0x0003e20000100800 */
[----:B------:R-:W-:Y:S02]  /*0310*/  IMAD R9, R6, R7, RZ ;  /* 0x0000000706097224 */ /* 0x000fe400078e02ff */
[----:B------:R-:W-:Y:S01]  /*0320*/  IMAD.MOV.U32 R6, RZ, RZ, R8 ;  /* 0x000000ffff067224 */ /* 0x000fe200078e0008 */
[----:B------:R1:W-:Y:S01]  /*0330*/  STL [R1+0xc], RZ ;  /* 0x00000cff01007387 */ /* 0x0003e20000100800 */
[----:B------:R-:W-:-:S03]  /*0340*/  IMAD.HI.U32 R5, R5, R9, R4 ;  /* 0x0000000905057227 */ /* 0x000fc600078e0004 */
[----:B------:R1:W-:Y:S03]  /*0350*/  STL [R1+0x50], RZ ;  /* 0x000050ff01007387 */ /* 0x0003e60000100800 */
[----:B------:R-:W-:Y:S01]  /*0360*/  IMAD.HI.U32 R5, R5, R6, RZ ;  /* 0x0000000605057227 */ /* 0x000fe200078e00ff */
[----:B------:R1:W-:Y:S03]  /*0370*/  STL [R1+0x54], RZ ;  /* 0x000054ff01007387 */ /* 0x0003e60000100800 */
[----:B------:R-:W-:Y:S01]  /*0380*/  IMAD R2, R5, R2, R6 ;  /* 0x0000000205027224 */ /* 0x000fe200078e0206 */
[----:B------:R1:W-:Y:S04]  /*0390*/  STL [R1+0x58], RZ ;  /* 0x000058ff01007387 */ /* 0x0003e80000100800 */
[----:B------:R-:W-:Y:S01]  /*03a0*/  ISETP.GT.U32.AND P1, PT, R7, R2, PT ;  /* 0x000000020700720c */ /* 0x000fe20003f24070 */
[----:B------:R1:W-:Y:S04]  /*03b0*/  STL [R1+0x5c], RZ ;  /* 0x00005cff01007387 */ /* 0x0003e80000100800 */
[----:B------:R1:W-:Y:S04]  /*03c0*/  STL [R1+0x60], RZ ;  /* 0x000060ff01007387 */ /* 0x0003e80000100800 */
[----:B------:R1:W-:Y:S04]  /*03d0*/  STL [R1+0x64], RZ ;  /* 0x000064ff01007387 */ /* 0x0003e80000100800 */
[----:B------:R-:W-:Y:S01]  /*03e0*/  @!P1 IMAD.IADD R2, R2, 0x1, -R7 ;  /* 0x0000000102029824 */ /* 0x000fe200078e0a07 */
[----:B------:R-:W-:Y:S01]  /*03f0*/  @!P1 IADD3 R5, R5, 0x1, RZ ;  /* 0x0000000105059810 */ /* 0x000fe20007ffe0ff */
[----:B------:R1:W-:Y:S01]  /*0400*/  STL [R1+0x68], RZ ;  /* 0x000068ff01007387 */ /* 0x0003e20000100800 */
[----:B------:R-:W-:-:S02]  /*0410*/  ISETP.NE.AND P1, PT, R0, RZ, PT ;  /* 0x000000ff0000720c */ /* 0x000fc40003f25270 */
[----:B------:R-:W-:Y:S01]  /*0420*/  ISETP.GE.U32.AND P0, PT, R2, R7, PT ;  /* 0x000000070200720c */ /* 0x000fe20003f06070 */
[----:B------:R1:W-:Y:S01]  /*0430*/  STL [R1+0x6c], RZ ;  /* 0x00006cff01007387 */ /* 0x0003e20000100800 */
[----:B------:R-:W-:-:S03]  /*0440*/  LOP3.LUT R2, R3, R0, RZ, 0x3c, !PT ;  /* 0x0000000003027212 */ /* 0x000fc600078e3cff */
[----:B------:R1:W-:Y:S01]  /*0450*/  STL [R1+0x70], RZ ;  /* 0x000070ff01007387 */ /* 0x0003e20000100800 */
[----:B------:R-:W-:Y:S01]  /*0460*/  ISETP.GE.AND P2, PT, R2, RZ, PT ;  /* 0x000000ff0200720c */ /* 0x000fe20003f46270 */
[----:B------:R-:W-:Y:S02]  /*0470*/  IMAD.MOV.U32 R2, RZ, RZ, c[0x0][0x178] ;  /* 0x00005e00ff027624 */ /* 0x000fe400078e00ff */
[----:B------:R1:W-:Y:S03]  /*0480*/  STL [R1+0x74], RZ ;  /* 0x000074ff01007387 */ /* 0x0003e60000100800 */
[----:B------:R-:W-:Y:S01]  /*0490*/  IADD3 R2, R2, 0x1ff, RZ ;  /* 0x000001ff02027810 */ /* 0x000fe20007ffe0ff */
[----:B------:R1:W-:Y:S01]  /*04a0*/  STL [R1+0x78], RZ ;  /* 0x000078ff01007387 */ /* 0x0003e20000100800 */
[----:B------:R-:W-:-:S03]  /*04b0*/  @P0 IADD3 R5, R5, 0x1, RZ ;  /* 0x0000000105050810 */ /* 0x000fc60007ffe0ff */
[----:B------:R1:W-:Y:S02]  /*04c0*/  STL [R1+0x7c], RZ ;  /* 0x00007cff01007387 */ /* 0x0003e40000100800 */
[----:B------:R-:W-:Y:S01]  /*04d0*/  IMAD.MOV.U32 R4, RZ, RZ, R5 ;  /* 0x000000ffff047224 */ /* 0x000fe200078e0005 */
[----:B------:R-:W-:Y:S01]  /*04e0*/  SHF.R.S32.HI R5, RZ, 0x1f, R2 ;  /* 0x0000001fff057819 */ /* 0x000fe20000011402 */
[----:B------:R1:W-:Y:S02]  /*04f0*/  STL [R1+0x80], RZ ;  /* 0x000080ff01007387 */ /* 0x0003e40000100800 */
[----:B------:R-:W-:Y:S01]  /*0500*/  @!P2 IMAD.MOV R4, RZ, RZ, -R4 ;  /* 0x000000ffff04a224 */ /* 0x000fe200078e0a04 */
[----:B------:R-:W-:Y:S01]  /*0510*/  @!P1 LOP3.LUT R4, RZ, R0, RZ, 0x33, !PT ;  /* 0x00000000ff049212 */ /* 0x000fe200078e33ff */
[----:B------:R1:W-:Y:S01]  /*0520*/  STL [R1+0x84], RZ ;  /* 0x000084ff01007387 */ /* 0x0003e20000100800 */
[----:B------:R-:W-:-:S03]  /*0530*/  LEA.HI R5, R5, R2, RZ, 0x9 ;  /* 0x0000000205057211 */ /* 0x000fc600078f48ff */
[----:B------:R-:W-:Y:S01]  /*0540*/  IMAD.SHL.U32 R2, R4, 0x8, RZ ;  /* 0x0000000804027824 */ /* 0x000fe200078e00ff */
[----:B------:R1:W-:Y:S01]  /*0550*/  STL [R1+0x88], RZ ;  /* 0x000088ff01007387 */ /* 0x0003e20000100800 */
[----:B------:R-:W-:-:S03]  /*0560*/  IMAD.MOV R4, RZ, RZ, -R4 ;  /* 0x000000ffff047224 */ /* 0x000fc600078e0a04 */
[----:B------:R-:W-:Y:S01]  /*0570*/  LEA.HI.SX32 R5, R5, -R2, 0x17 ;  /* 0x8000000205057211 */ /* 0x000fe200078fbaff */
[----:B------:R-:W-:Y:S01]  /*0580*/  IMAD R9, R0, R4, R3 ;  /* 0x0000000400097224 */ /* 0x000fe200078e0203 */
[----:B------:R1:W-:Y:S01]  /*0590*/  STL [R1+0x8c], RZ ;  /* 0x00008cff01007387 */ /* 0x0003e20000100800 */
[----:B------:R-:W-:Y:S01]  /*05a0*/  IMAD.MOV.U32 R4, RZ, RZ, RZ ;  /* 0x000000ffff047224 */ /* 0x000fe200078e00ff */
[----:B------:R-:W-:Y:S02]  /*05b0*/  IMNMX R10, R5, 0x8, PT ;  /* 0x00000008050a7817 */ /* 0x000fe40003800200 */
[----:B------:R1:W-:Y:S02]  /*05c0*/  STL [R1+0xc0], RZ ;  /* 0x0000c0ff01007387 */ /* 0x0003e40000100800 */
[-C--:B------:R-:W-:Y:S02]  /*05d0*/  IABS R8, R10.reuse ;  /* 0x0000000a00087213 */ /* 0x080fe40000000000 */
[----:B------:R-:W-:Y:S01]  /*05e0*/  IABS R0, R10 ;  /* 0x0000000a00007213 */ /* 0x000fe20000000000 */
[----:B------:R1:W-:Y:S01]  /*05f0*/  STL [R1+0xc4], RZ ;  /* 0x0000c4ff01007387 */ /* 0x0003e20000100800 */
[----:B------:R-:W0:Y:S03]  /*0600*/  I2F.RP R6, R8 ;  /* 0x0000000800067306 */ /* 0x000e260000209400 */
[----:B------:R1:W-:Y:S04]  /*0610*/  STL [R1+0xc8], RZ ;  /* 0x0000c8ff01007387 */ /* 0x0003e80000100800 */
[----:B------:R1:W-:Y:S04]  /*0620*/  STL [R1+0xcc], RZ ;  /* 0x0000ccff01007387 */ /* 0x0003e80000100800 */
[----:B------:R1:W-:Y:S04]  /*0630*/  STL [R1+0x110], RZ ;  /* 0x000110ff01007387 */ /* 0x0003e80000100800 */
[----:B------:R1:W-:Y:S01]  /*0640*/  STL [R1+0x114], RZ ;  /* 0x000114ff01007387 */ /* 0x0003e20000100800 */
[----:B0-----:R-:W0:Y:S03]  /*0650*/  MUFU.RCP R6, R6 ;  /* 0x0000000600067308 */ /* 0x001e260000001000 */
[----:B------:R1:W-:Y:S04]  /*0660*/  STL [R1+0x118], RZ ;  /* 0x000118ff01007387 */ /* 0x0003e80000100800 */
[----:B------:R1:W-:Y:S04]  /*0670*/  STL [R1+0x11c], RZ ;  /* 0x00011cff01007387 */ /* 0x0003e80000100800 */
[----:B------:R1:W-:Y:S04]  /*0680*/  STL [R1+0x120], RZ ;  /* 0x000120ff01007387 */ /* 0x0003e80000100800 */
[----:B------:R1:W-:Y:S01]  /*0690*/  STL [R1+0x124], RZ ;  /* 0x000124ff01007387 */ /* 0x0003e20000100800 */
[----:B0-----:R-:W-:-:S03]  /*06a0*/  IADD3 R5, R6, 0xffffffe, RZ ;  /* 0x0ffffffe06057810 */ /* 0x001fc60007ffe0ff */
[----:B------:R1:W-:Y:S03]  /*06b0*/  STL [R1+0x128], RZ ;  /* 0x000128ff01007387 */ /* 0x0003e60000100800 */
[----:B------:R-:W0:Y:S01]  /*06c0*/  F2I.FTZ.U32.TRUNC.NTZ R5, R5 ;  /* 0x0000000500057305 */ /* 0x000e22000021f000 */
[----:B------:R1:W-:Y:S04]  /*06d0*/  STL [R1+0x12c], RZ ;  /* 0x00012cff01007387 */ /* 0x0003e80000100800 */
[----:B------:R1:W-:Y:S04]  /*06e0*/  STL [R1+0x130], RZ ;  /* 0x000130ff01007387 */ /* 0x0003e80000100800 */
[----:B------:R1:W-:Y:S04]  /*06f0*/  STL [R1+0x134], RZ ;  /* 0x000134ff01007387 */ /* 0x0003e80000100800 */
[----:B------:R1:W-:Y:S01]  /*0700*/  STL [R1+0x138], RZ ;  /* 0x000138ff01007387 */ /* 0x0003e20000100800 */
[----:B0-----:R-:W-:-:S03]  /*0710*/  IMAD.MOV R7, RZ, RZ, -R5 ;  /* 0x000000ffff077224 */ /* 0x001fc600078e0a05 */
[----:B------:R1:W-:Y:S01]  /*0720*/  STL [R1+0x13c], RZ ;  /* 0x00013cff01007387 */ /* 0x0003e20000100800 */
[----:B------:R-:W-:Y:S01]  /*0730*/  IMAD.MOV.U32 R3, RZ, RZ, R7 ;  /* 0x000000ffff037224 */ /* 0x000fe200078e0007 */
[----:B------:R-:W-:Y:S02]  /*0740*/  IABS R7, R9 ;  /* 0x0000000900077213 */ /* 0x000fe40000000000 */
[----:B------:R1:W-:Y:S01]  /*0750*/  STL [R1+0x150], RZ ;  /* 0x000150ff01007387 */ /* 0x0003e20000100800 */
[----:B------:R-:W-:-:S03]  /*0760*/  IMAD R3, R3, R8, RZ ;  /* 0x0000000803037224 */ /* 0x000fc600078e02ff */
[----:B------:R1:W-:Y:S01]  /*0770*/  STL [R1+0x154], RZ ;  /* 0x000154ff01007387 */ /* 0x0003e20000100800 */
[----:B------:R-:W-:-:S03]  /*0780*/  IMAD.HI.U32 R4, R5, R3, R4 ;  /* 0x0000000305047227 */ /* 0x000fc600078e0004 */
[----:B------:R1:W-:Y:S01]  /*0790*/  STL [R1+0x158], RZ ;  /* 0x000158ff01007387 */ /* 0x0003e20000100800 */
[----:B------:R-:W-:Y:S02]  /*07a0*/  IMAD.MOV R3, RZ, RZ, -R0 ;  /* 0x000000ffff037224 */ /* 0x000fe400078e0a00 */
[----:B------:R-:W-:Y:S01]  /*07b0*/  IMAD.HI.U32 R0, R4, R7, RZ ;  /* 0x0000000704007227 */ /* 0x000fe200078e00ff */
[----:B------:R1:W-:Y:S03]  /*07c0*/  STL [R1+0x15c], RZ ;  /* 0x00015cff01007387 */ /* 0x0003e60000100800 */
[----:B------:R-:W-:Y:S01]  /*07d0*/  IMAD R3, R0, R3, R7 ;  /* 0x0000000300037224 */ /* 0x000fe200078e0207 */
[----:B------:R1:W-:Y:S01]  /*07e0*/  STL [R1+0x160], RZ ;  /* 0x000160ff01007387 */ /* 0x0003e20000100800 */
[----:B------:R-:W-:-:S03]  /*07f0*/  CS2R R6, SRZ ;  /* 0x0000000000067805 */ /* 0x000fc6000001ff00 */
[----:B------:R-:W-:Y:S01]  /*0800*/  ISETP.GT.U32.AND P1, PT, R8, R3, PT ;  /* 0x000000030800720c */ /* 0x000fe20003f24070 */
[----:B------:R1:W-:Y:S04]  /*0810*/  STL [R1+0x164], RZ ;  /* 0x000164ff01007387 */ /* 0x0003e80000100800 */
[----:B------:R1:W-:Y:S04]  /*0820*/  STL [R1+0x168], RZ ;  /* 0x000168ff01007387 */ /* 0x0003e80000100800 */
[----:B------:R1:W-:Y:S04]  /*0830*/  STL [R1+0x16c], RZ ;  /* 0x00016cff01007387 */ /* 0x0003e80000100800 */
[----:B------:R-:W-:Y:S01]  /*0840*/  @!P1 IMAD.IADD R3, R3, 0x1, -R8 ;  /* 0x0000000103039824 */ /* 0x000fe200078e0a08 */
[----:B------:R1:W-:Y:S01]  /*0850*/  STL [R1+0x170], RZ ;  /* 0x000170ff01007387 */ /* 0x0003e20000100800 */
[----:B------:R-:W-:-:S02]  /*0860*/  @!P1 IADD3 R0, R0, 0x1, RZ ;  /* 0x0000000100009810 */ /* 0x000fc40007ffe0ff */
[----:B------:R-:W-:Y:S01]  /*0870*/  ISETP.NE.AND P1, PT, R10, RZ, PT ;  /* 0x000000ff0a00720c */ /* 0x000fe20003f25270 */
[----:B------:R1:W-:Y:S01]  /*0880*/  STL [R1+0x174], RZ ;  /* 0x000174ff01007387 */ /* 0x0003e20000100800 */
[----:B------:R-:W-:Y:S02]  /*0890*/  ISETP.GE.U32.AND P0, PT, R3, R8, PT ;  /* 0x000000080300720c */ /* 0x000fe40003f06070 */
[----:B------:R-:W-:Y:S01]  /*08a0*/  LOP3.LUT R3, R9, R10, RZ, 0x3c, !PT ;  /* 0x0000000a09037212 */ /* 0x000fe200078e3cff */
[----:B------:R1:W-:Y:S03]  /*08b0*/  STL [R1+0x178], RZ ;  /* 0x000178ff01007387 */ /* 0x0003e60000100800 */
[----:B------:R-:W-:Y:S01]  /*08c0*/  ISETP.GE.AND P2, PT, R3, RZ, PT ;  /* 0x000000ff0300720c */ /* 0x000fe20003f46270 */
[----:B------:R1:W-:Y:S01]  /*08d0*/  STL [R1+0x17c], RZ ;  /* 0x00017cff01007387 */ /* 0x0003e20000100800 */
[----:B------:R-:W-:-:S03]  /*08e0*/  IMAD.MOV.U32 R3, RZ, RZ, c[0x0][0x180] ;  /* 0x00006000ff037624 */ /* 0x000fc600078e00ff */
[----:B------:R1:W-:Y:S02]  /*08f0*/  STL [R1+0x1c0], RZ ;  /* 0x0001c0ff01007387 */ /* 0x0003e40000100800 */
[----:B------:R-:W-:Y:S02]  /*0900*/  @P0 IADD3 R0, R0, 0x1, RZ ;  /* 0x0000000100000810 */ /* 0x000fe40007ffe0ff */
[----:B------:R1:W-:Y:S01]  /*0910*/  STL [R1+0x1c4], RZ ;  /* 0x0001c4ff01007387 */ /* 0x0003e20000100800 */
[----:B------:R-:W-:-:S03]  /*0920*/  IADD3 R3, R3, 0x1f, RZ ;  /* 0x0000001f03037810 */ /* 0x000fc60007ffe0ff */
[----:B------:R1:W-:Y:S01]  /*0930*/  STL [R1+0x1c8], RZ ;  /* 0x0001c8ff01007387 */ /* 0x0003e20000100800 */
[----:B------:R-:W-:Y:S01]  /*0940*/  @!P2 IMAD.MOV R0, RZ, RZ, -R0 ;  /* 0x000000ffff00a224 */ /* 0x000fe200078e0a00 */
[----:B------:R-:W-:Y:S02]  /*0950*/  @!P1 LOP3.LUT R0, RZ, R10, RZ, 0x33, !PT ;  /* 0x0000000aff009212 */ /* 0x000fe400078e33ff */
[----:B------:R1:W-:Y:S01]  /*0960*/  STL [R1+0x1cc], RZ ;  /* 0x0001ccff01007387 */ /* 0x0003e20000100800 */
[----:B------:R-:W-:Y:S02]  /*0970*/  ISETP.GE.AND P0, PT, R3, 0x20, PT ;  /* 0x000000200300780c */ /* 0x000fe40003f06270 */
[----:B------:R-:W-:Y:S01]  /*0980*/  IMAD.MOV R5, RZ, RZ, -R0 ;  /* 0x000000ffff057224 */ /* 0x000fe200078e0a00 */
[----:B------:R1:W-:Y:S01]  /*0990*/  STL [R1+0x260], RZ ;  /* 0x000260ff01007387 */ /* 0x0003e20000100800 */
[----:B------:R-:W-:Y:S02]  /*09a0*/  IMAD.SHL.U32 R0, R0, 0x40, RZ ;  /* 0x0000004000007824 */ /* 0x000fe400078e00ff */
[----:B------:R-:W-:Y:S01]  /*09b0*/  IMAD R5, R10, R5, R9 ;  /* 0x000000050a057224 */ /* 0x000fe200078e0209 */
[----:B------:R1:W-:Y:S01]  /*09c0*/  STL [R1+0x264], RZ ;  /* 0x000264ff01007387 */ /* 0x0003e20000100800 */
[----:B------:R-:W-:Y:S01]  /*09d0*/  CS2R R8, SRZ ;  /* 0x0000000000087805 */ /* 0x000fe2000001ff00 */
[----:B------:R-:W-:Y:S01]  /*09e0*/  CS2R R10, SRZ ;  /* 0x00000000000a7805 */ /* 0x000fe2000001ff00 */
[----:B------:R-:W-:Y:S01]  /*09f0*/  IMAD.IADD R2, R2, 0x1, R5 ;  /* 0x0000000102027824 */ /* 0x000fe200078e0205 */
[----:B------:R1:W-:Y:S01]  /*0a00*/  STL [R1+0x268], RZ ;  /* 0x000268ff01007387 */ /* 0x0003e20000100800 */
[----:B------:R-:W-:-:S02]  /*0a10*/  CS2R R4, SRZ ;  /* 0x0000000000047805 */ /* 0x000fc4000001ff00 */
[----:B------:R-:W-:Y:S01]  /*0a20*/  IMAD R28, R2, 0x200, R28 ;  /* 0x00000200021c7824 */ /* 0x000fe200078e021c */
[----:B------:R1:W-:Y:S04]  /*0a30*/  STL [R1+0x26c], RZ ;  /* 0x00026cff01007387 */ /* 0x0003e80000100800 */
[----:B------:R1:W-:Y:S01]  /*0a40*/  STL [R1+0x270], RZ ;  /* 0x000270ff01007387 */ /* 0x0003e20000100800 */
[C---:B------:R-:W-:Y:S02]  /*0a50*/  IADD3 R2, R28.reuse, 0x100, RZ ;  /* 0x000001001c027810 */ /* 0x040fe40007ffe0ff */
[C---:B------:R-:W-:Y:S01]  /*0a60*/  IADD3 R29, R28.reuse, 0x80, RZ ;  /* 0x000000801c1d7810 */ /* 0x040fe20007ffe0ff */
[----:B------:R1:W-:Y:S01]  /*0a70*/  STL [R1+0x274], RZ ;  /* 0x000274ff01007387 */ /* 0x0003e20000100800 */
[----:B------:R-:W-:-:S03]  /*0a80*/  IADD3 R3, R28, 0x180, RZ ;  /* 0x000001801c037810 */ /* 0x000fc60007ffe0ff */
[----:B------:R1:W-:Y:S04]  /*0a90*/  STL [R1+0x278], RZ ;  /* 0x000278ff01007387 */ /* 0x0003e80000100800 */
        /* <DEDUP_REMOVED lines=29> */
[----:B------:R1:W-:Y:S04]  /*0c70*/  STL [R1+0x66c], R28 ;  /* 0x00066c1c01007387 */ /* 0x0003e80000100800 */
[----:B------:R1:W-:Y:S04]  /*0c80*/  STL [R1+0xa50], R0 ;  /* 0x000a500001007387 */ /* 0x0003e80000100800 */
[----:B------:R1:W-:Y:S04]  /*0c90*/  STL [R1+0xa88], R2 ;  /* 0x000a880201007387 */ /* 0x0003e80000100800 */
[----:B------:R1:W-:Y:S04]  /*0ca0*/  STL [R1+0xa54], R29 ;  /* 0x000a541d01007387 */ /* 0x0003e80000100800 */
[----:B------:R1:W-:Y:S01]  /*0cb0*/  STL [R1+0xa68], R3 ;  /* 0x000a680301007387 */ /* 0x0003e20000100800 */
[----:B------:R-:W-:Y:S05]  /*0cc0*/  @!P0 BRA `(.L_x_0) ;  /* 0x00012f9000008947 */ /* 0x000fea0003800000 */
[----:B------:R-:W-:Y:S01]  /*0cd0*/  IMAD.MOV.U32 R24, RZ, RZ, R0 ;  /* 0x000000ffff187224 */ /* 0x000fe200078e0000 */
[----:B-1----:R-:W-:Y:S01]  /*0ce0*/  IABS R0, c[0x0][0x178] ;  /* 0x00005e0000007a13 */ /* 0x002fe20000000000 */
[----:B------:R-:W-:Y:S01]  /*0cf0*/  IMAD.MOV.U32 R26, RZ, RZ, R3 ;  /* 0x000000ffff1a7224 */ /* 0x000fe200078e0003 */
[----:B------:R-:W-:Y:S01]  /*0d00*/  IABS R3, c[0x0][0x17c] ;  /* 0x00005f0000037a13 */ /* 0x000fe20000000000 */
[----:B------:R-:W-:Y:S01]  /*0d10*/  IMAD.MOV.U32 R27, RZ, RZ, R2 ;  /* 0x000000ffff1b7224 */ /* 0x000fe200078e0002 */
[----:B------:R-:W0:Y:S01]  /*0d20*/  I2F.RP R8, R0 ;  /* 0x0000000000087306 */ /* 0x000e220000209400 */
[----:B------:R-:W-:Y:S01]  /*0d30*/  IABS R11, R29 ;  /* 0x0000001d000b7213 */ /* 0x000fe20000000000 */
[----:B------:R-:W1:Y:S01]  /*0d40*/  S2R R25, SR_TID.X ;  /* 0x0000000000197919 */ /* 0x000e620000002100 */
[----:B------:R-:W-:-:S02]  /*0d50*/  IABS R17, R26 ;  /* 0x0000001a00117213 */ /* 0x000fc40000000000 */
[----:B------:R-:W-:-:S03]  /*0d60*/  IABS R15, R27 ;  /* 0x0000001b000f7213 */ /* 0x000fc60000000000 */
[----:B------:R-:W2:Y:S08]  /*0d70*/  I2F.RP R2, R3 ;  /* 0x0000000300027306 */ /* 0x000eb00000209400 */
[----:B0-----:R-:W0:Y:S08]  /*0d80*/  MUFU.RCP R8, R8 ;  /* 0x0000000800087308 */ /* 0x001e300000001000 */
[----:B--2---:R-:W2:Y:S01]  /*0d90*/  MUFU.RCP R2, R2 ;  /* 0x0000000200027308 */ /* 0x004ea20000001000 */
[----:B-1----:R-:W-:-:S04]  /*0da0*/  LOP3.LUT R25, R25, 0x60, RZ, 0xc0, !PT ;  /* 0x0000006019197812 */ /* 0x002fc800078ec0ff */
[----:B------:R-:W-:Y:S02]  /*0db0*/  LEA.HI R13, R25, R24, RZ, 0x1b ;  /* 0x00000018190d7211 */ /* 0x000fe400078fd8ff */
[----:B0-----:R-:W-:Y:S02]  /*0dc0*/  IADD3 R6, R8, 0xffffffe, RZ ;  /* 0x0ffffffe08067810 */ /* 0x001fe40007ffe0ff */
[C---:B------:R-:W-:Y:S02]  /*0dd0*/  IADD3 R14, R13.reuse, 0x34, RZ ;  /* 0x000000340d0e7810 */ /* 0x040fe40007ffe0ff */
[----:B------:R0:W1:Y:S01]  /*0de0*/  F2I.FTZ.U32.TRUNC.NTZ R7, R6 ;  /* 0x0000000600077305 */ /* 0x000062000021f000 */
[C---:B------:R-:W-:Y:S02]  /*0df0*/  IADD3 R12, R13.reuse, 0x38, RZ ;  /* 0x000000380d0c7810 */ /* 0x040fe40007ffe0ff */
[----:B------:R-:W-:Y:S02]  /*0e00*/  IADD3 R21, R13, 0x20, RZ ;  /* 0x000000200d157810 */ /* 0x000fe40007ffe0ff */
[----:B--2---:R-:W-:-:S02]  /*0e10*/  IADD3 R4, R2, 0xffffffe, RZ ;  /* 0x0ffffffe02047810 */ /* 0x004fc40007ffe0ff */
[----:B------:R-:W-:Y:S02]  /*0e20*/  ISETP.GE.AND P6, PT, R12, RZ, PT ;  /* 0x000000ff0c00720c */ /* 0x000fe40003fc6270 */
[----:B------:R2:W3:Y:S01]  /*0e30*/  F2I.FTZ.U32.TRUNC.NTZ R5, R4 ;  /* 0x0000000400057305 */ /* 0x0004e2000021f000 */
[----:B0-----:R-:W-:Y:S01]  /*0e40*/  IMAD.MOV.U32 R6, RZ, RZ, RZ ;  /* 0x000000ffff067224 */ /* 0x001fe200078e00ff */
[----:B------:R-:W-:Y:S01]  /*0e50*/  IADD3 R20, R13, 0x24, RZ ;  /* 0x000000240d147810 */ /* 0x000fe20007ffe0ff */
[----:B-1----:R-:W-:Y:S02]  /*0e60*/  IMAD.MOV R9, RZ, RZ, -R7 ;  /* 0x000000ffff097224 */ /* 0x002fe400078e0a07 */
[----:B--2---:R-:W-:Y:S02]  /*0e70*/  IMAD.MOV.U32 R4, RZ, RZ, RZ ;  /* 0x000000ffff047224 */ /* 0x004fe400078e00ff */
[----:B------:R-:W-:-:S04]  /*0e80*/  IMAD R9, R9, R0, RZ ;  /* 0x0000000009097224 */ /* 0x000fc800078e02ff */
[----:B------:R-:W-:Y:S01]  /*0e90*/  IMAD.HI.U32 R8, R7, R9, R6 ;  /* 0x0000000907087227 */ /* 0x000fe200078e0006 */
[----:B------:R-:W-:-:S03]  /*0ea0*/  IABS R7, R28 ;  /* 0x0000001c00077213 */ /* 0x000fc60000000000 */
[----:B---3--:R-:W-:Y:S02]  /*0eb0*/  IMAD.MOV R6, RZ, RZ, -R5 ;  /* 0x000000ffff067224 */ /* 0x008fe400078e0a05 */
[----:B------:R-:W-:-:S04]  /*0ec0*/  IMAD.HI.U32 R10, R8, R11, RZ ;  /* 0x0000000b080a7227 */ /* 0x000fc800078e00ff */
[----:B------:R-:W-:Y:S02]  /*0ed0*/  IMAD R9, R6, R3, RZ ;  /* 0x0000000306097224 */ /* 0x000fe400078e02ff */
[----:B------:R-:W-:-:S04]  /*0ee0*/  IMAD.HI.U32 R6, R8, R15, RZ ;  /* 0x0000000f08067227 */ /* 0x000fc800078e00ff */
[----:B------:R-:W-:Y:S02]  /*0ef0*/  IMAD.MOV R6, RZ, RZ, -R6 ;  /* 0x000000ffff067224 */ /* 0x000fe400078e0a06 */
[----:B------:R-:W-:Y:S02]  /*0f00*/  IMAD.MOV R10, RZ, RZ, -R10 ;  /* 0x000000ffff0a7224 */ /* 0x000fe400078e0a0a */
[C---:B------:R-:W-:Y:S02]  /*0f10*/  IMAD R15, R0.reuse, R6, R15 ;  /* 0x00000006000f7224 */ /* 0x040fe400078e020f */
[----:B------:R-:W-:Y:S02]  /*0f20*/  IMAD R11, R0, R10, R11 ;  /* 0x0000000a000b7224 */ /* 0x000fe400078e020b */
[----:B------:R-:W-:Y:S01]  /*0f30*/  IMAD.HI.U32 R2, R8, R17, RZ ;  /* 0x0000001108027227 */ /* 0x000fe200078e00ff */
[C---:B------:R-:W-:Y:S02]  /*0f40*/  ISETP.GT.U32.AND P1, PT, R0.reuse, R15, PT ;  /* 0x0000000f0000720c */ /* 0x040fe40003f24070 */
[----:B------:R-:W-:Y:S01]  /*0f50*/  ISETP.GT.U32.AND P3, PT, R0, R11, PT ;  /* 0x0000000b0000720c */ /* 0x000fe20003f64070 */
[----:B------:R-:W-:-:S04]  /*0f60*/  IMAD.HI.U32 R8, R8, R7, RZ ;  /* 0x0000000708087227 */ /* 0x000fc800078e00ff */
[----:B------:R-:W-:Y:S02]  /*0f70*/  IMAD.MOV R2, RZ, RZ, -R2 ;  /* 0x000000ffff027224 */ /* 0x000fe400078e0a02 */
[----:B------:R-:W-:Y:S02]  /*0f80*/  IMAD.MOV R8, RZ, RZ, -R8 ;  /* 0x000000ffff087224 */ /* 0x000fe400078e0a08 */
[C---:B------:R-:W-:Y:S01]  /*0f90*/  IMAD R17, R0.reuse, R2, R17 ;  /* 0x0000000200117224 */ /* 0x040fe200078e0211 */
[----:B------:R-:W-:Y:S01]  /*0fa0*/  IABS R2, R14 ;  /* 0x0000000e00027213 */ /* 0x000fe20000000000 */
[C---:B------:R-:W-:Y:S02]  /*0fb0*/  IMAD R7, R0.reuse, R8, R7 ;  /* 0x0000000800077224 */ /* 0x040fe400078e0207 */
[--C-:B------:R-:W-:Y:S01]  /*0fc0*/  @!P1 IMAD.IADD R15, R15, 0x1, -R0.reuse ;  /* 0x000000010f0f9824 */ /* 0x100fe200078e0a00 */
[C---:B------:R-:W-:Y:S01]  /*0fd0*/  ISETP.GT.U32.AND P0, PT, R0.reuse, R17, PT ;  /* 0x000000110000720c */ /* 0x040fe20003f04070 */
[----:B------:R-:W-:Y:S01]  /*0fe0*/  @!P3 IMAD.IADD R11, R11, 0x1, -R0 ;  /* 0x000000010b0bb824 */ /* 0x000fe200078e0a00 */
[C---:B------:R-:W-:Y:S01]  /*0ff0*/  ISETP.GT.U32.AND P4, PT, R0.reuse, R7, PT ;  /* 0x000000070000720c */ /* 0x040fe20003f84070 */
[----:B------:R-:W-:Y:S01]  /*1000*/  IMAD.HI.U32 R9, R5, R9, R4 ;  /* 0x0000000905097227 */ /* 0x000fe200078e0004 */
[----:B------:R-:W-:-:S02]  /*1010*/  ISETP.GT.U32.AND P3, PT, R0, R15, PT ;  /* 0x0000000f0000720c */ /* 0x000fc40003f64070 */
[----:B------:R-:W-:Y:S02]  /*1020*/  IADD3 R5, R13, 0x3c, RZ ;  /* 0x0000003c0d057810 */ /* 0x000fe40007ffe0ff */
[----:B------:R-:W-:Y:S01]  /*1030*/  IABS R4, R12 ;  /* 0x0000000c00047213 */ /* 0x000fe20000000000 */
[----:B------:R-:W-:Y:S01]  /*1040*/  IMAD.HI.U32 R10, R9, R2, RZ ;  /* 0x00000002090a7227 */ /* 0x000fe200078e00ff */
[----:B------:R-:W-:Y:S02]  /*1050*/  IABS R6, R5 ;  /* 0x0000000500067213 */ /* 0x000fe40000000000 */
[----:B------:R-:W-:Y:S01]  /*1060*/  ISETP.GE.AND P2, PT, R5, RZ, PT ;  /* 0x000000ff0500720c */ /* 0x000fe20003f46270 */
[--C-:B------:R-:W-:Y:S01]  /*1070*/  @!P0 IMAD.IADD R17, R17, 0x1, -R0.reuse ;  /* 0x0000000111118824 */ /* 0x100fe200078e0a00 */
[----:B------:R-:W-:Y:S01]  /*1080*/  IADD3 R12, R13, 0x30, RZ ;  /* 0x000000300d0c7810 */ /* 0x000fe20007ffe0ff */
[--C-:B------:R-:W-:Y:S01]  /*1090*/  @!P4 IMAD.IADD R7, R7, 0x1, -R0.reuse ;  /* 0x000000010707c824 */ /* 0x100fe200078e0a00 */
[C---:B------:R-:W-:Y:S01]  /*10a0*/  ISETP.GT.U32.AND P4, PT, R0.reuse, R11, PT ;  /* 0x0000000b0000720c */ /* 0x040fe20003f84070 */
[----:B------:R-:W-:Y:S01]  /*10b0*/  @!P3 IMAD.IADD R15, R15, 0x1, -R0 ;  /* 0x000000010f0fb824 */ /* 0x000fe200078e0a00 */
[----:B------:R-:W-:Y:S01]  /*10c0*/  ISETP.GT.U32.AND P0, PT, R0, R17, PT ;  /* 0x000000110000720c */ /* 0x000fe20003f04070 */
[----:B------:R-:W-:Y:S01]  /*10d0*/  IMAD.HI.U32 R5, R9, R6, RZ ;  /* 0x0000000609057227 */ /* 0x000fe200078e00ff */
[----:B------:R-:W-:-:S02]  /*10e0*/  ISETP.GE.AND P3, PT, R27, RZ, PT ;  /* 0x000000ff1b00720c */ /* 0x000fc40003f66270 */
[----:B------:R-:W-:Y:S01]  /*10f0*/  ISETP.GT.U32.AND P5, PT, R0, R7, PT ;  /* 0x000000070000720c */ /* 0x000fe20003fa4070 */
[----:B------:R-:W-:Y:S01]  /*1100*/  IMAD.MOV R5, RZ, RZ, -R5 ;  /* 0x000000ffff057224 */ /* 0x000fe200078e0a05 */
[----:B------:R-:W-:Y:S01]  /*1110*/  ISETP.GE.AND P1, PT, R14, RZ, PT ;  /* 0x000000ff0e00720c */ /* 0x000fe20003f26270 */
[----:B------:R-:W-:Y:S01]  /*1120*/  IMAD.MOV R10, RZ, RZ, -R10 ;  /* 0x000000ffff0a7224 */ /* 0x000fe200078e0a0a */
[----:B------:R-:W-:Y:S01]  /*1130*/  IADD3 R14, R13, 0x2c, RZ ;  /* 0x0000002c0d0e7810 */ /* 0x000fe20007ffe0ff */
[----:B------:R-:W-:Y:S02]  /*1140*/  IMAD R6, R3, R5, R6 ;  /* 0x0000000503067224 */ /* 0x000fe400078e0206 */
[--C-:B------:R-:W-:Y:S01]  /*1150*/  @!P4 IMAD.IADD R11, R11, 0x1, -R0.reuse ;  /* 0x000000010b0bc824 */ /* 0x100fe200078e0a00 */
[----:B------:R-:W-:Y:S01]  /*1160*/  ISETP.GE.AND P4, PT, R29, RZ, PT ;  /* 0x000000ff1d00720c */ /* 0x000fe20003f86270 */
[--C-:B------:R-:W-:Y:S01]  /*1170*/  @!P0 IMAD.IADD R17, R17, 0x1, -R0.reuse ;  /* 0x0000000111118824 */ /* 0x100fe200078e0a00 */
[----:B------:R-:W-:Y:S01]  /*1180*/  ISETP.GE.AND P0, PT, R26, RZ, PT ;  /* 0x000000ff1a00720c */ /* 0x000fe20003f06270 */
[----:B------:R-:W-:Y:S01]  /*1190*/  @!P3 IMAD.MOV R15, RZ, RZ, -R15 ;  /* 0x000000ffff0fb224 */ /* 0x000fe200078e0a0f */
[----:B------:R-:W-:Y:S01]  /*11a0*/  ISETP.GE.AND P3, PT, R28, RZ, PT ;  /* 0x000000ff1c00720c */ /* 0x000fe20003f66270 */
[----:B------:R-:W-:Y:S01]  /*11b0*/  @!P5 IMAD.IADD R7, R7, 0x1, -R0 ;  /* 0x000000010707d824 */ /* 0x000fe200078e0a00 */
[C---:B------:R-:W-:Y:S01]  /*11c0*/  ISETP.GT.U32.AND P5, PT, R3.reuse, R6, PT ;  /* 0x000000060300720c */ /* 0x040fe20003fa4070 */
[----:B------:R-:W-:Y:S01]  /*11d0*/  IMAD R5, R3, R10, R2 ;  /* 0x0000000a03057224 */ /* 0x000fe200078e0202 */
[----:B------:R-:W-:Y:S01]  /*11e0*/  LOP3.LUT R10, RZ, c[0x0][0x178], RZ, 0x33, !PT ;  /* 0x00005e00ff0a7a12 */ /* 0x000fe200078e33ff */
[----:B------:R-:W-:Y:S01]  /*11f0*/  IMAD.MOV.U32 R19, RZ, RZ, R7 ;  /* 0x000000ffff137224 */ /* 0x000fe200078e0007 */
[----:B------:R-:W-:Y:S01]  /*1200*/  IABS R0, R14 ;  /* 0x0000000e00007213 */ /* 0x000fe20000000000 */
[----:B------:R-:W-:Y:S01]  /*1210*/  IMAD.HI.U32 R8, R9, R4, RZ ;  /* 0x0000000409087227 */ /* 0x000fe200078e00ff */
[----:B------:R-:W-:-:S02]  /*1220*/  IADD3 R29, R13, 0x14, RZ ;  /* 0x000000140d1d7810 */ /* 0x000fc40007ffe0ff */
[----:B------:R-:W-:Y:S01]  /*1230*/  IADD3 R28, R13, 0x10, RZ ;  /* 0x000000100d1c7810 */ /* 0x000fe20007ffe0ff */
[----:B------:R-:W-:Y:S02]  /*1240*/  @!P0 IMAD.MOV R17, RZ, RZ, -R17 ;  /* 0x000000ffff118224 */ /* 0x000fe400078e0a11 */
[----:B------:R-:W-:Y:S01]  /*1250*/  @!P4 IMAD.MOV R11, RZ, RZ, -R11 ;  /* 0x000000ffff0bc224 */ /* 0x000fe200078e0a0b */
[----:B------:R-:W-:Y:S01]  /*1260*/  ISETP.NE.AND P4, PT, RZ, c[0x0][0x178], PT ;  /* 0x00005e00ff007a0c */ /* 0x000fe20003f85270 */
[----:B------:R-:W-:Y:S01]  /*1270*/  @!P3 IMAD.MOV R19, RZ, RZ, -R19 ;  /* 0x000000ffff13b224 */ /* 0x000fe200078e0a13 */
[----:B------:R-:W-:Y:S01]  /*1280*/  ISETP.GE.AND P3, PT, R12, RZ, PT ;  /* 0x000000ff0c00720c */ /* 0x000fe20003f66270 */
[----:B------:R-:W-:Y:S01]  /*1290*/  IMAD.MOV R8, RZ, RZ, -R8 ;  /* 0x000000ffff087224 */ /* 0x000fe200078e0a08 */
[C---:B------:R-:W-:Y:S01]  /*12a0*/  SEL R16, R10.reuse, R17, !P4 ;  /* 0x000000110a107207 */ /* 0x040fe20006000000 */
[----:B------:R-:W-:Y:S01]  /*12b0*/  IMAD.HI.U32 R7, R9, R0, RZ ;  /* 0x0000000009077227 */ /* 0x000fe200078e00ff */
[----:B------:R-:W-:-:S02]  /*12c0*/  SEL R15, R10, R15, !P4 ;  /* 0x0000000f0a0f7207 */ /* 0x000fc40006000000 */
[C---:B------:R-:W-:Y:S01]  /*12d0*/  SEL R11, R10.reuse, R11, !P4 ;  /* 0x0000000b0a0b7207 */ /* 0x040fe20006000000 */
[C---:B------:R-:W-:Y:S01]  /*12e0*/  IMAD R4, R3.reuse, R8, R4 ;  /* 0x0000000803047224 */ /* 0x040fe200078e0204 */
[----:B------:R-:W-:Y:S01]  /*12f0*/  SEL R10, R10, R19, !P4 ;  /* 0x000000130a0a7207 */ /* 0x000fe20006000000 */
[----:B------:R-:W-:Y:S01]  /*1300*/  @!P5 IMAD.IADD R6, R6, 0x1, -R3 ;  /* 0x000000010606d824 */ /* 0x000fe200078e0a03 */
[C---:B------:R-:W-:Y:S01]  /*1310*/  ISETP.GT.U32.AND P4, PT, R3.reuse, R5, PT ;  /* 0x000000050300720c */ /* 0x040fe20003f84070 */
[----:B------:R-:W-:Y:S01]  /*1320*/  IMAD.MOV R7, RZ, RZ, -R7 ;  /* 0x000000ffff077224 */ /* 0x000fe200078e0a07 */
[----:B------:R-:W-:Y:S01]  /*1330*/  IABS R8, R12 ;  /* 0x0000000c00087213 */ /* 0x000fe20000000000 */
[----:B------:R0:W-:Y:S01]  /*1340*/  STL [R1+0xc], R16 ;  /* 0x00000c1001007387 */ /* 0x0001e20000100800 */
[C---:B------:R-:W-:Y:S01]  /*1350*/  ISETP.GT.U32.AND P0, PT, R3.reuse, R4, PT ;  /* 0x000000040300720c */ /* 0x040fe20003f04070 */
[C---:B------:R-:W-:Y:S01]  /*1360*/  IMAD R7, R3.reuse, R7, R0 ;  /* 0x0000000703077224 */ /* 0x040fe200078e0200 */
[----:B------:R-:W-:Y:S01]  /*1370*/  ISETP.GT.U32.AND P5, PT, R3, R6, PT ;  /* 0x000000060300720c */ /* 0x000fe20003fa4070 */
[----:B------:R-:W-:Y:S01]  /*1380*/  IMAD.HI.U32 R2, R9, R8, RZ ;  /* 0x0000000809027227 */ /* 0x000fe200078e00ff */
[C---:B------:R-:W-:Y:S01]  /*1390*/  IADD3 R12, R13.reuse, 0x28, RZ ;  /* 0x000000280d0c7810 */ /* 0x040fe20007ffe0ff */
[----:B------:R1:W-:Y:S01]  /*13a0*/  STL [R1+0x8], R15 ;  /* 0x0000080f01007387 */ /* 0x0003e20000100800 */
[----:B------:R-:W-:Y:S01]  /*13b0*/  IADD3 R19, R13, 0x1c, RZ ;  /* 0x0000001c0d137810 */ /* 0x000fe20007ffe0ff */
[----:B------:R-:W-:-:S02]  /*13c0*/  IMAD.MOV R2, RZ, RZ, -R2 ;  /* 0x000000ffff027224 */ /* 0x000fc400078e0a02 */
[--C-:B------:R-:W-:Y:S01]  /*13d0*/  @!P4 IMAD.IADD R5, R5, 0x1, -R3.reuse ;  /* 0x000000010505c824 */ /* 0x100fe200078e0a03 */
[----:B0-----:R-:W-:Y:S01]  /*13e0*/  IABS R16, R21 ;  /* 0x0000001500107213 */ /* 0x001fe20000000000 */
[C---:B------:R-:W-:Y:S01]  /*13f0*/  IMAD R8, R3.reuse, R2, R8 ;  /* 0x0000000203087224 */ /* 0x040fe200078e0208 */
[----:B------:R-:W-:Y:S01]  /*1400*/  STL [R1+0x4], R11 ;  /* 0x0000040b01007387 */ /* 0x000fe20000100800 */
[--C-:B------:R-:W-:Y:S01]  /*1410*/  @!P0 IMAD.IADD R4, R4, 0x1, -R3.reuse ;  /* 0x0000000104048824 */ /* 0x100fe200078e0a03 */
[----:B------:R-:W-:Y:S01]  /*1420*/  ISETP.GT.U32.AND P4, PT, R3, R5, PT ;  /* 0x000000050300720c */ /* 0x000fe20003f84070 */
[----:B------:R-:W-:Y:S01]  /*1430*/  @!P5 IMAD.IADD R6, R6, 0x1, -R3 ;  /* 0x000000010606d824 */ /* 0x000fe200078e0a03 */
[----:B------:R0:W-:Y:S01]  /*1440*/  STL [R1], R10 ;  /* 0x0000000a01007387 */ /* 0x0001e20000100800 */
[----:B------:R-:W-:Y:S01]  /*1450*/  ISETP.GE.AND P5, PT, R14, RZ, PT ;  /* 0x000000ff0e00720c */ /* 0x000fe20003fa6270 */
[----:B------:R-:W-:Y:S01]  /*1460*/  IMAD.HI.U32 R17, R9, R16, RZ ;  /* 0x0000001009117227 */ /* 0x000fe200078e00ff */
[----:B------:R-:W-:-:S02]  /*1470*/  ISETP.GT.U32.AND P0, PT, R3, R4, PT ;  /* 0x000000040300720c */ /* 0x000fc40003f04070 */
[----:B------:R-:W-:Y:S01]  /*1480*/  IABS R14, R19 ;  /* 0x00000013000e7213 */ /* 0x000fe20000000000 */
[----:B------:R-:W-:Y:S01]  /*1490*/  @!P2 IMAD.MOV R6, RZ, RZ, -R6 ;  /* 0x000000ffff06a224 */ /* 0x000fe200078e0a06 */
[----:B-1----:R-:W-:Y:S01]  /*14a0*/  IABS R15, R20 ;  /* 0x00000014000f7213 */ /* 0x002fe20000000000 */
[----:B------:R-:W-:Y:S01]  /*14b0*/  IMAD.MOV R17, RZ, RZ, -R17 ;  /* 0x000000ffff117224 */ /* 0x000fe200078e0a11 */
[----:B0-----:R-:W-:Y:S02]  /*14c0*/  IADD3 R10, R13, 0x18, RZ ;  /* 0x000000180d0a7810 */ /* 0x001fe40007ffe0ff */
[----:B------:R-:W-:Y:S01]  /*14d0*/  @!P4 IMAD.IADD R5, R5, 0x1, -R3 ;  /* 0x000000010505c824 */ /* 0x000fe200078e0a03 */
[----:B------:R-:W-:Y:S01]  /*14e0*/  ISETP.GT.U32.AND P4, PT, R3, R8, PT ;  /* 0x000000080300720c */ /* 0x000fe20003f84070 */
[----:B------:R-:W-:Y:S01]  /*14f0*/  IMAD.HI.U32 R2, R9, R14, RZ ;  /* 0x0000000e09027227 */ /* 0x000fe200078e00ff */
[----:B------:R-:W-:-:S03]  /*1500*/  IABS R11, R10 ;  /* 0x0000000a000b7213 */ /* 0x000fc60000000000 */
[----:B------:R-:W-:Y:S01]  /*1510*/  @!P0 IMAD.IADD R4, R4, 0x1, -R3 ;  /* 0x0000000104048824 */ /* 0x000fe200078e0a03 */
[----:B------:R-:W-:Y:S01]  /*1520*/  ISETP.GE.AND P0, PT, R12, RZ, PT ;  /* 0x000000ff0c00720c */ /* 0x000fe20003f06270 */
[----:B------:R-:W-:Y:S01]  /*1530*/  IMAD R16, R3, R17, R16 ;  /* 0x0000001103107224 */ /* 0x000fe200078e0210 */
[----:B------:R-:W-:Y:S01]  /*1540*/  IABS R12, R12 ;  /* 0x0000000c000c7213 */ /* 0x000fe20000000000 */
[----:B------:R-:W-:Y:S01]  /*1550*/  @!P6 IMAD.MOV R4, RZ, RZ, -R4 ;  /* 0x000000ffff04e224 */ /* 0x000fe200078e0a04 */
[----:B------:R-:W-:Y:S01]  /*1560*/  IADD3 R17, R13, 0x8, RZ ;  /* 0x000000080d117810 */ /* 0x000fe20007ffe0ff */
[----:B------:R-:W-:-:S03]  /*1570*/  IMAD.HI.U32 R0, R9, R11, RZ ;  /* 0x0000000b09007227 */ /* 0x000fc600078e00ff */
[----:B------:R-:W-:Y:S01]  /*1580*/  IABS R23, R17 ;  /* 0x0000001100177213 */ /* 0x000fe20000000000 */
[----:B------:R-:W-:Y:S01]  /*1590*/  @!P4 IMAD.IADD R8, R8, 0x1, -R3 ;  /* 0x000000010808c824 */ /* 0x000fe200078e0a03 */
[----:B------:R-:W-:Y:S01]  /*15a0*/  ISETP.GT.U32.AND P4, PT, R3, R7, PT ;  /* 0x000000070300720c */ /* 0x000fe20003f84070 */
[----:B------:R-:W-:-:S03]  /*15b0*/  IMAD.HI.U32 R22, R9, R12, RZ ;  /* 0x0000000c09167227 */ /* 0x000fc600078e00ff */
[C---:B------:R-:W-:Y:S01]  /*15c0*/  ISETP.GT.U32.AND P2, PT, R3.reuse, R8, PT ;  /* 0x000000080300720c */ /* 0x040fe20003f44070 */
[----:B------:R-:W-:Y:S02]  /*15d0*/  IMAD.MOV R22, RZ, RZ, -R22 ;  /* 0x000000ffff167224 */ /* 0x000fe400078e0a16 */
[----:B------:R-:W-:Y:S02]  /*15e0*/  IMAD.MOV R2, RZ, RZ, -R2 ;  /* 0x000000ffff027224 */ /* 0x000fe400078e0a02 */
[----:B------:R-:W-:Y:S02]  /*15f0*/  IMAD R12, R3, R22, R12 ;  /* 0x00000016030c7224 */ /* 0x000fe400078e020c */
[----:B------:R-:W-:Y:S02]  /*1600*/  IMAD.MOV R0, RZ, RZ, -R0 ;  /* 0x000000ffff007224 */ /* 0x000fe400078e0a00 */
[--C-:B------:R-:W-:Y:S01]  /*1610*/  @!P4 IMAD.IADD R7, R7, 0x1, -R3.reuse ;  /* 0x000000010707c824 */ /* 0x100fe200078e0a03 */
[C---:B------:R-:W-:Y:S01]  /*1620*/  ISETP.GT.U32.AND P6, PT, R3.reuse, R12, PT ;  /* 0x0000000c0300720c */ /* 0x040fe20003fc4070 */
[C---:B------:R-:W-:Y:S01]  /*1630*/  IMAD R14, R3.reuse, R2, R14 ;  /* 0x00000002030e7224 */ /* 0x040fe200078e020e */
[----:B------:R-:W-:Y:S01]  /*1640*/  IABS R2, R29 ;  /* 0x0000001d00027213 */ /* 0x000fe20000000000 */
[----:B------:R-:W-:Y:S01]  /*1650*/  @!P2 IMAD.IADD R8, R8, 0x1, -R3 ;  /* 0x000000010808a824 */ /* 0x000fe200078e0a03 */
[C---:B------:R-:W-:Y:S01]  /*1660*/  ISETP.GT.U32.AND P4, PT, R3.reuse, R7, PT ;  /* 0x000000070300720c */ /* 0x040fe20003f84070 */
[C---:B------:R-:W-:Y:S01]  /*1670*/  IMAD R11, R3.reuse, R0, R11 ;  /* 0x00000000030b7224 */ /* 0x040fe200078e020b */
[----:B------:R-:W-:Y:S01]  /*1680*/  ISETP.GT.U32.AND P2, PT, R3, R16, PT ;  /* 0x000000100300720c */ /* 0x000fe20003f44070 */
[----:B------:R-:W-:Y:S01]  /*1690*/  IMAD.HI.U32 R18, R9, R15, RZ ;  /* 0x0000000f09127227 */ /* 0x000fe200078e00ff */
[----:B------:R-:W-:-:S03]  /*16a0*/  IABS R0, R28 ;  /* 0x0000001c00007213 */ /* 0x000fc60000000000 */
[----:B------:R-:W-:-:S04]  /*16b0*/  IMAD.HI.U32 R27, R9, R2, RZ ;  /* 0x00000002091b7227 */ /* 0x000fc800078e00ff */
[--C-:B------:R-:W-:Y:S01]  /*16c0*/  @!P6 IMAD.IADD R12, R12, 0x1, -R3.reuse ;  /* 0x000000010c0ce824 */ /* 0x100fe200078e0a03 */
[----:B------:R-:W-:Y:S01]  /*16d0*/  ISETP.GT.U32.AND P6, PT, R3, R11, PT ;  /* 0x0000000b0300720c */ /* 0x000fe20003fc4070 */
[--C-:B------:R-:W-:Y:S01]  /*16e0*/  @!P4 IMAD.IADD R7, R7, 0x1, -R3.reuse ;  /* 0x000000010707c824 */ /* 0x100fe200078e0a03 */
[C---:B------:R-:W-:Y:S01]  /*16f0*/  ISETP.GT.U32.AND P4, PT, R3.reuse, R14, PT ;  /* 0x0000000e0300720c */ /* 0x040fe20003f84070 */
[----:B------:R-:W-:Y:S01]  /*1700*/  @!P2 IMAD.IADD R16, R16, 0x1, -R3 ;  /* 0x000000011010a824 */ /* 0x000fe200078e0a03 */
[C---:B------:R-:W-:Y:S01]  /*1710*/  ISETP.GT.U32.AND P2, PT, R3.reuse, R12, PT ;  /* 0x0000000c0300720c */ /* 0x040fe20003f44070 */
[----:B------:R-:W-:Y:S02]  /*1720*/  IMAD.MOV R18, RZ, RZ, -R18 ;  /* 0x000000ffff127224 */ /* 0x000fe400078e0a12 */
[----:B------:R-:W-:Y:S02]  /*1730*/  IMAD.MOV R27, RZ, RZ, -R27 ;  /* 0x000000ffff1b7224 */ /* 0x000fe400078e0a1b */
[----:B------:R-:W-:Y:S01]  /*1740*/  IMAD R15, R3, R18, R15 ;  /* 0x00000012030f7224 */ /* 0x000fe200078e020f */
[----:B------:R-:W-:Y:S01]  /*1750*/  IADD3 R18, R13, 0xc, RZ ;  /* 0x0000000c0d127810 */ /* 0x000fe20007ffe0ff */
[----:B------:R-:W-:-:S02]  /*1760*/  IMAD R2, R3, R27, R2 ;  /* 0x0000001b03027224 */ /* 0x000fc400078e0202 */
[--C-:B------:R-:W-:Y:S01]  /*1770*/  @!P6 IMAD.IADD R11, R11, 0x1, -R3.reuse ;  /* 0x000000010b0be824 */ /* 0x100fe200078e0a03 */
[----:B------:R-:W-:Y:S01]  /*1780*/  IABS R22, R18 ;  /* 0x0000001200167213 */ /* 0x000fe20000000000 */
[----:B------:R-:W-:Y:S01]  /*1790*/  @!P4 IMAD.IADD R14, R14, 0x1, -R3 ;  /* 0x000000010e0ec824 */ /* 0x000fe200078e0a03 */
[----:B------:R-:W-:Y:S01]  /*17a0*/  ISETP.GT.U32.AND P4, PT, R3, R16, PT ;  /* 0x000000100300720c */ /* 0x000fe20003f84070 */
[----:B------:R-:W-:-:S03]  /*17b0*/  IMAD.HI.U32 R25, R9, R23, RZ ;  /* 0x0000001709197227 */ /* 0x000fc600078e00ff */
[C---:B------:R-:W-:Y:S01]  /*17c0*/  ISETP.GT.U32.AND P6, PT, R3.reuse, R14, PT ;  /* 0x0000000e0300720c */ /* 0x040fe20003fc4070 */
[----:B------:R-:W-:Y:S01]  /*17d0*/  @!P1 IMAD.MOV R5, RZ, RZ, -R5 ;  /* 0x000000ffff059224 */ /* 0x000fe200078e0a05 */
[C---:B------:R-:W-:Y:S01]  /*17e0*/  ISETP.GT.U32.AND P1, PT, R3.reuse, R15, PT ;  /* 0x0000000f0300720c */ /* 0x040fe20003f24070 */
[----:B------:R-:W-:Y:S01]  /*17f0*/  @!P5 IMAD.MOV R7, RZ, RZ, -R7 ;  /* 0x000000ffff07d224 */ /* 0x000fe200078e0a07 */
[C---:B------:R-:W-:Y:S01]  /*1800*/  ISETP.GT.U32.AND P5, PT, R3.reuse, R11, PT ;  /* 0x0000000b0300720c */ /* 0x040fe20003fa4070 */
[----:B------:R-:W-:Y:S01]  /*1810*/  @!P2 IMAD.IADD R12, R12, 0x1, -R3 ;  /* 0x000000010c0ca824 */ /* 0x000fe200078e0a03 */
[C---:B------:R-:W-:Y:S01]  /*1820*/  ISETP.GT.U32.AND P2, PT, R3.reuse, R2, PT ;  /* 0x000000020300720c */ /* 0x040fe20003f44070 */
[----:B------:R-:W-:Y:S02]  /*1830*/  IMAD.MOV R25, RZ, RZ, -R25 ;  /* 0x000000ffff197224 */ /* 0x000fe400078e0a19 */
[----:B------:R-:W-:Y:S02]  /*1840*/  IMAD.MOV.U32 R27, RZ, RZ, c[0x0][0x180] ;  /* 0x00006000ff1b7624 */ /* 0x000fe400078e00ff */
[----:B------:R-:W-:-:S02]  /*1850*/  IMAD R23, R3, R25, R23 ;  /* 0x0000001903177224 */ /* 0x000fc400078e0217 */
[----:B------:R-:W-:Y:S01]  /*1860*/  IMAD.HI.U32 R24, R9, R22, RZ ;  /* 0x0000001609187227 */ /* 0x000fe200078e00ff */
[----:B------:R-:W-:-:S03]  /*1870*/  IADD3 R27, R27, 0x1f, RZ ;  /* 0x0000001f1b1b7810 */ /* 0x000fc60007ffe0ff */
[--C-:B------:R-:W-:Y:S01]  /*1880*/  @!P6 IMAD.IADD R14, R14, 0x1, -R3.reuse ;  /* 0x000000010e0ee824 */ /* 0x100fe200078e0a03 */
[----:B------:R-:W-:Y:S01]  /*1890*/  ISETP.GT.U32.AND P6, PT, R3, R23, PT ;  /* 0x000000170300720c */ /* 0x000fe20003fc4070 */
[----:B------:R-:W-:Y:S02]  /*18a0*/  IMAD.MOV R24, RZ, RZ, -R24 ;  /* 0x000000ffff187224 */ /* 0x000fe400078e0a18 */
[--C-:B------:R-:W-:Y:S01]  /*18b0*/  @!P1 IMAD.IADD R15, R15, 0x1, -R3.reuse ;  /* 0x000000010f0f9824 */ /* 0x100fe200078e0a03 */
[----:B------:R-:W-:Y:S01]  /*18c0*/  ISETP.GE.AND P1, PT, R13, RZ, PT ;  /* 0x000000ff0d00720c */ /* 0x000fe20003f26270 */
[--C-:B------:R-:W-:Y:S01]  /*18d0*/  @!P5 IMAD.IADD R11, R11, 0x1, -R3.reuse ;  /* 0x000000010b0bd824 */ /* 0x100fe200078e0a03 */
[----:B------:R-:W-:Y:S01]  /*18e0*/  ISETP.GE.AND P5, PT, R20, RZ, PT ;  /* 0x000000ff1400720c */ /* 0x000fe20003fa6270 */
[----:B------:R-:W-:Y:S01]  /*18f0*/  @!P2 IMAD.IADD R2, R2, 0x1, -R3 ;  /* 0x000000010202a824 */ /* 0x000fe200078e0a03 */
[----:B------:R-:W-:Y:S01]  /*1900*/  ISETP.GE.AND P2, PT, R21, RZ, PT ;  /* 0x000000ff1500720c */ /* 0x000fe20003f46270 */
[C---:B------:R-:W-:Y:S01]  /*1910*/  IMAD R22, R3.reuse, R24, R22 ;  /* 0x0000001803167224 */ /* 0x040fe200078e0216 */
[----:B------:R-:W-:Y:S01]  /*1920*/  SHF.R.S32.HI R20, RZ, 0x1f, R27 ;  /* 0x0000001fff147819 */ /* 0x000fe2000001141b */
[----:B------:R-:W-:Y:S01]  /*1930*/  @!P3 IMAD.MOV R8, RZ, RZ, -R8 ;  /* 0x000000ffff08b224 */ /* 0x000fe200078e0a08 */
[----:B------:R-:W-:Y:S01]  /*1940*/  ISETP.GT.U32.AND P3, PT, R3, R15, PT ;  /* 0x0000000f0300720c */ /* 0x000fe20003f64070 */
[----:B------:R-:W-:Y:S01]  /*1950*/  IMAD.HI.U32 R26, R9, R0, RZ ;  /* 0x00000000091a7227 */ /* 0x000fe200078e00ff */
[----:B------:R-:W-:-:S02]  /*1960*/  LEA.HI R20, R20, R27, RZ, 0x5 ;  /* 0x0000001b14147211 */ /* 0x000fc400078f28ff */
[----:B------:R-:W0:Y:S01]  /*1970*/  S2R R27, SR_TID.X ;  /* 0x00000000001b7919 */ /* 0x000e220000002100 */
[--C-:B------:R-:W-:Y:S01]  /*1980*/  @!P4 IMAD.IADD R16, R16, 0x1, -R3.reuse ;  /* 0x000000011010c824 */ /* 0x100fe200078e0a03 */
[----:B------:R-:W-:Y:S01]  /*1990*/  ISETP.GT.U32.AND P4, PT, R3, R22, PT ;  /* 0x000000160300720c */ /* 0x000fe20003f84070 */
[----:B------:R-:W-:Y:S01]  /*19a0*/  IMAD.MOV R26, RZ, RZ, -R26 ;  /* 0x000000ffff1a7224 */ /* 0x000fe200078e0a1a */
[----:B------:R-:W-:Y:S01]  /*19b0*/  IADD3 R24, R13, 0x4, RZ ;  /* 0x000000040d187810 */ /* 0x000fe20007ffe0ff */
[--C-:B------:R-:W-:Y:S01]  /*19c0*/  @!P6 IMAD.IADD R23, R23, 0x1, -R3.reuse ;  /* 0x000000011717e824 */ /* 0x100fe200078e0a03 */
[----:B------:R-:W-:Y:S01]  /*19d0*/  IABS R13, R13 ;  /* 0x0000000d000d7213 */ /* 0x000fe20000000000 */
[C---:B------:R-:W-:Y:S01]  /*19e0*/  IMAD R0, R3.reuse, R26, R0 ;  /* 0x0000001a03007224 */ /* 0x040fe200078e0200 */
[----:B------:R-:W-:Y:S01]  /*19f0*/  IABS R25, R24 ;  /* 0x0000001800197213 */ /* 0x000fe20000000000 */
[----:B------:R-:W-:Y:S01]  /*1a00*/  @!P2 IMAD.MOV R16, RZ, RZ, -R16 ;  /* 0x000000ffff10a224 */ /* 0x000fe200078e0a10 */
[----:B------:R-:W-:Y:S01]  /*1a10*/  ISETP.GT.U32.AND P2, PT, R3, R23, PT ;  /* 0x000000170300720c */ /* 0x000fe20003f44070 */
[----:B------:R-:W-:Y:S01]  /*1a20*/  @!P3 IMAD.IADD R15, R15, 0x1, -R3 ;  /* 0x000000010f0fb824 */ /* 0x000fe200078e0a03 */
[----:B------:R-:W-:Y:S01]  /*1a30*/  ISETP.GT.U32.AND P3, PT, R3, R0, PT ;  /* 0x000000000300720c */ /* 0x000fe20003f64070 */
[----:B------:R-:W-:-:S04]  /*1a40*/  IMAD.HI.U32 R26, R9, R25, RZ ;  /* 0x00000019091a7227 */ /* 0x000fc800078e00ff */
[----:B------:R-:W-:Y:S01]  /*1a50*/  @!P4 IMAD.IADD R22, R22, 0x1, -R3 ;  /* 0x000000011616c824 */ /* 0x000fe200078e0a03 */
[----:B------:R-:W-:Y:S01]  /*1a60*/  ISETP.GE.AND P4, PT, R10, RZ, PT ;  /* 0x000000ff0a00720c */ /* 0x000fe20003f86270 */
[----:B------:R-:W-:-:S03]  /*1a70*/  IMAD.HI.U32 R9, R9, R13, RZ ;  /* 0x0000000d09097227 */ /* 0x000fc600078e00ff */
[----:B------:R-:W-:Y:S01]  /*1a80*/  ISETP.GT.U32.AND P6, PT, R3, R22, PT ;  /* 0x000000160300720c */ /* 0x000fe20003fc4070 */
[----:B------:R-:W-:Y:S01]  /*1a90*/  @!P2 IMAD.IADD R23, R23, 0x1, -R3 ;  /* 0x000000011717a824 */ /* 0x000fe200078e0a03 */
[----:B------:R-:W-:Y:S01]  /*1aa0*/  ISETP.GE.AND P2, PT, R17, RZ, PT ;  /* 0x000000ff1100720c */ /* 0x000fe20003f46270 */
[----:B------:R-:W-:Y:S02]  /*1ab0*/  IMAD.MOV R9, RZ, RZ, -R9 ;  /* 0x000000ffff097224 */ /* 0x000fe400078e0a09 */
[----:B0-----:R-:W-:Y:S02]  /*1ac0*/  IMAD.SHL.U32 R17, R27, 0x8, RZ ;  /* 0x000000081b117824 */ /* 0x001fe400078e00ff */
[----:B------:R-:W-:Y:S01]  /*1ad0*/  @!P3 IMAD.IADD R0, R0, 0x1, -R3 ;  /* 0x000000010000b824 */ /* 0x000fe200078e0a03 */
[----:B------:R-:W-:Y:S01]  /*1ae0*/  ISETP.GE.AND P3, PT, R19, RZ, PT ;  /* 0x000000ff1300720c */ /* 0x000fe20003f66270 */
[----:B------:R-:W-:Y:S01]  /*1af0*/  IMAD R9, R3, R9, R13 ;  /* 0x0000000903097224 */ /* 0x000fe200078e020d */
[----:B------:R-:W-:Y:S01]  /*1b00*/  SHF.R.S32.HI R19, RZ, 0x6, R27 ;  /* 0x00000006ff137819 */ /* 0x000fe2000001141b */
[C---:B------:R-:W-:Y:S01]  /*1b10*/  IMAD.SHL.U32 R10, R27.reuse, 0x2, RZ ;  /* 0x000000021b0a7824 */ /* 0x040fe200078e00ff */
[----:B------:R-:W-:Y:S01]  /*1b20*/  LOP3.LUT R13, R27, 0x7, RZ, 0xc0, !PT ;  /* 0x000000071b0d7812 */ /* 0x000fe200078ec0ff */
[----:B------:R-:W-:Y:S01]  /*1b30*/  @!P6 IMAD.IADD R22, R22, 0x1, -R3 ;  /* 0x000000011616e824 */ /* 0x000fe200078e0a03 */
[----:B------:R-:W-:Y:S01]  /*1b40*/  LOP3.LUT R17, R17, 0x30, RZ, 0xc0, !PT ;  /* 0x0000003011117812 */ /* 0x000fe200078ec0ff */
[----:B------:R-:W-:Y:S01]  /*1b50*/  @!P4 IMAD.MOV R11, RZ, RZ, -R11 ;  /* 0x000000ffff0bc224 */ /* 0x000fe200078e0a0b */
[----:B------:R-:W-:Y:S01]  /*1b60*/  SGXT R19, R19, 0x1 ;  /* 0x000000011313781a */ /* 0x000fe20000000200 */
[----:B------:R-:W-:Y:S01]  /*1b70*/  IMAD.MOV R26, RZ, RZ, -R26 ;  /* 0x000000ffff1a7224 */ /* 0x000fe200078e0a1a */
[----:B------:R-:W-:Y:S01]  /*1b80*/  ISETP.GE.AND P6, PT, R18, RZ, PT ;  /* 0x000000ff1200720c */ /* 0x000fe20003fc6270 */
[----:B------:R-:W-:Y:S01]  /*1b90*/  IMAD R18, R13, 0x410, RZ ;  /* 0x000004100d127824 */ /* 0x000fe200078e02ff */
[----:B------:R-:W-:Y:S01]  /*1ba0*/  ISETP.GE.AND P4, PT, R29, RZ, PT ;  /* 0x000000ff1d00720c */ /* 0x000fe20003f86270 */
[----:B------:R-:W-:Y:S01]  /*1bb0*/  IMAD R13, R13, 0x40, R17 ;  /* 0x000000400d0d7824 */ /* 0x000fe200078e0211 */
[----:B------:R-:W-:Y:S01]  /*1bc0*/  LOP3.LUT R17, R19, 0x90, RZ, 0xc0, !PT ;  /* 0x0000009013117812 */ /* 0x000fe200078ec0ff */
[----:B------:R-:W-:Y:S01]  /*1bd0*/  @!P0 IMAD.MOV R12, RZ, RZ, -R12 ;  /* 0x000000ffff0c8224 */ /* 0x000fe200078e0a0c */
[----:B------:R-:W-:Y:S01]  /*1be0*/  LOP3.LUT R29, R10, 0x10, RZ, 0xc0, !PT ;  /* 0x000000100a1d7812 */ /* 0x000fe200078ec0ff */
[----:B------:R-:W-:Y:S01]  /*1bf0*/  IMAD R25, R3, R26, R25 ;  /* 0x0000001a03197224 */ /* 0x000fe200078e0219 */
[----:B------:R-:W-:Y:S01]  /*1c00*/  LOP3.LUT R17, R17, 0x7e, R10, 0x78, !PT ;  /* 0x0000007e11117812 */ /* 0x000fe200078e780a */
[----:B------:R-:W-:Y:S01]  /*1c10*/  @!P3 IMAD.MOV R14, RZ, RZ, -R14 ;  /* 0x000000ffff0eb224 */ /* 0x000fe200078e0a0e */
[----:B------:R-:W-:Y:S01]  /*1c20*/  LOP3.LUT R10, R13, 0x30, R10, 0x78, !PT ;  /* 0x000000300d0a7812 */ /* 0x000fe200078e780a */
[----:B------:R-:W-:Y:S01]  /*1c30*/  @!P5 IMAD.MOV R15, RZ, RZ, -R15 ;  /* 0x000000ffff0fd224 */ /* 0x000fe200078e0a0f */
[C---:B------:R-:W-:Y:S01]  /*1c40*/  ISETP.GT.U32.AND P0, PT, R3.reuse, R2, PT ;  /* 0x000000020300720c */ /* 0x040fe20003f04070 */
[----:B------:R-:W-:Y:S01]  /*1c50*/  STL [R1+0x470], R17 ;  /* 0x0004701101007387 */ /* 0x000fe20000100800 */
[----:B------:R-:W-:Y:S01]  /*1c60*/  ISETP.GT.U32.AND P3, PT, R3, R25, PT ;  /* 0x000000190300720c */ /* 0x000fe20003f64070 */
[----:B------:R-:W-:Y:S01]  /*1c70*/  IMAD.SHL.U32 R21, R27, 0x200, RZ ;  /* 0x000002001b157824 */ /* 0x000fe200078e00ff */
[----:B------:R-:W-:Y:S01]  /*1c80*/  ISETP.GT.U32.AND P5, PT, R3, R0, PT ;  /* 0x000000000300720c */ /* 0x000fe20003fa4070 */
[----:B------:R0:W-:Y:S01]  /*1c90*/  STL [R1+0x474], R10 ;  /* 0x0004740a01007387 */ /* 0x0001e20000100800 */
[----:B------:R-:W-:Y:S01]  /*1ca0*/  LOP3.LUT R29, R29, 0x60, R27, 0xf8, !PT ;  /* 0x000000601d1d7812 */ /* 0x000fe200078ef81b */
[----:B------:R-:W-:Y:S01]  /*1cb0*/  @!P2 IMAD.MOV R23, RZ, RZ, -R23 ;  /* 0x000000ffff17a224 */ /* 0x000fe200078e0a17 */
[----:B------:R-:W-:Y:S01]  /*1cc0*/  LOP3.LUT R27, R27, 0x7f, RZ, 0xc0, !PT ;  /* 0x0000007f1b1b7812 */ /* 0x000fe200078ec0ff */
[----:B------:R-:W-:Y:S01]  /*1cd0*/  STL [R1+0x350], RZ ;  /* 0x000350ff01007387 */ /* 0x000fe20000100800 */
[----:B------:R-:W-:Y:S01]  /*1ce0*/  LOP3.LUT R29, R18, R29, RZ, 0x3c, !PT ;  /* 0x0000001d121d7212 */ /* 0x000fe200078e3cff */
[----:B------:R-:W-:Y:S01]  /*1cf0*/  @!P6 IMAD.MOV R22, RZ, RZ, -R22 ;  /* 0x000000ffff16e224 */ /* 0x000fe200078e0a16 */
[----:B------:R-:W-:Y:S01]  /*1d00*/  LOP3.LUT R18, R21, 0x2000, RZ, 0xc0, !PT ;  /* 0x0000200015127812 */ /* 0x000fe200078ec0ff */
[----:B------:R-:W-:Y:S01]  /*1d10*/  STL [R1+0x354], RZ ;  /* 0x000354ff01007387 */ /* 0x000fe20000100800 */
[--C-:B------:R-:W-:Y:S01]  /*1d20*/  @!P0 IMAD.IADD R2, R2, 0x1, -R3.reuse ;  /* 0x0000000102028824 */ /* 0x100fe200078e0a03 */
[----:B------:R-:W-:Y:S01]  /*1d30*/  ISETP.GT.U32.AND P0, PT, R3, R9, PT ;  /* 0x000000090300720c */ /* 0x000fe20003f04070 */
[--C-:B------:R-:W-:Y:S01]  /*1d40*/  @!P3 IMAD.IADD R25, R25, 0x1, -R3.reuse ;  /* 0x000000011919b824 */ /* 0x100fe200078e0a03 */
[----:B------:R-:W-:Y:S01]  /*1d50*/  STL [R1+0x358], RZ ;  /* 0x000358ff01007387 */ /* 0x000fe20000100800 */
[----:B------:R-:W-:Y:S01]  /*1d60*/  @!P5 IMAD.IADD R0, R0, 0x1, -R3 ;  /* 0x000000010000d824 */ /* 0x000fe200078e0a03 */
[----:B------:R-:W-:Y:S01]  /*1d70*/  ISETP.GE.AND P5, PT, R28, RZ, PT ;  /* 0x000000ff1c00720c */ /* 0x000fe20003fa6270 */
[----:B------:R-:W-:Y:S01]  /*1d80*/  IMAD.SHL.U32 R28, R27, 0x2, RZ ;  /* 0x000000021b1c7824 */ /* 0x000fe200078e00ff */
[----:B------:R-:W-:Y:S01]  /*1d90*/  STL [R1+0x35c], RZ ;  /* 0x00035cff01007387 */ /* 0x000fe20000100800 */
[----:B------:R-:W-:Y:S01]  /*1da0*/  ISETP.GT.U32.AND P3, PT, R3, R25, PT ;  /* 0x000000190300720c */ /* 0x000fe20003f64070 */
[----:B------:R-:W-:Y:S01]  /*1db0*/  @!P4 IMAD.MOV R2, RZ, RZ, -R2 ;  /* 0x000000ffff02c224 */ /* 0x000fe200078e0a02 */
[----:B0-----:R-:W-:Y:S01]  /*1dc0*/  LOP3.LUT R10, RZ, c[0x0][0x17c], RZ, 0x33, !PT ;  /* 0x00005f00ff0a7a12 */ /* 0x001fe200078e33ff */
[----:B------:R-:W-:Y:S01]  /*1dd0*/  STL [R1+0x340], RZ ;  /* 0x000340ff01007387 */ /* 0x000fe20000100800 */
[----:B------:R-:W-:-:S02]  /*1de0*/  IMAD.IADD R29, R18, 0x1, R29 ;  /* 0x00000001121d7824 */ /* 0x000fc400078e021d */
[--C-:B------:R-:W-:Y:S01]  /*1df0*/  @!P0 IMAD.IADD R9, R9, 0x1, -R3.reuse ;  /* 0x0000000109098824 */ /* 0x100fe200078e0a03 */
[----:B------:R-:W-:Y:S03]  /*1e00*/  STL [R1+0x344], RZ ;  /* 0x000344ff01007387 */ /* 0x000fe60000100800 */
[----:B------:R-:W-:Y:S01]  /*1e10*/  @!P5 IMAD.MOV R0, RZ, RZ, -R0 ;  /* 0x000000ffff00d224 */ /* 0x000fe200078e0a00 */
[----:B------:R-:W-:Y:S01]  /*1e20*/  STL [R1+0x348], RZ ;  /* 0x000348ff01007387 */ /* 0x000fe20000100800 */
[----:B------:R-:W-:Y:S01]  /*1e30*/  ISETP.GT.U32.AND P0, PT, R3, R9, PT ;  /* 0x000000090300720c */ /* 0x000fe20003f04070 */
[--C-:B------:R-:W-:Y:S01]  /*1e40*/  @!P3 IMAD.IADD R25, R25, 0x1, -R3.reuse ;  /* 0x000000011919b824 */ /* 0x100fe200078e0a03 */
[----:B------:R-:W-:Y:S01]  /*1e50*/  ISETP.GE.AND P3, PT, R24, RZ, PT ;  /* 0x000000ff1800720c */ /* 0x000fe20003f66270 */
[----:B------:R-:W-:Y:S04]  /*1e60*/  STL [R1+0x34c], RZ ;  /* 0x00034cff01007387 */ /* 0x000fe80000100800 */
[----:B------:R-:W-:Y:S04]  /*1e70*/  STL [R1+0x330], RZ ;  /* 0x000330ff01007387 */ /* 0x000fe80000100800 */
[----:B------:R-:W-:Y:S02]  /*1e80*/  STL [R1+0x334], RZ ;  /* 0x000334ff01007387 */ /* 0x000fe40000100800 */
[----:B------:R-:W-:Y:S01]  /*1e90*/  @!P0 IMAD.IADD R9, R9, 0x1, -R3 ;  /* 0x0000000109098824 */ /* 0x000fe200078e0a03 */
[----:B------:R-:W-:Y:S01]  /*1ea0*/  ISETP.NE.AND P0, PT, RZ, c[0x0][0x17c], PT ;  /* 0x00005f00ff007a0c */ /* 0x000fe20003f05270 */
[----:B------:R-:W-:Y:S01]  /*1eb0*/  STL [R1+0x338], RZ ;  /* 0x000338ff01007387 */ /* 0x000fe20000100800 */
[----:B------:R-:W-:-:S02]  /*1ec0*/  IMAD.MOV.U32 R3, RZ, RZ, R25 ;  /* 0x000000ffff037224 */ /* 0x000fc400078e0019 */
[----:B------:R-:W-:Y:S01]  /*1ed0*/  @!P1 IMAD.MOV R9, RZ, RZ, -R9 ;  /* 0x000000ffff099224 */ /* 0x000fe200078e0a09 */
[----:B------:R-:W-:Y:S01]  /*1ee0*/  STL [R1+0x33c], RZ ;  /* 0x00033cff01007387 */ /* 0x000fe20000100800 */
[----:B------:R-:W-:Y:S01]  /*1ef0*/  @!P3 IMAD.MOV R3, RZ, RZ, -R3 ;  /* 0x000000ffff03b224 */ /* 0x000fe200078e0a03 */
[C---:B------:R-:W-:Y:S02]  /*1f00*/  SEL R18, R10.reuse, R4, !P0 ;  /* 0x000000040a127207 */ /* 0x040fe40004000000 */
[----:B------:R-:W-:Y:S01]  /*1f10*/  STL [R1+0x320], RZ ;  /* 0x000320ff01007387 */ /* 0x000fe20000100800 */
[C---:B------:R-:W-:Y:S02]  /*1f20*/  SEL R13, R10.reuse, R8, !P0 ;  /* 0x000000080a0d7207 */ /* 0x040fe40004000000 */
[C---:B------:R-:W-:Y:S01]  /*1f30*/  SEL R4, R10.reuse, R23, !P0 ;  /* 0x000000170a047207 */ /* 0x040fe20004000000 */
[----:B------:R-:W-:Y:S01]  /*1f40*/  STL [R1+0x324], RZ ;  /* 0x000324ff01007387 */ /* 0x000fe20000100800 */
[----:B------:R-:W-:-:S02]  /*1f50*/  SEL R8, R10, R7, !P0 ;  /* 0x000000070a087207 */ /* 0x000fc40004000000 */
[----:B------:R-:W-:Y:S01]  /*1f60*/  LOP3.LUT R23, R28, 0x10, RZ, 0x3c, !PT ;  /* 0x000000101c177812 */ /* 0x000fe200078e3cff */
[----:B------:R-:W-:Y:S01]  /*1f70*/  STL [R1+0x328], RZ ;  /* 0x000328ff01007387 */ /* 0x000fe20000100800 */
[----:B------:R-:W-:Y:S02]  /*1f80*/  SEL R7, R10, R2, !P0 ;  /* 0x000000020a077207 */ /* 0x000fe40004000000 */
[----:B------:R-:W-:Y:S01]  /*1f90*/  LOP3.LUT R23, R28, 0x20, RZ, 0x3c, !PT ;  /* 0x000000201c177812 */ /* 0x000fe200078e3cff */
[----:B------:R-:W-:Y:S01]  /*1fa0*/  STL [R1+0x32c], RZ ;  /* 0x00032cff01007387 */ /* 0x000fe20000100800 */
[C---:B------:R-:W-:Y:S02]  /*1fb0*/  SEL R19, R10.reuse, R6, !P0 ;  /* 0x000000060a137207 */ /* 0x040fe40004000000 */
[C---:B------:R-:W-:Y:S01]  /*1fc0*/  SEL R17, R10.reuse, R5, !P0 ;  /* 0x000000050a117207 */ /* 0x040fe20004000000 */
[----:B------:R-:W-:Y:S01]  /*1fd0*/  STL [R1+0x310], RZ ;  /* 0x000310ff01007387 */ /* 0x000fe20000100800 */
[----:B------:R-:W-:-:S02]  /*1fe0*/  SEL R2, R10, R9, !P0 ;  /* 0x000000090a027207 */ /* 0x000fc40004000000 */
[----:B------:R-:W-:Y:S01]  /*1ff0*/  LOP3.LUT R23, R28, 0x30, RZ, 0x3c, !PT ;  /* 0x000000301c177812 */ /* 0x000fe200078e3cff */
[----:B------:R-:W-:Y:S01]  /*2000*/  STL [R1+0x314], RZ ;  /* 0x000314ff01007387 */ /* 0x000fe20000100800 */
[C---:B------:R-:W-:Y:S02]  /*2010*/  SEL R12, R10.reuse, R12, !P0 ;  /* 0x0000000c0a0c7207 */ /* 0x040fe40004000000 */
[C---:B------:R-:W-:Y:S01]  /*2020*/  SEL R15, R10.reuse, R15, !P0 ;  /* 0x0000000f0a0f7207 */ /* 0x040fe20004000000 */
[----:B------:R-:W-:Y:S01]  /*2030*/  STL [R1+0x318], RZ ;  /* 0x000318ff01007387 */ /* 0x000fe20000100800 */
[C---:B------:R-:W-:Y:S02]  /*2040*/  SEL R16, R10.reuse, R16, !P0 ;  /* 0x000000100a107207 */ /* 0x040fe40004000000 */
[C---:B------:R-:W-:Y:S01]  /*2050*/  SEL R14, R10.reuse, R14, !P0 ;  /* 0x0000000e0a0e7207 */ /* 0x040fe20004000000 */
[----:B------:R-:W-:Y:S01]  /*2060*/  STL [R1+0x31c], RZ ;  /* 0x00031cff01007387 */ /* 0x000fe20000100800 */
[----:B------:R-:W-:-:S02]  /*2070*/  SEL R11, R10, R11, !P0 ;  /* 0x0000000b0a0b7207 */ /* 0x000fc40004000000 */
[C---:B------:R-:W-:Y:S01]  /*2080*/  SEL R6, R10.reuse, R0, !P0 ;  /* 0x000000000a067207 */ /* 0x040fe20004000000 */
[----:B------:R-:W-:Y:S01]  /*2090*/  STL [R1+0x300], RZ ;  /* 0x000300ff01007387 */ /* 0x000fe20000100800 */
[C---:B------:R-:W-:Y:S02]  /*20a0*/  SEL R5, R10.reuse, R22, !P0 ;  /* 0x000000160a057207 */ /* 0x040fe40004000000 */
[----:B------:R-:W-:Y:S01]  /*20b0*/  SEL R3, R10, R3, !P0 ;  /* 0x000000030a037207 */ /* 0x000fe20004000000 */
[----:B------:R-:W-:Y:S01]  /*20c0*/  STL [R1+0x304], RZ ;  /* 0x000304ff01007387 */ /* 0x000fe20000100800 */
[----:B------:R-:W-:Y:S02]  /*20d0*/  LOP3.LUT R23, R28, 0x40, RZ, 0x3c, !PT ;  /* 0x000000401c177812 */ /* 0x000fe400078e3cff */
[----:B------:R-:W-:Y:S01]  /*20e0*/  SHF.R.S32.HI R20, RZ, 0x5, R20 ;  /* 0x00000005ff147819 */ /* 0x000fe20000011414 */
[----:B------:R-:W-:Y:S01]  /*20f0*/  STL [R1+0x308], RZ ;  /* 0x000308ff01007387 */ /* 0x000fe20000100800 */
[----:B------:R-:W-:-:S02]  /*2100*/  IMAD R19, R19, c[0x0][0x190], RZ ;  /* 0x0000640013137a24 */ /* 0x000fc400078e02ff */
[----:B------:R-:W-:Y:S01]  /*2110*/  IMAD R18, R18, c[0x0][0x190], RZ ;  /* 0x0000640012127a24 */ /* 0x000fe200078e02ff */
[----:B------:R-:W-:Y:S01]  /*2120*/  STL [R1+0x30c], RZ ;  /* 0x00030cff01007387 */ /* 0x000fe20000100800 */
[----:B------:R-:W-:Y:S02]  /*2130*/  IMAD R17, R17, c[0x0][0x190], RZ ;  /* 0x0000640011117a24 */ /* 0x000fe400078e02ff */
[----:B------:R-:W-:Y:S01]  /*2140*/  IMAD R13, R13, c[0x0][0x190], RZ ;  /* 0x000064000d0d7a24 */ /* 0x000fe200078e02ff */
[----:B------:R-:W-:Y:S01]  /*2150*/  STL [R1+0x2f0], RZ ;  /* 0x0002f0ff01007387 */ /* 0x000fe20000100800 */
[----:B------:R-:W-:Y:S02]  /*2160*/  IMAD R8, R8, c[0x0][0x190], RZ ;  /* 0x0000640008087a24 */ /* 0x000fe400078e02ff */
[----:B------:R-:W-:Y:S01]  /*2170*/  IMAD R12, R12, c[0x0][0x190], RZ ;  /* 0x000064000c0c7a24 */ /* 0x000fe200078e02ff */
        /* <DEDUP_REMOVED lines=11> */
[----:B------:R-:W-:Y:S01]  /*2230*/  IMAD.MOV.U32 R22, RZ, RZ, c[0x0][0x188] ;  /* 0x00006200ff167624 */ /* 0x000fe200078e00ff */
[----:B------:R-:W-:Y:S01]  /*2240*/  STL [R1+0x254], RZ ;  /* 0x000254ff01007387 */ /* 0x000fe20000100800 */
[----:B------:R-:W-:Y:S01]  /*2250*/  LOP3.LUT R23, R28, 0x50, RZ, 0x3c, !PT ;  /* 0x000000501c177812 */ /* 0x000fe200078e3cff */
[----:B------:R-:W-:Y:S02]  /*2260*/  IMAD R5, R5, c[0x0][0x190], RZ ;  /* 0x0000640005057a24 */ /* 0x000fe400078e02ff */
[----:B------:R-:W-:Y:S01]  /*2270*/  STL [R1+0x258], RZ ;  /* 0x000258ff01007387 */ /* 0x000fe20000100800 */
[----:B------:R-:W-:Y:S02]  /*2280*/  IMAD R3, R3, c[0x0][0x190], RZ ;  /* 0x0000640003037a24 */ /* 0x000fe400078e02ff */
[----:B------:R-:W-:Y:S01]  /*2290*/  IMAD R2, R2, c[0x0][0x190], RZ ;  /* 0x0000640002027a24 */ /* 0x000fe200078e02ff */
[----:B------:R-:W-:Y:S01]  /*22a0*/  STL [R1+0x25c], RZ ;  /* 0x00025cff01007387 */ /* 0x000fe20000100800 */
[----:B------:R-:W-:-:S02]  /*22b0*/  IMAD R24, R22, 0x1e, RZ ;  /* 0x0000001e16187824 */ /* 0x000fc400078e02ff */
[C---:B------:R-:W-:Y:S01]  /*22c0*/  IMAD R25, R22.reuse, 0x1d, RZ ;  /* 0x0000001d16197824 */ /* 0x040fe200078e02ff */
[----:B------:R-:W-:Y:S01]  /*22d0*/  STL [R1+0x240], RZ ;  /* 0x000240ff01007387 */ /* 0x000fe20000100800 */
[C---:B------:R-:W-:Y:S02]  /*22e0*/  IMAD R26, R22.reuse, 0x1c, RZ ;  /* 0x0000001c161a7824 */ /* 0x040fe400078e02ff */
[----:B------:R-:W-:Y:S01]  /*22f0*/  IMAD R27, R22, 0x1b, RZ ;  /* 0x0000001b161b7824 */ /* 0x000fe200078e02ff */
[----:B------:R-:W-:Y:S01]  /*2300*/  STL [R1+0x244], RZ ;  /* 0x000244ff01007387 */ /* 0x000fe20000100800 */
[----:B------:R-:W-:-:S03]  /*2310*/  IMAD.MOV.U32 R0, RZ, RZ, c[0x0][0x180] ;  /* 0x00006000ff007624 */ /* 0x000fc600078e00ff */
[----:B------:R-:W-:Y:S04]  /*2320*/  STL [R1+0x248], RZ ;  /* 0x000248ff01007387 */ /* 0x000fe80000100800 */
        /* <DEDUP_REMOVED lines=219> */
[----:B------:R-:W-:Y:S01]  /*30e0*/  STL [R1+0x128], RZ ;  /* 0x000128ff01007387 */ /* 0x000fe20000100800 */
[----:B------:R-:W-:-:S03]  /*30f0*/  LOP3.LUT R23, R28, 0x60, RZ, 0x3c, !PT ;  /* 0x000000601c177812 */ /* 0x000fc600078e3cff */
[----:B------:R-:W-:Y:S01]  /*3100*/  STL [R1+0x12c], RZ ;  /* 0x00012cff01007387 */ /* 0x000fe20000100800 */
[----:B------:R-:W-:-:S03]  /*3110*/  LOP3.LUT R23, R28, 0x70, RZ, 0x3c, !PT ;  /* 0x000000701c177812 */ /* 0x000fc600078e3cff */
[----:B------:R-:W2:Y:S04]  /*3120*/  LDL.LU R9, [R1+0xc] ;  /* 0x00000c0001097983 */ /* 0x000ea80000300800 */
[----:B------:R-:W3:Y:S04]  /*3130*/  LDL.LU R10, [R1+0x8] ;  /* 0x00000800010a7983 */ /* 0x000ee80000300800 */
[----:B------:R-:W4:Y:S01]  /*3140*/  LDL.LU R21, [R1] ;  /* 0x0000000001157983 */ /* 0x000f220000300800 */
[----:B------:R-:W-:-:S03]  /*3150*/  IMAD R23, R22, 0x1f, RZ ;  /* 0x0000001f16177824 */ /* 0x000fc600078e02ff */
[----:B------:R0:W-:Y:S04]  /*3160*/  STL.64 [R1+0xac8], R28 ;  /* 0x000ac81c01007387 */ /* 0x0001e80000100a00 */
[----:B0-----:R-:W4:Y:S04]  /*3170*/  LDL R28, [R1+0x470] ;  /* 0x00047000011c7983 */ /* 0x001f280000100800 */
[----:B------:R-:W4:Y:S04]  /*3180*/  LDL.LU R29, [R1+0x4] ;  /* 0x00000400011d7983 */ /* 0x000f280000300800 */
[----:B------:R0:W-:Y:S01]  /*3190*/  STL [R1+0xa58], R20 ;  /* 0x000a581401007387 */ /* 0x0001e20000100800 */
[----:B--2---:R-:W-:-:S02]  /*31a0*/  IMAD R9, R9, c[0x0][0x184], RZ ;  /* 0x0000610009097a24 */ /* 0x004fc400078e02ff */
[----:B---3--:R-:W-:Y:S02]  /*31b0*/  IMAD R10, R10, c[0x0][0x184], RZ ;  /* 0x000061000a0a7a24 */ /* 0x008fe400078e02ff */
[----:B----4-:R-:W-:Y:S01]  /*31c0*/  IMAD R21, R21, c[0x0][0x184], RZ ;  /* 0x0000610015157a24 */ /* 0x010fe200078e02ff */
[----:B0-----:R-:W-:Y:S02]  /*31d0*/  LOP3.LUT R20, R28, 0x20, RZ, 0x3c, !PT ;  /* 0x000000201c147812 */ /* 0x001fe400078e3cff */
[----:B------:R-:W-:-:S03]  /*31e0*/  LEA R28, P2, R19, c[0x0][0x168], 0x1 ;  /* 0x00005a00131c7a11 */ /* 0x000fc600078408ff */
[----:B------:R0:W-:Y:S04]  /*31f0*/  STL [R1+0xac4], R20 ;  /* 0x000ac41401007387 */ /* 0x0001e80000100800 */
[----:B------:R1:W-:Y:S01]  /*3200*/  STL [R1+0xa9c], R28 ;  /* 0x000a9c1c01007387 */ /* 0x0003e20000100800 */
[----:B0-----:R-:W-:Y:S01]  /*3210*/  IMAD R20, R29, c[0x0][0x184], RZ ;  /* 0x000061001d147a24 */ /* 0x001fe200078e02ff */
[----:B------:R-:W-:Y:S02]  /*3220*/  LEA R29, P1, R18, c[0x0][0x168], 0x1 ;  /* 0x00005a00121d7a11 */ /* 0x000fe400078208ff */
[----:B-1----:R-:W-:-:S03]  /*3230*/  LEA R28, P0, R17, c[0x0][0x168], 0x1 ;  /* 0x00005a00111c7a11 */ /* 0x002fc600078008ff */
[----:B------:R0:W-:Y:S04]  /*3240*/  STL [R1+0xa94], R29 ;  /* 0x000a941d01007387 */ /* 0x0001e80000100800 */
[----:B------:R1:W-:Y:S01]  /*3250*/  STL [R1+0xa8c], R28 ;  /* 0x000a8c1c01007387 */ /* 0x0003e20000100800 */
[----:B0-----:R-:W-:Y:S02]  /*3260*/  LEA R29, P4, R13, c[0x0][0x168], 0x1 ;  /* 0x00005a000d1d7a11 */ /* 0x001fe400078808ff */
[----:B-1----:R-:W-:-:S03]  /*3270*/  LEA R28, P6, R8, c[0x0][0x168], 0x1 ;  /* 0x00005a00081c7a11 */ /* 0x002fc600078c08ff */
[----:B------:R0:W-:Y:S04]  /*3280*/  STL [R1+0xa80], R29 ;  /* 0x000a801d01007387 */ /* 0x0001e80000100800 */
[----:B------:R1:W-:Y:S01]  /*3290*/  STL [R1+0xa78], R28 ;  /* 0x000a781c01007387 */ /* 0x0003e20000100800 */
[----:B0-----:R-:W-:Y:S02]  /*32a0*/  LEA R29, P5, R12, c[0x0][0x168], 0x1 ;  /* 0x00005a000c1d7a11 */ /* 0x001fe400078a08ff */
[----:B-1----:R-:W-:-:S03]  /*32b0*/  LEA R28, P3, R15, c[0x0][0x168], 0x1 ;  /* 0x00005a000f1c7a11 */ /* 0x002fc600078608ff */
[----:B------:R0:W-:Y:S04]  /*32c0*/  STL [R1+0xa70], R29 ;  /* 0x000a701d01007387 */ /* 0x0001e80000100800 */
[----:B------:R1:W-:Y:S01]  /*32d0*/  STL [R1+0xa64], R28 ;  /* 0x000a641c01007387 */ /* 0x0003e20000100800 */
[----:B0-----:R-:W-:Y:S02]  /*32e0*/  LEA.HI.X.SX32 R29, R19, c[0x0][0x16c], 0x1, P2 ;  /* 0x00005b00131d7a11 */ /* 0x001fe400010f0eff */
[----:B------:R-:W-:Y:S02]  /*32f0*/  LEA R19, P2, R16, c[0x0][0x168], 0x1 ;  /* 0x00005a0010137a11 */ /* 0x000fe400078408ff */
[----:B-1----:R-:W-:Y:S01]  /*3300*/  LEA.HI.X.SX32 R28, R18, c[0x0][0x16c], 0x1, P1 ;  /* 0x00005b00121c7a11 */ /* 0x002fe200008f0eff */
[----:B------:R-:W-:Y:S01]  /*3310*/  STL [R1+0xa98], R29 ;  /* 0x000a981d01007387 */ /* 0x000fe20000100800 */
[----:B------:R-:W-:-:S03]  /*3320*/  LEA R18, P1, R14, c[0x0][0x168], 0x1 ;  /* 0x00005a000e127a11 */ /* 0x000fc600078208ff */
[----:B------:R0:W-:Y:S04]  /*3330*/  STL [R1+0xa5c], R19 ;  /* 0x000a5c1301007387 */ /* 0x0001e80000100800 */
[----:B------:R1:W-:Y:S04]  /*3340*/  STL [R1+0xa90], R28 ;  /* 0x000a901c01007387 */ /* 0x0003e80000100800 */
[----:B------:R2:W-:Y:S01]  /*3350*/  STL [R1+0x4b4], R18 ;  /* 0x0004b41201007387 */ /* 0x0005e20000100800 */
[----:B0-----:R-:W-:Y:S02]  /*3360*/  LEA.HI.X.SX32 R19, R17, c[0x0][0x16c], 0x1, P0 ;  /* 0x00005b0011137a11 */ /* 0x001fe400000f0eff */
[----:B------:R-:W-:Y:S01]  /*3370*/  LEA R17, P0, R11, c[0x0][0x168], 0x1 ;  /* 0x00005a000b117a11 */ /* 0x000fe200078008ff */
[----:B-1----:R-:W-:-:S02]  /*3380*/  IMAD.WIDE R28, R10, 0x2, RZ ;  /* 0x000000020a1c7825 */ /* 0x002fc400078e02ff */
[----:B------:R-:W-:Y:S01]  /*3390*/  STL [R1+0xa84], R19 ;  /* 0x000a841301007387 */ /* 0x000fe20000100800 */
[----:B--2---:R-:W-:-:S03]  /*33a0*/  LEA.HI.X.SX32 R18, R13, c[0x0][0x16c], 0x1, P4 ;  /* 0x00005b000d127a11 */ /* 0x004fc600020f0eff */
[----:B------:R0:W-:Y:S01]  /*33b0*/  STL [R1+0x4ac], R17 ;  /* 0x0004ac1101007387 */ /* 0x0001e20000100800 */
[----:B------:R-:W-:-:S03]  /*33c0*/  LEA R13, P4, R7, c[0x0][0x168], 0x1 ;  /* 0x00005a00070d7a11 */ /* 0x000fc600078808ff */
[----:B------:R1:W-:Y:S04]  /*33d0*/  STL [R1+0xa7c], R18 ;  /* 0x000a7c1201007387 */ /* 0x0003e80000100800 */
[----:B------:R2:W-:Y:S01]  /*33e0*/  STL [R1+0x4a4], R13 ;  /* 0x0004a40d01007387 */ /* 0x0005e20000100800 */
[----:B0-----:R-:W-:Y:S02]  /*33f0*/  LEA.HI.X.SX32 R17, R8, c[0x0][0x16c], 0x1, P6 ;  /* 0x00005b0008117a11 */ /* 0x001fe400030f0eff */
[----:B------:R-:W-:Y:S01]  /*3400*/  LEA R8, P6, R6, c[0x0][0x168], 0x1 ;  /* 0x00005a0006087a11 */ /* 0x000fe200078c08ff */
[----:B-1----:R-:W-:Y:S02]  /*3410*/  IMAD.WIDE R18, R9, 0x2, RZ ;  /* 0x0000000209127825 */ /* 0x002fe400078e02ff */
[----:B------:R-:W-:Y:S01]  /*3420*/  STL [R1+0xa74], R17 ;  /* 0x000a741101007387 */ /* 0x000fe20000100800 */
[----:B--2---:R-:W-:-:S03]  /*3430*/  LEA.HI.X.SX32 R13, R12, c[0x0][0x16c], 0x1, P5 ;  /* 0x00005b000c0d7a11 */ /* 0x004fc600028f0eff */
[----:B------:R0:W-:Y:S01]  /*3440*/  STL [R1+0x49c], R8 ;  /* 0x00049c0801007387 */ /* 0x0001e20000100800 */
[----:B------:R-:W-:-:S03]  /*3450*/  LEA R12, P5, R5, c[0x0][0x168], 0x1 ;  /* 0x00005a00050c7a11 */ /* 0x000fc600078a08ff */
[----:B------:R-:W-:Y:S04]  /*3460*/  STL [R1+0xa6c], R13 ;  /* 0x000a6c0d01007387 */ /* 0x000fe80000100800 */
[----:B------:R1:W-:Y:S01]  /*3470*/  STL [R1+0x494], R12 ;  /* 0x0004940c01007387 */ /* 0x0003e20000100800 */
[----:B0-----:R-:W-:Y:S02]  /*3480*/  LEA.HI.X.SX32 R8, R15, c[0x0][0x16c], 0x1, P3 ;  /* 0x00005b000f087a11 */ /* 0x001fe400018f0eff */
[----:B------:R-:W-:Y:S02]  /*3490*/  LEA.HI.X.SX32 R10, R11, c[0x0][0x16c], 0x1, P0 ;  /* 0x00005b000b0a7a11 */ /* 0x000fe400000f0eff */
[----:B------:R-:W-:Y:S01]  /*34a0*/  LEA.HI.X.SX32 R7, R7, c[0x0][0x16c], 0x1, P4 ;  /* 0x00005b0007077a11 */ /* 0x000fe200020f0eff */
[----:B------:R0:W-:Y:S01]  /*34b0*/  STL [R1+0xa60], R8 ;  /* 0x000a600801007387 */ /* 0x0001e20000100800 */
[----:B------:R-:W-:-:S02]  /*34c0*/  LEA.HI.X.SX32 R6, R6, c[0x0][0x16c], 0x1, P6 ;  /* 0x00005b0006067a11 */ /* 0x000fc400030f0eff */
[----:B-1----:R-:W-:Y:S02]  /*34d0*/  LEA.HI.X.SX32 R12, R16, c[0x0][0x16c], 0x1, P2 ;  /* 0x00005b00100c7a11 */ /* 0x002fe400010f0eff */
[----:B------:R-:W-:Y:S02]  /*34e0*/  LEA.HI.X.SX32 R5, R5, c[0x0][0x16c], 0x1, P5 ;  /* 0x00005b0005057a11 */ /* 0x000fe400028f0eff */
[----:B------:R-:W-:Y:S01]  /*34f0*/  LEA R17, P3, R4, c[0x0][0x168], 0x1 ;  /* 0x00005a0004117a11 */ /* 0x000fe200078608ff */
[----:B------:R-:W-:Y:S01]  /*3500*/  STL [R1+0x534], R12 ;  /* 0x0005340c01007387 */ /* 0x000fe20000100800 */
[----:B------:R-:W-:Y:S02]  /*3510*/  LEA R15, P2, R3, c[0x0][0x168], 0x1 ;  /* 0x00005a00030f7a11 */ /* 0x000fe400078408ff */
[----:B0-----:R-:W-:Y:S02]  /*3520*/  LEA.HI.X.SX32 R8, R14, c[0x0][0x16c], 0x1, P1 ;  /* 0x00005b000e087a11 */ /* 0x001fe400008f0eff */
[----:B------:R-:W-:-:S03]  /*3530*/  LEA R13, P1, R2, c[0x0][0x168], 0x1 ;  /* 0x00005a00020d7a11 */ /* 0x000fc600078208ff */
[----:B------:R0:W-:Y:S04]  /*3540*/  STL [R1+0x4b0], R8 ;  /* 0x0004b00801007387 */ /* 0x0001e80000100800 */
[----:B------:R1:W-:Y:S01]  /*3550*/  STL.64 [R1+0x510], R18 ;  /* 0x0005101201007387 */ /* 0x0003e20000100a00 */
[----:B0-----:R-:W-:-:S04]  /*3560*/  IMAD.WIDE R8, R20, 0x2, RZ ;  /* 0x0000000214087825 */ /* 0x001fc800078e02ff */
[----:B-1----:R-:W-:Y:S02]  /*3570*/  IMAD.WIDE R18, R21, 0x2, RZ ;  /* 0x0000000215127825 */ /* 0x002fe400078e02ff */
[----:B------:R-:W2:Y:S01]  /*3580*/  LDL.64 R20, [R1+0x510] ;  /* 0x0005100001147983 */ /* 0x000ea20000100a00 */
[----:B------:R-:W-:Y:S01]  /*3590*/  LEA.HI.X.SX32 R16, R4, c[0x0][0x16c], 0x1, P3 ;  /* 0x00005b0004107a11 */ /* 0x000fe200018f0eff */
[----:B------:R-:W-:Y:S01]  /*35a0*/  IMAD R11, R22, 0x19, RZ ;  /* 0x00000019160b7824 */ /* 0x000fe200078e02ff */
[----:B------:R-:W-:Y:S01]  /*35b0*/  LEA.HI.X.SX32 R14, R3, c[0x0][0x16c], 0x1, P2 ;  /* 0x00005b00030e7a11 */ /* 0x000fe200010f0eff */
[----:B------:R-:W-:Y:S01]  /*35c0*/  STL.64 [R1+0x508], R28 ;  /* 0x0005081c01007387 */ /* 0x000fe20000100a00 */
[----:B------:R-:W-:Y:S01]  /*35d0*/  LEA.HI.X.SX32 R12, R2, c[0x0][0x16c], 0x1, P1 ;  /* 0x00005b00020c7a11 */ /* 0x000fe200008f0eff */
[----:B------:R-:W-:Y:S02]  /*35e0*/  IMAD.WIDE R2, R23, 0x2, R28 ;  /* 0x0000000217027825 */ /* 0x000fe400078e021c */
[----:B------:R0:W-:Y:S04]  /*35f0*/  STL [R1+0x4a8], R10 ;  /* 0x0004a80a01007387 */ /* 0x0001e80000100800 */
[----:B------:R-:W-:Y:S04]  /*3600*/  STL.64 [R1+0x500], R8 ;  /* 0x0005000801007387 */ /* 0x000fe80000100a00 */
[----:B------:R-:W-:Y:S01]  /*3610*/  STL [R1+0x4a0], R7 ;  /* 0x0004a00701007387 */ /* 0x000fe20000100800 */
[----:B0-----:R-:W-:-:S03]  /*3620*/  IMAD R10, R22, 0x1a, RZ ;  /* 0x0000001a160a7824 */ /* 0x001fc600078e02ff */
[----:B------:R-:W-:Y:S04]  /*3630*/  STL.64 [R1+0x4f8], R18 ;  /* 0x0004f81201007387 */ /* 0x000fe80000100a00 */
[----:B------:R0:W-:Y:S04]  /*3640*/  STL [R1+0x498], R6 ;  /* 0x0004980601007387 */ /* 0x0001e80000100800 */
[----:B------:R2:W-:Y:S01]  /*3650*/  STL [R1+0x490], R5 ;  /* 0x0004900501007387 */ /* 0x0005e20000100800 */
[----:B0-----:R-:W-:-:S04]  /*3660*/  IMAD.WIDE R6, R23, 0x2, R8 ;  /* 0x0000000217067825 */ /* 0x001fc800078e0208 */
[----:B--2---:R-:W-:-:S05]  /*3670*/  IMAD.WIDE R4, R23, 0x2, R20 ;  /* 0x0000000217047825 */ /* 0x004fca00078e0214 */
[----:B------:R0:W-:Y:S04]  /*3680*/  STL.64 [R1+0xa48], R4 ;  /* 0x000a480401007387 */ /* 0x0001e80000100a00 */
[----:B------:R1:W-:Y:S04]  /*3690*/  STL.64 [R1+0xa40], R2 ;  /* 0x000a400201007387 */ /* 0x0003e80000100a00 */
[----:B------:R2:W-:Y:S01]  /*36a0*/  STL.64 [R1+0xa38], R6 ;  /* 0x000a380601007387 */ /* 0x0005e20000100a00 */
[----:B0-----:R-:W-:-:S04]  /*36b0*/  IMAD.WIDE R4, R23, 0x2, R18 ;  /* 0x0000000217047825 */ /* 0x001fc800078e0212 */
[C---:B-1----:R-:W-:Y:S01]  /*36c0*/  IMAD.WIDE R2, R24.reuse, 0x2, R20 ;  /* 0x0000000218027825 */ /* 0x042fe200078e0214 */
[----:B------:R0:W-:Y:S03]  /*36d0*/  STL.64 [R1+0xa30], R4 ;  /* 0x000a300401007387 */ /* 0x0001e60000100a00 */
[C---:B--2---:R-:W-:Y:S01]  /*36e0*/  IMAD.WIDE R6, R24.reuse, 0x2, R28 ;  /* 0x0000000218067825 */ /* 0x044fe200078e021c */
[----:B------:R1:W-:Y:S04]  /*36f0*/  STL.64 [R1+0xa28], R2 ;  /* 0x000a280201007387 */ /* 0x0003e80000100a00 */
[----:B------:R2:W-:Y:S01]  /*3700*/  STL.64 [R1+0xa20], R6 ;  /* 0x000a200601007387 */ /* 0x0005e20000100a00 */
[----:B0-----:R-:W-:-:S04]  /*3710*/  IMAD.WIDE R4, R24, 0x2, R8 ;  /* 0x0000000218047825 */ /* 0x001fc800078e0208 */
[----:B-1----:R-:W-:Y:S01]  /*3720*/  IMAD.WIDE R2, R24, 0x2, R18 ;  /* 0x0000000218027825 */ /* 0x002fe200078e0212 */
[----:B------:R0:W-:Y:S03]  /*3730*/  STL.64 [R1+0xa18], R4 ;  /* 0x000a180401007387 */ /* 0x0001e60000100a00 */
[C---:B--2---:R-:W-:Y:S01]  /*3740*/  IMAD.WIDE R6, R25.reuse, 0x2, R20 ;  /* 0x0000000219067825 */ /* 0x044fe200078e0214 */
[----:B------:R1:W-:Y:S04]  /*3750*/  STL.64 [R1+0xa10], R2 ;  /* 0x000a100201007387 */ /* 0x0003e80000100a00 */
[----:B------:R2:W-:Y:S01]  /*3760*/  STL.64 [R1+0xa08], R6 ;  /* 0x000a080601007387 */ /* 0x0005e20000100a00 */
[----:B0-----:R-:W-:-:S04]  /*3770*/  IMAD.WIDE R4, R25, 0x2, R28 ;  /* 0x0000000219047825 */ /* 0x001fc800078e021c */
[C---:B-1----:R-:W-:Y:S01]  /*3780*/  IMAD.WIDE R2, R25.reuse, 0x2, R8 ;  /* 0x0000000219027825 */ /* 0x042fe200078e0208 */
[----:B------:R0:W-:Y:S03]  /*3790*/  STL.64 [R1+0xa00], R4 ;  /* 0x000a000401007387 */ /* 0x0001e60000100a00 */
[----:B--2---:R-:W-:Y:S01]  /*37a0*/  IMAD.WIDE R6, R25, 0x2, R18 ;  /* 0x0000000219067825 */ /* 0x004fe200078e0212 */
        /* <DEDUP_REMOVED lines=9> */
[C---:B-1----:R-:W-:Y:S01]  /*3840*/  IMAD.WIDE R2, R27.reuse, 0x2, R20 ;  /* 0x000000021b027825 */ /* 0x042fe200078e0214 */
[----:B------:R0:W-:Y:S03]  /*3850*/  STL.64 [R1+0x9d0], R4 ;  /* 0x0009d00401007387 */ /* 0x0001e60000100a00 */
[C---:B--2---:R-:W-:Y:S01]  /*3860*/  IMAD.WIDE R6, R27.reuse, 0x2, R8 ;  /* 0x000000021b067825 */ /* 0x044fe200078e0208 */
[----:B------:R1:W-:Y:S03]  /*3870*/  STL.64 [R1+0x9c8], R2 ;  /* 0x0009c80201007387 */ /* 0x0003e60000100a00 */
[----:B0-----:R-:W-:-:S04]  /*3880*/  IMAD.WIDE R4, R27, 0x2, R28 ;  /* 0x000000021b047825 */ /* 0x001fc800078e021c */
[----:B-1----:R-:W-:Y:S01]  /*3890*/  IMAD.WIDE R2, R27, 0x2, R18 ;  /* 0x000000021b027825 */ /* 0x002fe200078e0212 */
[----:B------:R0:W-:Y:S04]  /*38a0*/  STL.64 [R1+0x9c0], R4 ;  /* 0x0009c00401007387 */ /* 0x0001e80000100a00 */
[----:B------:R1:W-:Y:S04]  /*38b0*/  STL.64 [R1+0x9b8], R6 ;  /* 0x0009b80601007387 */ /* 0x0003e80000100a00 */
[----:B------:R2:W-:Y:S01]  /*38c0*/  STL.64 [R1+0x9b0], R2 ;  /* 0x0009b00201007387 */ /* 0x0005e20000100a00 */
[----:B0-----:R-:W-:-:S04]  /*38d0*/  IMAD.WIDE R4, R10, 0x2, R20 ;  /* 0x000000020a047825 */ /* 0x001fc800078e0214 */
[C---:B-1----:R-:W-:Y:S01]  /*38e0*/  IMAD.WIDE R6, R10.reuse, 0x2, R8 ;  /* 0x000000020a067825 */ /* 0x042fe200078e0208 */
[----:B------:R0:W-:Y:S03]  /*38f0*/  STL.64 [R1+0x9a8], R4 ;  /* 0x0009a80401007387 */ /* 0x0001e60000100a00 */
[----:B--2---:R-:W-:-:S05]  /*3900*/  IMAD.WIDE R2, R10, 0x2, R28 ;  /* 0x000000020a027825 */ /* 0x004fca00078e021c */
[----:B------:R1:W-:Y:S01]  /*3910*/  STL.64 [R1+0x9a0], R2 ;  /* 0x0009a00201007387 */ /* 0x0003e20000100a00 */
[----:B0-----:R-:W-:-:S03]  /*3920*/  IMAD.WIDE R4, R10, 0x2, R18 ;  /* 0x000000020a047825 */ /* 0x001fc600078e0212 */
[----:B------:R0:W-:Y:S01]  /*3930*/  STL.64 [R1+0x998], R6 ;  /* 0x0009980601007387 */ /* 0x0001e20000100a00 */
[----:B------:R-:W-:-:S03]  /*3940*/  IMAD R10, R22, 0x18, RZ ;  /* 0x00000018160a7824 */ /* 0x000fc600078e02ff */
[----:B------:R2:W-:Y:S01]  /*3950*/  STL.64 [R1+0x990], R4 ;  /* 0x0009900401007387 */ /* 0x0005e20000100a00 */
[----:B-1----:R-:W-:-:S05]  /*3960*/  IMAD.WIDE R2, R11, 0x2, R20 ;  /* 0x000000020b027825 */ /* 0x002fca00078e0214 */
[----:B------:R1:W-:Y:S01]  /*3970*/  STL.64 [R1+0x988], R2 ;  /* 0x0009880201007387 */ /* 0x0003e20000100a00 */
[----:B0-----:R-:W-:-:S04]  /*3980*/  IMAD.WIDE R6, R11, 0x2, R8 ;  /* 0x000000020b067825 */ /* 0x001fc800078e0208 */
[----:B--2---:R-:W-:-:S05]  /*3990*/  IMAD.WIDE R4, R11, 0x2, R28 ;  /* 0x000000020b047825 */ /* 0x004fca00078e021c */
[----:B------:R0:W-:Y:S01]  /*39a0*/  STL.64 [R1+0x980], R4 ;  /* 0x0009800401007387 */ /* 0x0001e20000100a00 */
[----:B-1----:R-:W-:-:S03]  /*39b0*/  IMAD.WIDE R2, R11, 0x2, R18 ;  /* 0x000000020b027825 */ /* 0x002fc600078e0212 */
[----:B------:R1:W-:Y:S01]  /*39c0*/  STL.64 [R1+0x978], R6 ;  /* 0x0009780601007387 */ /* 0x0003e20000100a00 */
[----:B------:R-:W-:-:S03]  /*39d0*/  IMAD R11, R22, 0x17, RZ ;  /* 0x00000017160b7824 */ /* 0x000fc600078e02ff */
        /* <DEDUP_REMOVED lines=62> */
[----:B------:R-:W-:-:S03]  /*3dc0*/  IMAD.SHL.U32 R10, R22, 0x10, RZ ;  /* 0x00000010160a7824 */ /* 0x000fc600078e00ff */
        /* <DEDUP_REMOVED lines=127> */
[----:B-1----:R-:W-:-:S04]  /*45c0*/  IMAD.WIDE R2, R11, 0x2, R20 ;  /* 0x000000020b027825 */ /* 0x002fc800078e0214 */
[C---:B0-----:R-:W-:Y:S01]  /*45d0*/  IMAD.WIDE R6, R11.reuse, 0x2, R28 ;  /* 0x000000020b067825 */ /* 0x041fe200078e021c */
        /* <DEDUP_REMOVED lines=14> */
[----:B------:R1:W-:Y:S03]  /*46c0*/  STL.64 [R1+0x690], R6 ;  /* 0x0006900601007387 */ /* 0x0003e60000100a00 */
[C---:B0-----:R-:W-:Y:S02]  /*46d0*/  IMAD.WIDE R2, R22.reuse, 0x2, R28 ;  /* 0x0000000216027825 */ /* 0x041fe400078e021c */
[----:B------:R0:W5:Y:S02]  /*46e0*/  LDL.LU.64 R28, [R1+0xac8] ;  /* 0x000ac800011c7983 */ /* 0x0001640000300a00 */
[----:B-1----:R-:W-:-:S02]  /*46f0*/  IMAD.WIDE R6, R22, 0x2, R8 ;  /* 0x0000000216067825 */ /* 0x002fc400078e0208 */
[----:B------:R1:W-:Y:S04]  /*4700*/  STL.64 [R1+0x688], R4 ;  /* 0x0006880401007387 */ /* 0x0003e80000100a00 */
[----:B------:R2:W-:Y:S04]  /*4710*/  STL.64 [R1+0x680], R2 ;  /* 0x0006800201007387 */ /* 0x0005e80000100a00 */
[----:B------:R0:W-:Y:S01]  /*4720*/  STL.64 [R1+0x678], R6 ;  /* 0x0006780601007387 */ /* 0x0001e20000100a00 */
[----:B-1----:R-:W-:-:S04]  /*4730*/  IMAD.WIDE R4, R22, 0x2, R18 ;  /* 0x0000000216047825 */ /* 0x002fc800078e0212 */
[----:B--2---:R-:W-:Y:S01]  /*4740*/  IMAD.MOV.U32 R2, RZ, RZ, c[0x0][0x160] ;  /* 0x00005800ff027624 */ /* 0x004fe200078e00ff */
[----:B------:R0:W-:Y:S01]  /*4750*/  STL.64 [R1+0x670], R4 ;  /* 0x0006700401007387 */ /* 0x0001e20000100a00 */
[----:B------:R-:W-:-:S03]  /*4760*/  IMAD.MOV.U32 R3, RZ, RZ, c[0x0][0x164] ;  /* 0x00005900ff037624 */ /* 0x000fc600078e00ff */
.L_x_2:
[----:B0-----:R-:W2:Y:S04]  /*4770*/  LDL.64 R4, [R1+0x508] ;  /* 0x0005080001047983 */ /* 0x001ea80000100a00 */
[----:B-----5:R-:W-:Y:S04]  /*4780*/  STL [R1+0x13c0], R28 ;  /* 0x0013c01c01007387 */ /* 0x020fe80000100800 */
[----:B------:R-:W-:Y:S04]  /*4790*/  STL.64 [R1+0x1368], R26 ;  /* 0x0013681a01007387 */ /* 0x000fe80000100a00 */
[----:B------:R-:W-:Y:S04]  /*47a0*/  STL [R1+0x138c], R26 ;  /* 0x00138c1a01007387 */ /* 0x000fe80000100800 */
[----:B------:R-:W-:Y:S04]  /*47b0*/  STL [R1+0x139c], R26 ;  /* 0x00139c1a01007387 */ /* 0x000fe80000100800 */
[----:B------:R-:W-:Y:S04]  /*47c0*/  STL.64 [R1+0x13b0], R26 ;  /* 0x0013b01a01007387 */ /* 0x000fe80000100a00 */
[----:B------:R-:W-:Y:S04]  /*47d0*/  STL.64 [R1+0x13d8], R26 ;  /* 0x0013d81a01007387 */ /* 0x000fe80000100a00 */
[----:B------:R-:W-:Y:S04]  /*47e0*/  STL.64 [R1+0x1438], R26 ;  /* 0x0014381a01007387 */ /* 0x000fe80000100a00 */
[----:B------:R-:W-:Y:S04]  /*47f0*/  STL.64 [R1+0x1468], R26 ;  /* 0x0014681a01007387 */ /* 0x000fe80000100a00 */
[----:B------:R-:W-:Y:S04]  /*4800*/  STL.64 [R1+0x1498], R26 ;  /* 0x0014981a01007387 */ /* 0x000fe80000100a00 */
[----:B------:R0:W-:Y:S04]  /*4810*/  STL.64 [R1+0x14c8], R26 ;  /* 0x0014c81a01007387 */ /* 0x0001e80000100a00 */
[----:B0-----:R-:W3:Y:S01]  /*4820*/  LDL.64 R26, [R1+0x680] ;  /* 0x00068000011a7983 */ /* 0x001ee20000100a00 */
[----:B------:R-:W-:-:S02]  /*4830*/  ISETP.GT.AND P1, PT, R0, RZ, PT ;  /* 0x000000ff0000720c */ /* 0x000fc40003f24270 */
[----:B--2---:R-:W-:-:S05]  /*4840*/  IADD3 R6, P0, R4, R2, RZ ;  /* 0x0000000204067210 */ /* 0x004fca0007f1e0ff */
[----:B------:R-:W-:Y:S01]  /*4850*/  IMAD.X R7, R5, 0x1, R3, P0 ;  /* 0x0000000105077824 */ /* 0x000fe200000e0603 */
[----:B---3--:R0:W-:Y:S04]  /*4860*/  STL.64 [R1+0x14d0], R26 ;  /* 0x0014d01a01007387 */ /* 0x0081e80000100a00 */
[----:B0-----:R-:W2:Y:S04]  /*4870*/  LDL.64 R26, [R1+0x500] ;  /* 0x00050000011a7983 */ /* 0x001ea80000100a00 */
[----:B------:R-:W-:Y:S04]  /*4880*/  STL.64 [R1+0x1360], R24 ;  /* 0x0013601801007387 */ /* 0x000fe80000100a00 */
[----:B------:R-:W-:Y:S04]  /*4890*/  STL [R1+0x1370], R24 ;  /* 0x0013701801007387 */ /* 0x000fe80000100800 */
[----:B------:R-:W-:Y:S04]  /*48a0*/  STL [R1+0x1384], R24 ;  /* 0x0013841801007387 */ /* 0x000fe80000100800 */
[----:B------:R-:W-:Y:S04]  /*48b0*/  STL [R1+0x1394], R24 ;  /* 0x0013941801007387 */ /* 0x000fe80000100800 */
[----:B------:R-:W-:Y:S04]  /*48c0*/  STL [R1+0x13a4], R24 ;  /* 0x0013a41801007387 */ /* 0x000fe80000100800 */
[----:B------:R-:W-:Y:S04]  /*48d0*/  STL [R1+0x13bc], R24 ;  /* 0x0013bc1801007387 */ /* 0x000fe80000100800 */
[----:B------:R-:W-:Y:S04]  /*48e0*/  STL.64 [R1+0x13f0], R24 ;  /* 0x0013f01801007387 */ /* 0x000fe80000100a00 */
        /* <DEDUP_REMOVED lines=9> */
[----:B------:R-:W-:Y:S04]  /*4980*/  STL [R1+0x1380], R22 ;  /* 0x0013801601007387 */ /* 0x000fe80000100800 */
        /* <DEDUP_REMOVED lines=8> */
[----:B------:R0:W-:Y:S04]  /*4a10*/  STL.64 [R1+0x14b0], R22 ;  /* 0x0014b01601007387 */ /* 0x0001e80000100a00 */
[----:B0-----:R-:W3:Y:S04]  /*4a20*/  LDL.64 R22, [R1+0x4f8] ;  /* 0x0004f80001167983 */ /* 0x001ee80000100a00 */
[----:B------:R-:W-:Y:S04]  /*4a30*/  STL.64 [R1+0x1350], R20 ;  /* 0x0013501401007387 */ /* 0x000fe80000100a00 */
[----:B------:R-:W-:Y:S04]  /*4a40*/  STL.64 [R1+0x1378], R20 ;  /* 0x0013781401007387 */ /* 0x000fe80000100a00 */
        /* <DEDUP_REMOVED lines=11> */
[----:B------:R0:W-:Y:S04]  /*4b00*/  STL.64 [R1+0x1408], R12 ;  /* 0x0014080c01007387 */ /* 0x0001e80000100a00 */
[----:B------:R-:W-:Y:S04]  /*4b10*/  STL.64 [R1+0x1340], R18 ;  /* 0x0013401201007387 */ /* 0x000fe80000100a00 */
[----:B------:R-:W-:Y:S01]  /*4b20*/  STL.64 [R1+0x13d0], R18 ;  /* 0x0013d01201007387 */ /* 0x000fe20000100a00 */
[----:B0-----:R-:W-:-:S03]  /*4b30*/  PRMT R12, RZ, 0x7610, R12 ;  /* 0x00007610ff0c7816 */ /* 0x001fc6000000000c */
[----:B------:R-:W-:Y:S04]  /*4b40*/  STL.64 [R1+0x13f8], R18 ;  /* 0x0013f81201007387 */ /* 0x000fe80000100a00 */
[----:B------:R-:W-:Y:S04]  /*4b50*/  STL.64 [R1+0x1430], R18 ;  /* 0x0014301201007387 */ /* 0x000fe80000100a00 */
[----:B------:R-:W4:Y:S01]  /*4b60*/  @P1 LDG.E.U16 R12, [R6.64] ;  /* 0x00000004060c1981 */ /* 0x000f22000c1e1500 */
[----:B------:R-:W-:-:S03]  /*4b70*/  PRMT R11, RZ, 0x7610, R11 ;  /* 0x00007610ff0b7816 */ /* 0x000fc6000000000b */
[----:B------:R-:W-:Y:S04]  /*4b80*/  STL.64 [R1+0x1460], R18 ;  /* 0x0014601201007387 */ /* 0x000fe80000100a00 */
[----:B------:R-:W-:Y:S04]  /*4b90*/  STL.64 [R1+0x1490], R18 ;  /* 0x0014901201007387 */ /* 0x000fe80000100a00 */
[----:B------:R0:W-:Y:S04]  /*4ba0*/  STL.64 [R1+0x14c0], R18 ;  /* 0x0014c01201007387 */ /* 0x0001e80000100a00 */
[----:B------:R-:W-:Y:S04]  /*4bb0*/  STL.64 [R1+0x1338], R14 ;  /* 0x0013380e01007387 */ /* 0x000fe80000100a00 */
[----:B------:R-:W-:Y:S04]  /*4bc0*/  STL.64 [R1+0x1330], R16 ;  /* 0x0013301001007387 */ /* 0x000fe80000100a00 */
[----:B------:R-:W-:Y:S04]  /*4bd0*/  STL [R1+0x12d0], R29 ;  /* 0x0012d01d01007387 */ /* 0x000fe80000100800 */
[----:B0-----:R-:W4:Y:S01]  /*4be0*/  LDL.64 R18, [R1+0x678] ;  /* 0x0006780001127983 */ /* 0x001f220000100a00 */
[----:B--2---:R-:W-:-:S05]  /*4bf0*/  IADD3 R8, P2, R26, R2, RZ ;  /* 0x000000021a087210 */ /* 0x004fca0007f5e0ff */
[----:B------:R-:W-:Y:S02]  /*4c00*/  IMAD.X R9, R27, 0x1, R3, P2 ;  /* 0x000000011b097824 */ /* 0x000fe400010e0603 */
[----:B------:R-:W2:Y:S04]  /*4c10*/  LDL.LU.64 R26, [R1+0x14d0] ;  /* 0x0014d000011a7983 */ /* 0x000ea80000300a00 */
[----:B------:R0:W2:Y:S01]  /*4c20*/  @P1 LDG.E.U16 R11, [R8.64] ;  /* 0x00000004080b1981 */ /* 0x0000a2000c1e1500 */
[----:B---3--:R-:W-:-:S05]  /*4c30*/  IADD3 R4, P0, R22, R2, RZ ;  /* 0x0000000216047210 */ /* 0x008fca0007f1e0ff */
[----:B------:R-:W-:Y:S02]  /*4c40*/  IMAD.X R5, R23, 0x1, R3, P0 ;  /* 0x0000000117057824 */ /* 0x000fe400000e0603 */
[----:B------:R-:W3:Y:S04]  /*4c50*/  LDL.64 R22, [R1+0x670] ;  /* 0x0006700001167983 */ /* 0x000ee80000100a00 */
[----:B----4-:R1:W-:Y:S04]  /*4c60*/  STL [R1+0x48c], R12 ;  /* 0x00048c0c01007387 */ /* 0x0103e80000100800 */
[----:B0-----:R-:W4:Y:S01]  /*4c70*/  LDL.64 R8, [R1+0x510] ;  /* 0x0005100001087983 */ /* 0x001f220000100a00 */
[----:B------:R-:W-:-:S02]  /*4c80*/  PRMT R10, RZ, 0x7610, R10 ;  /* 0x00007610ff0a7816 */ /* 0x000fc4000000000a */
[----:B------:R-:W-:Y:S01]  /*4c90*/  PRMT R20, RZ, 0x7610, R20 ;  /* 0x00007610ff147816 */ /* 0x000fe20000000014 */
[----:B-1----:R-:W2:Y:S04]  /*4ca0*/  LDL.64 R12, [R1+0x688] ;  /* 0x00068800010c7983 */ /* 0x002ea80000100a00 */
[----:B------:R0:W2:Y:S01]  /*4cb0*/  @P1 LDG.E.U16 R10, [R4.64] ;  /* 0x00000004040a1981 */ /* 0x0000a2000c1e1500 */
[----:B------:R-:W-:Y:S02]  /*4cc0*/  ISETP.GT.AND P0, PT, R0, 0x1, PT ;  /* 0x000000010000780c */ /* 0x000fe40003f04270 */
[----:B------:R-:W-:Y:S02]  /*4cd0*/  PRMT R24, RZ, 0x7610, R24 ;  /* 0x00007610ff187816 */ /* 0x000fe40000000018 */
[----:B------:R-:W-:-:S02]  /*4ce0*/  PRMT R25, RZ, 0x7610, R25 ;  /* 0x00007610ff197816 */ /* 0x000fc40000000019 */
[----:B----4-:R-:W-:Y:S01]  /*4cf0*/  IADD3 R6, P3, R8, R2, RZ ;  /* 0x0000000208067210 */ /* 0x010fe20007f7e0ff */
[----:B0-----:R-:W-:-:S04]  /*4d00*/  IMAD.MOV.U32 R5, RZ, RZ, R9 ;  /* 0x000000ffff057224 */ /* 0x001fc800078e0009 */
[----:B------:R-:W-:-:S05]  /*4d10*/  IMAD.X R7, R5, 0x1, R3, P3 ;  /* 0x0000000105077824 */ /* 0x000fca00018e0603 */
[----:B------:R3:W4:Y:S01]  /*4d20*/  @P1 LDG.E.U16 R20, [R6.64] ;  /* 0x0000000406141981 */ /* 0x000722000c1e1500 */
[----:B------:R-:W-:Y:S01]  /*4d30*/  IMAD.MOV.U32 R4, RZ, RZ, R8 ;  /* 0x000000ffff047224 */ /* 0x000fe200078e0008 */
[-C--:B------:R-:W-:Y:S02]  /*4d40*/  IADD3 R4, P3, R18, R2.reuse, RZ ;  /* 0x0000000212047210 */ /* 0x080fe40007f7e0ff */
[----:B--2---:R-:W-:-:S03]  /*4d50*/  IADD3 R8, P2, R26, R2, RZ ;  /* 0x000000021a087210 */ /* 0x004fc60007f5e0ff */
[--C-:B------:R-:W-:Y:S02]  /*4d60*/  IMAD.X R5, R19, 0x1, R3.reuse, P3 ;  /* 0x0000000113057824 */ /* 0x100fe400018e0603 */
[----:B------:R-:W-:Y:S01]  /*4d70*/  IMAD.X R9, R27, 0x1, R3, P2 ;  /* 0x000000011b097824 */ /* 0x000fe200010e0603 */
[-C--:B---3--:R-:W-:Y:S01]  /*4d80*/  IADD3 R6, P1, R22, R2.reuse, RZ ;  /* 0x0000000216067210 */ /* 0x088fe20007f3e0ff */
[----:B------:R-:W2:Y:S04]  /*4d90*/  LDL.LU.64 R26, [R1+0x14c8] ;  /* 0x0014c800011a7983 */ /* 0x000ea80000300a00 */
[----:B------:R0:W3:Y:S04]  /*4da0*/  @P0 LDG.E.U16 R24, [R4.64] ;  /* 0x0000000404180981 */ /* 0x0000e8000c1e1500 */
[----:B------:R1:W2:Y:S01]  /*4db0*/  @P0 LDG.E.U16 R25, [R8.64] ;  /* 0x0000000408190981 */ /* 0x0002a2000c1e1500 */
[----:B0-----:R-:W-:-:S02]  /*4dc0*/  IADD3 R4, P2, R12, R2, RZ ;  /* 0x000000020c047210 */ /* 0x001fc40007f5e0ff */
[----:B-1----:R-:W-:-:S03]  /*4dd0*/  PRMT R8, RZ, 0x7610, R8 ;  /* 0x00007610ff087816 */ /* 0x002fc60000000008 */
[----:B------:R-:W-:Y:S01]  /*4de0*/  IMAD.X R5, R13, 0x1, R3, P2 ;  /* 0x000000010d057824 */ /* 0x000fe200010e0603 */
[----:B------:R-:W-:Y:S01]  /*4df0*/  PRMT R9, RZ, 0x7610, R9 ;  /* 0x00007610ff097816 */ /* 0x000fe20000000009 */
[----:B------:R-:W-:-:S03]  /*4e00*/  IMAD.X R7, R23, 0x1, R3, P1 ;  /* 0x0000000117077824 */ /* 0x000fc600008e0603 */
[----:B------:R-:W2:Y:S04]  /*4e10*/  @P0 LDG.E.U16 R8, [R4.64] ;  /* 0x0000000404080981 */ /* 0x000ea8000c1e1500 */
[----:B------:R-:W2:Y:S04]  /*4e20*/  @P0 LDG.E.U16 R9, [R6.64] ;  /* 0x0000000406090981 */ /* 0x000ea8000c1e1500 */
[----:B----4-:R0:W-:Y:S04]  /*4e30*/  STL [R1+0x488], R20 ;  /* 0x0004881401007387 */ /* 0x0101e80000100800 */
[----:B------:R-:W4:Y:S04]  /*4e40*/  LDL.64 R18, [R1+0x698] ;  /* 0x0006980001127983 */ /* 0x000f280000100a00 */
[----:B0-----:R-:W4:Y:S04]  /*4e50*/  LDL.64 R20, [R1+0x6a0] ;  /* 0x0006a00001147983 */ /* 0x001f280000100a00 */
[----:B---3--:R-:W-:Y:S04]  /*4e60*/  STL [R1+0x664], R24 ;  /* 0x0006641801007387 */ /* 0x008fe80000100800 */
[----:B--2---:R0:W-:Y:S01]  /*4e70*/  STL [R1+0x668], R25 ;  /* 0x0006681901007387 */ /* 0x0041e20000100800 */
[----:B------:R-:W-:-:S03]  /*4e80*/  ISETP.GT.AND P1, PT, R0, 0x2, PT ;  /* 0x000000020000780c */ /* 0x000fc60003f24270 */
[----:B------:R-:W2:Y:S04]  /*4e90*/  LDL.64 R12, [R1+0x6a8] ;  /* 0x0006a800010c7983 */ /* 0x000ea80000100a00 */
[----:B------:R-:W3:Y:S04]  /*4ea0*/  LDL.64 R22, [R1+0x6c0] ;  /* 0x0006c00001167983 */ /* 0x000ee80000100a00 */
[----:B0-----:R-:W2:Y:S04]  /*4eb0*/  LDL.64 R24, [R1+0x690] ;  /* 0x0006900001187983 */ /* 0x001ea80000100a00 */
[----:B------:R4:W-:Y:S01]  /*4ec0*/  STL [R1+0x65c], R8 ;  /* 0x00065c0801007387 */ /* 0x0009e20000100800 */
[----:B------:R-:W-:-:S03]  /*4ed0*/  PRMT R26, RZ, 0x7610, R26 ;  /* 0x00007610ff1a7816 */ /* 0x000fc6000000001a */
[----:B------:R0:W-:Y:S01]  /*4ee0*/  STL [R1+0x660], R9 ;  /* 0x0006600901007387 */ /* 0x0001e20000100800 */
[----:B------:R-:W-:Y:S02]  /*4ef0*/  PRMT R27, RZ, 0x7610, R27 ;  /* 0x00007610ff1b7816 */ /* 0x000fe4000000001b */
[-C--:B----4-:R-:W-:Y:S02]  /*4f00*/  IADD3 R8, P0, R18, R2.reuse, RZ ;  /* 0x0000000212087210 */ /* 0x090fe40007f1e0ff */
[----:B------:R-:W-:-:S03]  /*4f10*/  IADD3 R6, P2, R20, R2, RZ ;  /* 0x0000000214067210 */ /* 0x000fc60007f5e0ff */
[--C-:B0-----:R-:W-:Y:S02]  /*4f20*/  IMAD.X R9, R19, 0x1, R3.reuse, P0 ;  /* 0x0000000113097824 */ /* 0x101fe400000e0603 */
[----:B------:R-:W-:-:S03]  /*4f30*/  IMAD.X R7, R21, 0x1, R3, P2 ;  /* 0x0000000115077824 */ /* 0x000fc600010e0603 */
[----:B------:R3:W4:Y:S04]  /*4f40*/  @P1 LDG.E.U16 R26, [R8.64] ;  /* 0x00000004081a1981 */ /* 0x000728000c1e1500 */
[----:B------:R-:W4:Y:S04]  /*4f50*/  LDL.64 R20, [R1+0x6b8] ;  /* 0x0006b80001147983 */ /* 0x000f280000100a00 */
[----:B------:R-:W4:Y:S04]  /*4f60*/  LDL.LU.64 R18, [R1+0x14c0] ;  /* 0x0014c00001127983 */ /* 0x000f280000300a00 */
[----:B------:R0:W4:Y:S01]  /*4f70*/  @P1 LDG.E.U16 R27, [R6.64] ;  /* 0x00000004061b1981 */ /* 0x000122000c1e1500 */
[----:B--2---:R-:W-:Y:S01]  /*4f80*/  IADD3 R4, P2, R24, R2, RZ ;  /* 0x0000000218047210 */ /* 0x004fe20007f5e0ff */
[----:B0-----:R-:W-:-:S02]  /*4f90*/  IMAD.MOV.U32 R6, RZ, RZ, R24 ;  /* 0x000000ffff067224 */ /* 0x001fc400078e0018 */
[----:B------:R-:W-:Y:S02]  /*4fa0*/  IMAD.MOV.U32 R7, RZ, RZ, R25 ;  /* 0x000000ffff077224 */ /* 0x000fe400078e0019 */
[----:B------:R-:W2:Y:S02]  /*4fb0*/  LDL.LU.64 R24, [R1+0x14b8] ;  /* 0x0014b80001187983 */ /* 0x000ea40000300a00 */
[----:B------:R-:W-:Y:S01]  /*4fc0*/  IMAD.X R5, R7, 0x1, R3, P2 ;  /* 0x0000000107057824 */ /* 0x000fe200010e0603 */
[-C--:B------:R-:W-:Y:S02]  /*4fd0*/  IADD3 R6, P3, R12, R2.reuse, RZ ;  /* 0x000000020c067210 */ /* 0x080fe40007f7e0ff */
[----:B------:R-:W-:Y:S02]  /*4fe0*/  ISETP.GT.AND P0, PT, R0, 0x3, PT ;  /* 0x000000030000780c */ /* 0x000fe40003f04270 */
[----:B---3--:R-:W-:-:S05]  /*4ff0*/  IADD3 R8, P2, R22, R2, RZ ;  /* 0x0000000216087210 */ /* 0x008fca0007f5e0ff */
[----:B------:R-:W-:Y:S01]  /*5000*/  IMAD.X R9, R23, 0x1, R3, P2 ;  /* 0x0000000117097824 */ /* 0x000fe200010e0603 */
[----:B----4-:R-:W-:Y:S01]  /*5010*/  STL [R1+0x658], R26 ;  /* 0x0006581a01007387 */ /* 0x010fe20000100800 */
[----:B------:R-:W-:-:S03]  /*5020*/  PRMT R19, RZ, 0x7610, R19 ;  /* 0x00007610ff137816 */ /* 0x000fc60000000013 */
[----:B------:R0:W-:Y:S04]  /*5030*/  STL [R1+0x654], R27 ;  /* 0x0006541b01007387 */ /* 0x0001e80000100800 */
[----:B------:R1:W3:Y:S01]  /*5040*/  @P1 LDG.E.U16 R19, [R4.64] ;  /* 0x0000000404131981 */ /* 0x0002e2000c1e1500 */
[----:B------:R-:W-:-:S03]  /*5050*/  PRMT R18, RZ, 0x7610, R18 ;  /* 0x00007610ff127816 */ /* 0x000fc60000000012 */
[----:B0-----:R-:W4:Y:S01]  /*5060*/  LDL.64 R26, [R1+0x6b0] ;  /* 0x0006b000011a7983 */ /* 0x001f220000100a00 */
[----:B-1----:R-:W-:Y:S02]  /*5070*/  IMAD.MOV.U32 R4, RZ, RZ, R12 ;  /* 0x000000ffff047224 */ /* 0x002fe400078e000c */
[----:B------:R-:W-:Y:S02]  /*5080*/  IMAD.MOV.U32 R5, RZ, RZ, R13 ;  /* 0x000000ffff057224 */ /* 0x000fe400078e000d */
[----:B------:R-:W3:Y:S02]  /*5090*/  LDL.64 R12, [R1+0x6c8] ;  /* 0x0006c800010c7983 */ /* 0x000ee40000100a00 */
[----:B------:R-:W-:Y:S01]  /*50a0*/  IMAD.X R7, R5, 0x1, R3, P3 ;  /* 0x0000000105077824 */ /* 0x000fe200018e0603 */
[----:B--2---:R-:W-:Y:S01]  /*50b0*/  PRMT R24, RZ, 0x7610, R24 ;  /* 0x00007610ff187816 */ /* 0x004fe20000000018 */
[----:B------:R-:W2:Y:S04]  /*50c0*/  LDL.LU.64 R22, [R1+0x14b0] ;  /* 0x0014b00001167983 */ /* 0x000ea80000300a00 */
[----:B------:R4:W2:Y:S01]  /*50d0*/  @P1 LDG.E.U16 R18, [R6.64] ;  /* 0x0000000406121981 */ /* 0x0008a2000c1e1500 */
[----:B------:R-:W-:-:S02]  /*50e0*/  IADD3 R4, P3, R20, R2, RZ ;  /* 0x0000000214047210 */ /* 0x000fc40007f7e0ff */
[----:B------:R-:W-:-:S03]  /*50f0*/  PRMT R25, RZ, 0x7610, R25 ;  /* 0x00007610ff197816 */ /* 0x000fc60000000019 */
[----:B------:R-:W-:-:S03]  /*5100*/  IMAD.X R5, R21, 0x1, R3, P3 ;  /* 0x0000000115057824 */ /* 0x000fc600018e0603 */
[----:B------:R0:W2:Y:S04]  /*5110*/  @P0 LDG.E.U16 R25, [R8.64] ;  /* 0x0000000408190981 */ /* 0x0000a8000c1e1500 */
[----:B------:R3:W2:Y:S01]  /*5120*/  @P0 LDG.E.U16 R24, [R4.64] ;  /* 0x0000000404180981 */ /* 0x0006a2000c1e1500 */
[----:B0-----:R-:W-:Y:S02]  /*5130*/  PRMT R8, RZ, 0x7610, R8 ;  /* 0x00007610ff087816 */ /* 0x001fe40000000008 */
[----:B------:R-:W-:Y:S02]  /*5140*/  PRMT R9, RZ, 0x7610, R9 ;  /* 0x00007610ff097816 */ /* 0x000fe40000000009 */
[-C--:B----4-:R-:W-:Y:S02]  /*5150*/  IADD3 R6, P1, R26, R2.reuse, RZ ;  /* 0x000000021a067210 */ /* 0x090fe40007f3e0ff */
[----:B---3--:R-:W-:-:S05]  /*5160*/  IADD3 R4, P2, R12, R2, RZ ;  /* 0x000000020c047210 */ /* 0x008fca0007f5e0ff */
[--C-:B------:R-:W-:Y:S01]  /*5170*/  IMAD.X R5, R13, 0x1, R3.reuse, P2 ;  /* 0x000000010d057824 */ /* 0x100fe200010e0603 */
[----:B--2---:R-:W-:Y:S01]  /*5180*/  STL [R1+0x64c], R18 ;  /* 0x00064c1201007387 */ /* 0x004fe20000100800 */
[----:B------:R-:W-:-:S03]  /*5190*/  IMAD.X R7, R27, 0x1, R3, P1 ;  /* 0x000000011b077824 */ /* 0x000fc600008e0603 */
[----:B------:R0:W-:Y:S04]  /*51a0*/  STL [R1+0x650], R19 ;  /* 0x0006501301007387 */ /* 0x0001e80000100800 */
[----:B------:R-:W2:Y:S04]  /*51b0*/  @P0 LDG.E.U16 R8, [R4.64] ;  /* 0x0000000404080981 */ /* 0x000ea8000c1e1500 */
[----:B------:R-:W3:Y:S04]  /*51c0*/  LDL.64 R20, [R1+0x6d8] ;  /* 0x0006d80001147983 */ /* 0x000ee80000100a00 */
[----:B0-----:R-:W4:Y:S04]  /*51d0*/  LDL.64 R18, [R1+0x6e0] ;  /* 0x0006e00001127983 */ /* 0x001f280000100a00 */
[----:B------:R4:W3:Y:S04]  /*51e0*/  @P0 LDG.E.U16 R9, [R6.64] ;  /* 0x0000000406090981 */ /* 0x0008e8000c1e1500 */
[----:B------:R-:W-:Y:S04]  /*51f0*/  STL [R1+0x644], R24 ;  /* 0x0006441801007387 */ /* 0x000fe80000100800 */
[----:B------:R0:W-:Y:S01]  /*5200*/  STL [R1+0x648], R25 ;  /* 0x0006481901007387 */ /* 0x0001e20000100800 */
[----:B------:R-:W-:-:S03]  /*5210*/  ISETP.GT.AND P1, PT, R0, 0x4, PT ;  /* 0x000000040000780c */ /* 0x000fc60003f24270 */
[----:B------:R-:W3:Y:S04]  /*5220*/  LDL.64 R12, [R1+0x6e8] ;  /* 0x0006e800010c7983 */ /* 0x000ee80000100a00 */
[----:B------:R-:W3:Y:S04]  /*5230*/  LDL.64 R26, [R1+0x700] ;  /* 0x00070000011a7983 */ /* 0x000ee80000100a00 */
[----:B0-----:R-:W3:Y:S01]  /*5240*/  LDL.64 R24, [R1+0x6d0] ;  /* 0x0006d00001187983 */ /* 0x001ee20000100a00 */
[----:B------:R-:W-:Y:S02]  /*5250*/  PRMT R22, RZ, 0x7610, R22 ;  /* 0x00007610ff167816 */ /* 0x000fe40000000016 */
[----:B------:R-:W-:Y:S01]  /*5260*/  PRMT R23, RZ, 0x7610, R23 ;  /* 0x00007610ff177816 */ /* 0x000fe20000000017 */
[----:B--2---:R3:W-:Y:S01]  /*5270*/  STL [R1+0x63c], R8 ;  /* 0x00063c0801007387 */ /* 0x0047e20000100800 */
[----:B----4-:R-:W-:-:S02]  /*5280*/  IADD3 R6, P2, R18, R2, RZ ;  /* 0x0000000212067210 */ /* 0x010fc40007f5e0ff */
[----:B---3--:R-:W-:Y:S01]  /*5290*/  IADD3 R8, P0, R20, R2, RZ ;  /* 0x0000000214087210 */ /* 0x008fe20007f1e0ff */
[----:B------:R0:W-:Y:S02]  /*52a0*/  STL [R1+0x640], R9 ;  /* 0x0006400901007387 */ /* 0x0001e40000100800 */
[--C-:B------:R-:W-:Y:S02]  /*52b0*/  IMAD.X R7, R19, 0x1, R3.reuse, P2 ;  /* 0x0000000113077824 */ /* 0x100fe400010e0603 */
[----:B------:R-:W2:Y:S04]  /*52c0*/  LDL.64 R18, [R1+0x6f8] ;  /* 0x0006f80001127983 */ /* 0x000ea80000100a00 */
[----:B------:R1:W3:Y:S01]  /*52d0*/  @P1 LDG.E.U16 R23, [R6.64] ;  /* 0x0000000406171981 */ /* 0x0002e2000c1e1500 */
[----:B0-----:R-:W-:-:S03]  /*52e0*/  IMAD.X R9, R21, 0x1, R3, P0 ;  /* 0x0000000115097824 */ /* 0x001fc600000e0603 */
[----:B------:R-:W4:Y:S04]  /*52f0*/  LDL.LU.64 R20, [R1+0x14a8] ;  /* 0x0014a80001147983 */ /* 0x000f280000300a00 */
[----:B------:R0:W2:Y:S01]  /*5300*/  @P1 LDG.E.U16 R22, [R8.64] ;  /* 0x0000000408161981 */ /* 0x0000a2000c1e1500 */
[-C--:B------:R-:W-:Y:S01]  /*5310*/  IADD3 R4, P2, R24, R2.reuse, RZ ;  /* 0x0000000218047210 */ /* 0x080fe20007f5e0ff */
[----:B-1----:R-:W-:Y:S02]  /*5320*/  IMAD.MOV.U32 R6, RZ, RZ, R24 ;  /* 0x000000ffff067224 */ /* 0x002fe400078e0018 */
[----:B------:R-:W-:Y:S02]  /*5330*/  IMAD.MOV.U32 R7, RZ, RZ, R25 ;  /* 0x000000ffff077224 */ /* 0x000fe400078e0019 */
[----:B------:R-:W3:Y:S02]  /*5340*/  LDL.LU.64 R24, [R1+0x14a0] ;  /* 0x0014a00001187983 */ /* 0x000ee40000300a00 */
[----:B------:R-:W-:Y:S01]  /*5350*/  IMAD.X R5, R7, 0x1, R3, P2 ;  /* 0x0000000107057824 */ /* 0x000fe200010e0603 */
[----:B------:R-:W-:-:S02]  /*5360*/  IADD3 R6, P3, R12, R2, RZ ;  /* 0x000000020c067210 */ /* 0x000fc40007f7e0ff */
[----:B------:R-:W-:Y:S02]  /*5370*/  ISETP.GT.AND P0, PT, R0, 0x5, PT ;  /* 0x000000050000780c */ /* 0x000fe40003f04270 */
[----:B0-----:R-:W-:-:S05]  /*5380*/  IADD3 R8, P2, R26, R2, RZ ;  /* 0x000000021a087210 */ /* 0x001fca0007f5e0ff */
[----:B------:R-:W-:Y:S01]  /*5390*/  IMAD.X R9, R27, 0x1, R3, P2 ;  /* 0x000000011b097824 */ /* 0x000fe200010e0603 */
[----:B----4-:R-:W-:Y:S01]  /*53a0*/  PRMT R21, RZ, 0x7610, R21 ;  /* 0x00007610ff157816 */ /* 0x010fe20000000015 */
[----:B--2---:R-:W-:Y:S05]  /*53b0*/  STL [R1+0x638], R22 ;  /* 0x0006381601007387 */ /* 0x004fea0000100800 */
[----:B------:R0:W2:Y:S01]  /*53c0*/  @P1 LDG.E.U16 R21, [R4.64] ;  /* 0x0000000404151981 */ /* 0x0000a2000c1e1500 */
[----:B------:R-:W-:-:S03]  /*53d0*/  PRMT R20, RZ, 0x7610, R20 ;  /* 0x00007610ff147816 */ /* 0x000fc60000000014 */
[----:B---3--:R1:W-:Y:S01]  /*53e0*/  STL [R1+0x634], R23 ;  /* 0x0006341701007387 */ /* 0x0083e20000100800 */
[----:B0-----:R-:W-:Y:S02]  /*53f0*/  IMAD.MOV.U32 R4, RZ, RZ, R12 ;  /* 0x000000ffff047224 */ /* 0x001fe400078e000c */
[----:B------:R-:W-:Y:S02]  /*5400*/  IMAD.MOV.U32 R5, RZ, RZ, R13 ;  /* 0x000000ffff057224 */ /* 0x000fe400078e000d */
[----:B------:R-:W3:Y:S02]  /*5410*/  LDL.64 R12, [R1+0x708] ;  /* 0x00070800010c7983 */ /* 0x000ee40000100a00 */
[----:B------:R-:W-:Y:S02]  /*5420*/  IMAD.X R7, R5, 0x1, R3, P3 ;  /* 0x0000000105077824 */ /* 0x000fe400018e0603 */
[----:B-1----:R-:W4:Y:S04]  /*5430*/  LDL.64 R22, [R1+0x6f0] ;  /* 0x0006f00001167983 */ /* 0x002f280000100a00 */
[----:B------:R4:W2:Y:S01]  /*5440*/  @P1 LDG.E.U16 R20, [R6.64] ;  /* 0x0000000406141981 */ /* 0x0008a2000c1e1500 */
[----:B------:R-:W-:-:S02]  /*5450*/  IADD3 R4, P3, R18, R2, RZ ;  /* 0x0000000212047210 */ /* 0x000fc40007f7e0ff */
[----:B------:R-:W-:Y:S01]  /*5460*/  PRMT R24, RZ, 0x7610, R24 ;  /* 0x00007610ff187816 */ /* 0x000fe20000000018 */
[----:B------:R-:W2:Y:S01]  /*5470*/  LDL.LU.64 R26, [R1+0x1498] ;  /* 0x00149800011a7983 */ /* 0x000ea20000300a00 */
[----:B------:R-:W-:Y:S01]  /*5480*/  PRMT R25, RZ, 0x7610, R25 ;  /* 0x00007610ff197816 */ /* 0x000fe20000000019 */
[----:B------:R-:W-:-:S05]  /*5490*/  IMAD.X R5, R19, 0x1, R3, P3 ;  /* 0x0000000113057824 */ /* 0x000fca00018e0603 */
[----:B------:R3:W2:Y:S04]  /*54a0*/  @P0 LDG.E.U16 R24, [R4.64] ;  /* 0x0000000404180981 */ /* 0x0006a8000c1e1500 */
[----:B------:R0:W2:Y:S02]  /*54b0*/  @P0 LDG.E.U16 R25, [R8.64] ;  /* 0x0000000408190981 */ /* 0x0000a4000c1e1500 */
[----:B0-----:R-:W-:Y:S02]  /*54c0*/  PRMT R8, RZ, 0x7610, R8 ;  /* 0x00007610ff087816 */ /* 0x001fe40000000008 */
[----:B------:R-:W-:Y:S02]  /*54d0*/  PRMT R9, RZ, 0x7610, R9 ;  /* 0x00007610ff097816 */ /* 0x000fe40000000009 */
[----:B---3--:R-:W-:-:S02]  /*54e0*/  IADD3 R4, P2, R12, R2, RZ ;  /* 0x000000020c047210 */ /* 0x008fc40007f5e0ff */
[----:B----4-:R-:W-:-:S03]  /*54f0*/  IADD3 R6, P1, R22, R2, RZ ;  /* 0x0000000216067210 */ /* 0x010fc60007f3e0ff */
        /* <DEDUP_REMOVED lines=294> */
[----:B------:R0:W-:Y:S04]  /*6760*/  STL [R1+0x598], R25 ;  /* 0x0005981901007387 */ /* 0x0001e80000100800 */
[----:B------:R-:W3:Y:S04]  /*6770*/  LDL.64 R26, [R1+0x868] ;  /* 0x00086800011a7983 */ /* 0x000ee80000100a00 */
[----:B------:R-:W3:Y:S04]  /*6780*/  LDL.64 R12, [R1+0x880] ;  /* 0x00088000010c7983 */ /* 0x000ee80000100a00 */
[----:B0-----:R-:W3:Y:S01]  /*6790*/  LDL.64 R24, [R1+0x850] ;  /* 0x0008500001187983 */ /* 0x001ee20000100a00 */
[----:B------:R-:W-:-:S02]  /*67a0*/  ISETP.GT.AND P1, PT, R0, 0x10, PT ;  /* 0x000000100000780c */ /* 0x000fc40003f24270 */
[----:B------:R-:W-:Y:S02]  /*67b0*/  PRMT R23, RZ, 0x7610, R23 ;  /* 0x00007610ff177816 */ /* 0x000fe40000000017 */
[----:B------:R-:W-:Y:S01]  /*67c0*/  PRMT R22, RZ, 0x7610, R22 ;  /* 0x00007610ff167816 */ /* 0x000fe20000000016 */
[----:B--2---:R3:W-:Y:S01]  /*67d0*/  STL [R1+0x58c], R8 ;  /* 0x00058c0801007387 */ /* 0x0047e20000100800 */
[-C--:B----4-:R-:W-:Y:S02]  /*67e0*/  IADD3 R6, P2, R18, R2.reuse, RZ ;  /* 0x0000000212067210 */ /* 0x090fe40007f5e0ff */
        /* <DEDUP_REMOVED lines=11> */
[----:B------:R-:W2:Y:S02]  /*68a0*/  LDL.LU.64 R24, [R1+0x1410] ;  /* 0x0014100001187983 */ /* 0x000ea40000300a00 */
[----:B------:R-:W-:Y:S01]  /*68b0*/  IMAD.X R5, R7, 0x1, R3, P2 ;  /* 0x0000000107057824 */ /* 0x000fe200010e0603 */
[----:B------:R-:W-:-:S02]  /*68c0*/  IADD3 R6, P3, R26, R2, RZ ;  /* 0x000000021a067210 */ /* 0x000fc40007f7e0ff */
[----:B------:R-:W-:Y:S02]  /*68d0*/  ISETP.GT.AND P0, PT, R0, 0x11, PT ;  /* 0x000000110000780c */ /* 0x000fe40003f04270 */
[----:B0-----:R-:W-:-:S05]  /*68e0*/  IADD3 R8, P2, R12, R2, RZ ;  /* 0x000000020c087210 */ /* 0x001fca0007f5e0ff */
[----:B------:R-:W-:Y:S01]  /*68f0*/  IMAD.X R9, R13, 0x1, R3, P2 ;  /* 0x000000010d097824 */ /* 0x000fe200010e0603 */
[----:B----4-:R-:W-:-:S06]  /*6900*/  PRMT R21, RZ, 0x7610, R21 ;  /* 0x00007610ff157816 */ /* 0x010fcc0000000015 */
[----:B------:R0:W4:Y:S01]  /*6910*/  @P1 LDG.E.U16 R21, [R4.64] ;  /* 0x0000000404151981 */ /* 0x000122000c1e1500 */
[----:B------:R-:W-:Y:S01]  /*6920*/  PRMT R20, RZ, 0x7610, R20 ;  /* 0x00007610ff147816 */ /* 0x000fe20000000014 */
[----:B0-----:R-:W-:Y:S02]  /*6930*/  IMAD.MOV.U32 R5, RZ, RZ, R27 ;  /* 0x000000ffff057224 */ /* 0x001fe400078e001b */
[----:B------:R-:W-:Y:S02]  /*6940*/  IMAD.MOV.U32 R4, RZ, RZ, R26 ;  /* 0x000000ffff047224 */ /* 0x000fe400078e001a */
[----:B------:R-:W-:Y:S01]  /*6950*/  IMAD.X R7, R5, 0x1, R3, P3 ;  /* 0x0000000105077824 */ /* 0x000fe200018e0603 */
[-C--:B--2---:R-:W-:Y:S02]  /*6960*/  IADD3 R4, P3, R18, R2.reuse, RZ ;  /* 0x0000000212047210 */ /* 0x084fe40007f7e0ff */
[----:B------:R-:W-:Y:S02]  /*6970*/  PRMT R24, RZ, 0x7610, R24 ;  /* 0x00007610ff187816 */ /* 0x000fe40000000018 */
[----:B------:R-:W-:Y:S01]  /*6980*/  PRMT R25, RZ, 0x7610, R25 ;  /* 0x00007610ff197816 */ /* 0x000fe20000000019 */
[----:B------:R-:W-:Y:S01]  /*6990*/  IMAD.X R5, R19, 0x1, R3, P3 ;  /* 0x0000000113057824 */ /* 0x000fe200018e0603 */
[----:B------:R-:W2:Y:S04]  /*69a0*/  @P1 LDG.E.U16 R20, [R6.64] ;  /* 0x0000000406141981 */ /* 0x000ea8000c1e1500 */
[----:B------:R-:W-:Y:S04]  /*69b0*/  STL [R1+0x588], R22 ;  /* 0x0005881601007387 */ /* 0x000fe80000100800 */
[----:B------:R-:W4:Y:S04]  /*69c0*/  @P0 LDG.E.U16 R24, [R4.64] ;  /* 0x0000000404180981 */ /* 0x000f28000c1e1500 */
[----:B---3--:R0:W-:Y:S04]  /*69d0*/  STL [R1+0x584], R23 ;  /* 0x0005841701007387 */ /* 0x0081e80000100800 */
[----:B------:R-:W3:Y:S04]  /*69e0*/  @P0 LDG.E.U16 R25, [R8.64] ;  /* 0x0000000408190981 */ /* 0x000ee8000c1e1500 */
[----:B------:R-:W3:Y:S04]  /*69f0*/  LDL.64 R26, [R1+0x888] ;  /* 0x00088800011a7983 */ /* 0x000ee80000100a00 */
[----:B0-----:R-:W3:Y:S04]  /*6a00*/  LDL.64 R22, [R1+0x870] ;  /* 0x0008700001167983 */ /* 0x001ee80000100a00 */
[----:B------:R-:W3:Y:S04]  /*6a10*/  LDL.LU.64 R12, [R1+0x1408] ;  /* 0x00140800010c7983 */ /* 0x000ee80000300a00 */
[----:B--2---:R-:W-:Y:S04]  /*6a20*/  STL [R1+0x580], R20 ;  /* 0x0005801401007387 */ /* 0x004fe80000100800 */
[----:B----4-:R0:W-:Y:S04]  /*6a30*/  STL [R1+0x530], R21 ;  /* 0x0005301501007387 */ /* 0x0101e80000100800 */
[----:B------:R-:W2:Y:S04]  /*6a40*/  LDL.64 R18, [R1+0x898] ;  /* 0x0008980001127983 */ /* 0x000ea80000100a00 */
[----:B0-----:R-:W4:Y:S04]  /*6a50*/  LDL.64 R20, [R1+0x8a0] ;  /* 0x0008a00001147983 */ /* 0x001f280000100a00 */
[----:B------:R-:W-:Y:S04]  /*6a60*/  STL [R1+0x578], R24 ;  /* 0x0005781801007387 */ /* 0x000fe80000100800 */
[----:B---3--:R0:W-:Y:S01]  /*6a70*/  STL [R1+0x57c], R25 ;  /* 0x00057c1901007387 */ /* 0x0081e20000100800 */
[----:B------:R-:W-:-:S03]  /*6a80*/  IADD3 R6, P1, R22, R2, RZ ;  /* 0x0000000216067210 */ /* 0x000fc60007f3e0ff */
[----:B0-----:R-:W3:Y:S04]  /*6a90*/  LDL.64 R24, [R1+0x890] ;  /* 0x0008900001187983 */ /* 0x001ee80000100a00 */
[----:B------:R-:W2:Y:S01]  /*6aa0*/  LDL.LU R22, [R1+0x1400] ;  /* 0x0014000001167983 */ /* 0x000ea20000300800 */
[----:B------:R-:W-:Y:S01]  /*6ab0*/  IMAD.X R7, R23, 0x1, R3, P1 ;  /* 0x0000000117077824 */ /* 0x000fe200008e0603 */
[----:B------:R-:W-:Y:S02]  /*6ac0*/  IADD3 R4, P2, R26, R2, RZ ;  /* 0x000000021a047210 */ /* 0x000fe40007f5e0ff */
[----:B------:R-:W-:-:S03]  /*6ad0*/  PRMT R8, RZ, 0x7610, R8 ;  /* 0x00007610ff087816 */ /* 0x000fc60000000008 */
[----:B------:R-:W-:-:S05]  /*6ae0*/  IMAD.X R5, R27, 0x1, R3, P2 ;  /* 0x000000011b057824 */ /* 0x000fca00010e0603 */
[----:B------:R0:W3:Y:S01]  /*6af0*/  @P0 LDG.E.U16 R8, [R4.64] ;  /* 0x0000000404080981 */ /* 0x0000e2000c1e1500 */
[----:B--2---:R-:W-:-:S06]  /*6b00*/  PRMT R22, RZ, 0x7610, R22 ;  /* 0x00007610ff167816 */ /* 0x004fcc0000000016 */
[----:B------:R4:W2:Y:S01]  /*6b10*/  @P0 LDG.E.U16 R22, [R6.64] ;  /* 0x0000000406160981 */ /* 0x0008a2000c1e1500 */
[----:B------:R-:W-:Y:S02]  /*6b20*/  ISETP.GT.AND P1, PT, R0, 0x12, PT ;  /* 0x000000120000780c */ /* 0x000fe40003f24270 */
[----:B------:R-:W-:Y:S02]  /*6b30*/  PRMT R9, RZ, 0x7610, R9 ;  /* 0x00007610ff097816 */ /* 0x000fe40000000009 */
[----:B----4-:R-:W-:-:S03]  /*6b40*/  IADD3 R6, P2, R20, R2, RZ ;  /* 0x0000000214067210 */ /* 0x010fc60007f5e0ff */
[----:B0-----:R-:W-:Y:S02]  /*6b50*/  IMAD.MOV.U32 R5, RZ, RZ, R9 ;  /* 0x000000ffff057224 */ /* 0x001fe400078e0009 */
[----:B------:R-:W-:-:S05]  /*6b60*/  IMAD.X R7, R21, 0x1, R3, P2 ;  /* 0x0000000115077824 */ /* 0x000fca00010e0603 */
[----:B------:R-:W4:Y:S01]  /*6b70*/  @P1 LDG.E.U16 R5, [R6.64] ;  /* 0x0000000406051981 */ /* 0x000f22000c1e1500 */
[----:B------:R-:W-:-:S03]  /*6b80*/  PRMT R13, RZ, 0x7610, R13 ;  /* 0x00007610ff0d7816 */ /* 0x000fc6000000000d */
[----:B--2---:R0:W-:Y:S04]  /*6b90*/  STL [R1+0x574], R22 ;  /* 0x0005741601007387 */ /* 0x0041e80000100800 */
[----:B------:R-:W2:Y:S04]  /*6ba0*/  LDL.64 R26, [R1+0x8c0] ;  /* 0x0008c000011a7983 */ /* 0x000ea80000100a00 */
[----:B0-----:R-:W2:Y:S04]  /*6bb0*/  LDL.64 R22, [R1+0x8a8] ;  /* 0x0008a80001167983 */ /* 0x001ea80000100a00 */
[----:B---3--:R0:W-:Y:S04]  /*6bc0*/  STL [R1+0x570], R8 ;  /* 0x0005700801007387 */ /* 0x0081e80000100800 */
[----:B------:R-:W3:Y:S01]  /*6bd0*/  LDL.64 R20, [R1+0x8b8] ;  /* 0x0008b80001147983 */ /* 0x000ee20000100a00 */
[----:B0-----:R-:W-:-:S03]  /*6be0*/  IADD3 R8, P0, R18, R2, RZ ;  /* 0x0000000212087210 */ /* 0x001fc60007f1e0ff */
[----:B------:R0:W-:Y:S02]  /*6bf0*/  STL.S16 [R1+0x568], R9 ;  /* 0x0005680901007387 */ /* 0x0001e40000100600 */
[----:B0-----:R-:W-:Y:S01]  /*6c00*/  IMAD.X R9, R19, 0x1, R3, P0 ;  /* 0x0000000113097824 */ /* 0x001fe200000e0603 */
[----:B------:R-:W-:Y:S01]  /*6c10*/  PRMT R12, RZ, 0x7610, R12 ;  /* 0x00007610ff0c7816 */ /* 0x000fe2000000000c */
[----:B------:R-:W3:Y:S04]  /*6c20*/  LDL.LU.64 R18, [R1+0x13f8] ;  /* 0x0013f80001127983 */ /* 0x000ee80000300a00 */
[----:B------:R0:W3:Y:S01]  /*6c30*/  @P1 LDG.E.U16 R13, [R8.64] ;  /* 0x00000004080d1981 */ /* 0x0000e2000c1e1500 */
[----:B------:R-:W-:-:S03]  /*6c40*/  IADD3 R4, P2, R24, R2, RZ ;  /* 0x0000000218047210 */ /* 0x000fc60007f5e0ff */
[----:B----4-:R1:W-:Y:S01]  /*6c50*/  @P1 STL [R1+0x568], R5 ;  /* 0x0005680501001387 */ /* 0x0103e20000100800 */
[----:B0-----:R-:W-:Y:S02]  /*6c60*/  IMAD.MOV.U32 R8, RZ, RZ, R12 ;  /* 0x000000ffff087224 */ /* 0x001fe400078e000c */
[----:B-1----:R-:W-:Y:S01]  /*6c70*/  IMAD.X R5, R25, 0x1, R3, P2 ;  /* 0x0000000119057824 */ /* 0x002fe200010e0603 */
[----:B------:R-:W-:Y:S01]  /*6c80*/  PRMT R9, RZ, 0x7610, R9 ;  /* 0x00007610ff097816 */ /* 0x000fe20000000009 */
[----:B------:R-:W4:Y:S04]  /*6c90*/  LDL.LU.64 R24, [R1+0x13f0] ;  /* 0x0013f00001187983 */ /* 0x000f280000300a00 */
[----:B------:R0:W4:Y:S04]  /*6ca0*/  @P1 LDG.E.U16 R8, [R4.64] ;  /* 0x0000000404081981 */ /* 0x000128000c1e1500 */
[----:B------:R-:W-:Y:S01]  /*6cb0*/  STL.S16 [R1+0x564], R12 ;  /* 0x0005640c01007387 */ /* 0x000fe20000100600 */
[----:B--2---:R-:W-:Y:S01]  /*6cc0*/  IADD3 R6, P3, R22, R2, RZ ;  /* 0x0000000216067210 */ /* 0x004fe20007f7e0ff */
[----:B0-----:R-:W-:-:S04]  /*6cd0*/  IMAD.MOV.U32 R5, RZ, RZ, R23 ;  /* 0x000000ffff057224 */ /* 0x001fc800078e0017 */
[----:B------:R-:W-:Y:S02]  /*6ce0*/  IMAD.X R7, R5, 0x1, R3, P3 ;  /* 0x0000000105077824 */ /* 0x000fe400018e0603 */
[----:B------:R-:W-:-:S06]  /*6cf0*/  IMAD.MOV.U32 R5, RZ, RZ, R9 ;  /* 0x000000ffff057224 */ /* 0x000fcc00078e0009 */
[----:B------:R-:W2:Y:S01]  /*6d00*/  @P1 LDG.E.U16 R5, [R6.64] ;  /* 0x0000000406051981 */ /* 0x000ea2000c1e1500 */
[----:B------:R-:W-:-:S03]  /*6d10*/  IMAD.MOV.U32 R4, RZ, RZ, R22 ;  /* 0x000000ffff047224 */ /* 0x000fc600078e0016 */
[----:B---3--:R0:W-:Y:S04]  /*6d20*/  STL [R1+0x56c], R13 ;  /* 0x00056c0d01007387 */ /* 0x0081e80000100800 */
[----:B------:R-:W3:Y:S04]  /*6d30*/  LDL.64 R22, [R1+0x8c8] ;  /* 0x0008c80001167983 */ /* 0x000ee80000100a00 */
[----:B0-----:R-:W3:Y:S01]  /*6d40*/  LDL.64 R12, [R1+0x8b0] ;  /* 0x0008b000010c7983 */ /* 0x001ee20000100a00 */
[----:B------:R-:W-:Y:S02]  /*6d50*/  ISETP.GT.AND P0, PT, R0, 0x13, PT ;  /* 0x000000130000780c */ /* 0x000fe40003f04270 */
[----:B------:R-:W-:Y:S01]  /*6d60*/  IADD3 R4, P3, R20, R2, RZ ;  /* 0x0000000214047210 */ /* 0x000fe20007f7e0ff */
[----:B----4-:R0:W-:Y:S01]  /*6d70*/  @P1 STL [R1+0x564], R8 ;  /* 0x0005640801001387 */ /* 0x0101e20000100800 */
[----:B------:R-:W-:-:S03]  /*6d80*/  PRMT R24, RZ, 0x7610, R24 ;  /* 0x00007610ff187816 */ /* 0x000fc60000000018 */
[----:B------:R1:W-:Y:S01]  /*6d90*/  STL.S16 [R1+0x560], R9 ;  /* 0x0005600901007387 */ /* 0x0003e20000100600 */
[----:B0-----:R-:W-:-:S05]  /*6da0*/  IADD3 R8, P2, R26, R2, RZ ;  /* 0x000000021a087210 */ /* 0x001fca0007f5e0ff */
[----:B-1----:R-:W-:Y:S02]  /*6db0*/  IMAD.X R9, R27, 0x1, R3, P2 ;  /* 0x000000011b097824 */ /* 0x002fe400010e0603 */
[----:B------:R-:W4:Y:S01]  /*6dc0*/  LDL.64 R26, [R1+0x8e0] ;  /* 0x0008e000011a7983 */ /* 0x000f220000100a00 */
[----:B------:R-:W-:-:S06]  /*6dd0*/  PRMT R25, RZ, 0x7610, R25 ;  /* 0x00007610ff197816 */ /* 0x000fcc0000000019 */
[----:B------:R0:W4:Y:S02]  /*6de0*/  @P0 LDG.E.U16 R25, [R8.64] ;  /* 0x0000000408190981 */ /* 0x000124000c1e1500 */
[----:B0-----:R-:W-:Y:S02]  /*6df0*/  PRMT R8, RZ, 0x7610, R8 ;  /* 0x00007610ff087816 */ /* 0x001fe40000000008 */
[----:B------:R-:W-:Y:S01]  /*6e00*/  PRMT R9, RZ, 0x7610, R9 ;  /* 0x00007610ff097816 */ /* 0x000fe20000000009 */
[----:B--2---:R0:W-:Y:S02]  /*6e10*/  @P1 STL [R1+0x560], R5 ;  /* 0x0005600501001387 */ /* 0x0041e40000100800 */
[----:B0-----:R-:W-:Y:S02]  /*6e20*/  IMAD.X R5, R21, 0x1, R3, P3 ;  /* 0x0000000115057824 */ /* 0x001fe400018e0603 */
[----:B------:R-:W2:Y:S04]  /*6e30*/  LDL.64 R20, [R1+0x8d8] ;  /* 0x0008d80001147983 */ /* 0x000ea80000100a00 */
[----:B------:R3:W2:Y:S02]  /*6e40*/  @P0 LDG.E.U16 R24, [R4.64] ;  /* 0x0000000404180981 */ /* 0x0006a4000c1e1500 */
[----:B---3--:R-:W-:-:S02]  /*6e50*/  IADD3 R4, P2, R22, R2, RZ ;  /* 0x0000000216047210 */ /* 0x008fc40007f5e0ff */
[----:B------:R-:W-:-:S03]  /*6e60*/  IADD3 R6, P1, R12, R2, RZ ;  /* 0x000000020c067210 */ /* 0x000fc60007f3e0ff */
[--C-:B------:R-:W-:Y:S02]  /*6e70*/  IMAD.X R5, R23, 0x1, R3.reuse, P2 ;  /* 0x0000000117057824 */ /* 0x100fe400010e0603 */
[----:B------:R-:W-:-:S03]  /*6e80*/  IMAD.X R7, R13, 0x1, R3, P1 ;  /* 0x000000010d077824 */ /* 0x000fc600008e0603 */
[----:B------:R-:W3:Y:S04]  /*6e90*/  @P0 LDG.E.U16 R8, [R4.64] ;  /* 0x0000000404080981 */ /* 0x000ee8000c1e1500 */
[----:B------:R4:W3:Y:S01]  /*6ea0*/  @P0 LDG.E.U16 R9, [R6.64] ;  /* 0x0000000406090981 */ /* 0x0008e2000c1e1500 */
[----:B------:R-:W-:Y:S02]  /*6eb0*/  ISETP.GT.AND P1, PT, R0, 0x14, PT ;  /* 0x000000140000780c */ /* 0x000fe40003f24270 */
[----:B------:R-:W-:Y:S02]  /*6ec0*/  PRMT R18, RZ, 0x7610, R18 ;  /* 0x00007610ff127816 */ /* 0x000fe40000000012 */
[----:B----4-:R-:W-:-:S05]  /*6ed0*/  IADD3 R6, P2, R26, R2, RZ ;  /* 0x000000021a067210 */ /* 0x010fca0007f5e0ff */
[----:B------:R-:W-:Y:S01]  /*6ee0*/  IMAD.X R7, R27, 0x1, R3, P2 ;  /* 0x000000011b077824 */ /* 0x000fe200010e0603 */
[----:B--2---:R-:W-:Y:S04]  /*6ef0*/  STL [R1+0x558], R24 ;  /* 0x0005581801007387 */ /* 0x004fe80000100800 */
[----:B------:R0:W-:Y:S04]  /*6f00*/  STL [R1+0x55c], R25 ;  /* 0x00055c1901007387 */ /* 0x0001e80000100800 */
[----:B0-----:R-:W2:Y:S04]  /*6f10*/  LDL.64 R24, [R1+0x8d0] ;  /* 0x0008d00001187983 */ /* 0x001ea80000100a00 */
[----:B------:R-:W4:Y:S04]  /*6f20*/  LDL.LU.64 R12, [R1+0x13e8] ;  /* 0x0013e800010c7983 */ /* 0x000f280000300a00 */
[----:B------:R-:W4:Y:S04]  /*6f30*/  LDL.64 R22, [R1+0x900] ;  /* 0x0009000001167983 */ /* 0x000f280000100a00 */
[----:B---3--:R0:W-:Y:S04]  /*6f40*/  STL [R1+0x550], R8 ;  /* 0x0005500801007387 */ /* 0x0081e80000100800 */
[----:B------:R1:W-:Y:S04]  /*6f50*/  STL [R1+0x554], R9 ;  /* 0x0005540901007387 */ /* 0x0003e80000100800 */
[----:B------:R-:W3:Y:S01]  /*6f60*/  LDL.64 R26, [R1+0x8f8] ;  /* 0x0008f800011a7983 */ /* 0x000ee20000100a00 */
[----:B0-----:R-:W-:-:S03]  /*6f70*/  IADD3 R8, P0, R20, R2, RZ ;  /* 0x0000000214087210 */ /* 0x001fc60007f1e0ff */
[----:B------:R-:W3:Y:S02]  /*6f80*/  LDL.LU R20, [R1+0x13e4] ;  /* 0x0013e40001147983 */ /* 0x000ee40000300800 */
[----:B-1----:R-:W-:-:S05]  /*6f90*/  IMAD.X R9, R21, 0x1, R3, P0 ;  /* 0x0000000115097824 */ /* 0x002fca00000e0603 */
[----:B------:R0:W3:Y:S04]  /*6fa0*/  @P1 LDG.E.U16 R18, [R8.64] ;  /* 0x0000000408121981 */ /* 0x0000e8000c1e1500 */
[----:B0-----:R-:W3:Y:S01]  /*6fb0*/  LDL.64 R8, [R1+0x8e8] ;  /* 0x0008e80001087983 */ /* 0x001ee20000100a00 */
[----:B------:R-:W-:-:S06]  /*6fc0*/  PRMT R19, RZ, 0x7610, R19 ;  /* 0x00007610ff137816 */ /* 0x000fcc0000000013 */
[----:B------:R0:W3:Y:S01]  /*6fd0*/  @P1 LDG.E.U16 R19, [R6.64] ;  /* 0x0000000406131981 */ /* 0x0000e2000c1e1500 */
[----:B------:R-:W-:Y:S02]  /*6fe0*/  ISETP.GT.AND P0, PT, R0, 0x15, PT ;  /* 0x000000150000780c */ /* 0x000fe40003f04270 */
[----:B--2---:R-:W-:Y:S02]  /*6ff0*/  IADD3 R4, P2, R24, R2, RZ ;  /* 0x0000000218047210 */ /* 0x004fe40007f5e0ff */
[----:B----4-:R-:W-:-:S03]  /*7000*/  PRMT R13, RZ, 0x7610, R13 ;  /* 0x00007610ff0d7816 */ /* 0x010fc6000000000d */
[----:B------:R-:W-:Y:S01]  /*7010*/  IMAD.X R5, R25, 0x1, R3, P2 ;  /* 0x0000000119057824 */ /* 0x000fe200010e0603 */
[----:B------:R-:W-:Y:S01]  /*7020*/  PRMT R12, RZ, 0x7610, R12 ;  /* 0x00007610ff0c7816 */ /* 0x000fe2000000000c */
[----:B------:R-:W2:Y:S04]  /*7030*/  LDL.64 R24, [R1+0x8f0] ;  /* 0x0008f00001187983 */ /* 0x000ea80000100a00 */
[----:B------:R1:W4:Y:S02]  /*7040*/  @P1 LDG.E.U16 R13, [R4.64] ;  /* 0x00000004040d1981 */ /* 0x000324000c1e1500 */
[----:B-1----:R-:W-:Y:S02]  /*7050*/  IADD3 R4, P2, R22, R2, RZ ;  /* 0x0000000216047210 */ /* 0x002fe40007f5e0ff */
[----:B---3--:R-:W-:-:S03]  /*7060*/  PRMT R20, RZ, 0x7610, R20 ;  /* 0x00007610ff147816 */ /* 0x008fc60000000014 */
[----:B------:R-:W-:-:S05]  /*7070*/  IMAD.X R5, R23, 0x1, R3, P2 ;  /* 0x0000000117057824 */ /* 0x000fca00010e0603 */
[----:B------:R-:W3:Y:S01]  /*7080*/  @P0 LDG.E.U16 R20, [R4.64] ;  /* 0x0000000404140981 */ /* 0x000ee2000c1e1500 */
[----:B0-----:R-:W-:-:S05]  /*7090*/  IADD3 R6, P3, R8, R2, RZ ;  /* 0x0000000208067210 */ /* 0x001fca0007f7e0ff */
[----:B------:R-:W-:-:S05]  /*70a0*/  IMAD.X R7, R9, 0x1, R3, P3 ;  /* 0x0000000109077824 */ /* 0x000fca00018e0603 */
[----:B------:R0:W2:Y:S01]  /*70b0*/  @P1 LDG.E.U16 R12, [R6.64] ;  /* 0x00000004060c1981 */ /* 0x0000a2000c1e1500 */
[----:B------:R-:W-:-:S05]  /*70c0*/  IADD3 R8, P3, R26, R2, RZ ;  /* 0x000000021a087210 */ /* 0x000fca0007f7e0ff */
[----:B------:R-:W-:Y:S01]  /*70d0*/  IMAD.X R9, R27, 0x1, R3, P3 ;  /* 0x000000011b097824 */ /* 0x000fe200018e0603 */
[----:B0-----:R-:W-:Y:S01]  /*70e0*/  PRMT R6, RZ, 0x7610, R6 ;  /* 0x00007610ff067816 */ /* 0x001fe20000000006 */
[----:B------:R-:W-:Y:S04]  /*70f0*/  STL [R1+0x54c], R18 ;  /* 0x00054c1201007387 */ /* 0x000fe80000100800 */
[----:B------:R0:W-:Y:S04]  /*7100*/  STL [R1+0x548], R19 ;  /* 0x0005481301007387 */ /* 0x0001e80000100800 */
[----:B------:R-:W3:Y:S04]  /*7110*/  @P0 LDG.E.U16 R6, [R8.64] ;  /* 0x0000000408060981 */ /* 0x000ee8000c1e1500 */
[----:B0-----:R-:W3:Y:S04]  /*7120*/  LDL.64 R18, [R1+0x908] ;  /* 0x0009080001127983 */ /* 0x001ee80000100a00 */
[----:B------:R-:W3:Y:S04]  /*7130*/  LDL.LU R22, [R1+0x13e0] ;  /* 0x0013e00001167983 */ /* 0x000ee80000300800 */
[----:B--2---:R-:W-:Y:S04]  /*7140*/  STL [R1+0x540], R12 ;  /* 0x0005400c01007387 */ /* 0x004fe80000100800 */
[----:B----4-:R0:W-:Y:S04]  /*7150*/  STL [R1+0x544], R13 ;  /* 0x0005440d01007387 */ /* 0x0101e80000100800 */
[----:B0-----:R-:W2:Y:S04]  /*7160*/  LDL.64 R12, [R1+0x920] ;  /* 0x00092000010c7983 */ /* 0x001ea80000100a00 */
[----:B------:R-:W4:Y:S04]  /*7170*/  LDL.LU.64 R26, [R1+0x13d8] ;  /* 0x0013d800011a7983 */ /* 0x000f280000300a00 */
[----:B---3--:R0:W-:Y:S04]  /*7180*/  STL [R1+0x53c], R20 ;  /* 0x00053c1401007387 */ /* 0x0081e80000100800 */
[----:B0-----:R-:W3:Y:S01]  /*7190*/  LDL.64 R20, [R1+0x918] ;  /* 0x0009180001147983 */ /* 0x001ee20000100a00 */
[----:B------:R-:W-:-:S03]  /*71a0*/  IADD3 R4, P2, R24, R2, RZ ;  /* 0x0000000218047210 */ /* 0x000fc60007f5e0ff */
[----:B------:R0:W-:Y:S01]  /*71b0*/  STL [R1+0x538], R6 ;  /* 0x0005380601007387 */ /* 0x0001e20000100800 */
[----:B------:R-:W-:Y:S01]  /*71c0*/  PRMT R22, RZ, 0x7610, R22 ;  /* 0x00007610ff167816 */ /* 0x000fe20000000016 */
[----:B------:R-:W-:Y:S01]  /*71d0*/  IMAD.X R5, R25, 0x1, R3, P2 ;  /* 0x0000000119057824 */ /* 0x000fe200010e0603 */
[----:B------:R-:W-:Y:S01]  /*71e0*/  ISETP.GT.AND P2, PT, R0, 0x16, PT ;  /* 0x000000160000780c */ /* 0x000fe20003f44270 */
[----:B------:R-:W3:Y:S04]  /*71f0*/  LDL.64 R24, [R1+0x910] ;  /* 0x0009100001187983 */ /* 0x000ee80000100a00 */
[----:B------:R2:W3:Y:S01]  /*7200*/  @P0 LDG.E.U16 R22, [R4.64] ;  /* 0x0000000404160981 */ /* 0x0004e2000c1e1500 */
[----:B0-----:R-:W-:-:S05]  /*7210*/  IADD3 R6, P1, R18, R2, RZ ;  /* 0x0000000212067210 */ /* 0x001fca0007f3e0ff */
[----:B------:R-:W-:Y:S01]  /*7220*/  IMAD.X R7, R19, 0x1, R3, P1 ;  /* 0x0000000113077824 */ /* 0x000fe200008e0603 */
[----:B------:R-:W-:Y:S01]  /*7230*/  PRMT R28, RZ, 0x7610, R28 ;  /* 0x00007610ff1c7816 */ /* 0x000fe2000000001c */
[----:B------:R-:W3:Y:S01]  /*7240*/  LDL.LU.64 R18, [R1+0x13d0] ;  /* 0x0013d00001127983 */ /* 0x000ee20000300a00 */
[----:B--2---:R-:W-:Y:S02]  /*7250*/  IADD3 R4, P1, R12, R2, RZ ;  /* 0x000000020c047210 */ /* 0x004fe40007f3e0ff */
[----:B----4-:R-:W-:-:S03]  /*7260*/  PRMT R27, RZ, 0x7610, R27 ;  /* 0x00007610ff1b7816 */ /* 0x010fc6000000001b */
[----:B------:R-:W-:Y:S01]  /*7270*/  IMAD.X R5, R13, 0x1, R3, P1 ;  /* 0x000000010d057824 */ /* 0x000fe200008e0603 */
[----:B------:R-:W-:Y:S02]  /*7280*/  PRMT R26, RZ, 0x7610, R26 ;  /* 0x00007610ff1a7816 */ /* 0x000fe4000000001a */
[----:B------:R3:W2:Y:S04]  /*7290*/  @P0 LDG.E.U16 R27, [R6.64] ;  /* 0x00000004061b0981 */ /* 0x0006a8000c1e1500 */
[----:B------:R0:W4:Y:S01]  /*72a0*/  @P2 LDG.E.U16 R26, [R4.64] ;  /* 0x00000004041a2981 */ /* 0x000122000c1e1500 */
[----:B---3--:R-:W-:-:S05]  /*72b0*/  IADD3 R6, P0, R20, R2, RZ ;  /* 0x0000000214067210 */ /* 0x008fca0007f1e0ff */
[----:B------:R-:W-:-:S05]  /*72c0*/  IMAD.X R7, R21, 0x1, R3, P0 ;  /* 0x0000000115077824 */ /* 0x000fca00000e0603 */
[----:B------:R-:W3:Y:S04]  /*72d0*/  @P2 LDG.E.U16 R28, [R6.64] ;  /* 0x00000004061c2981 */ /* 0x000ee8000c1e1500 */
[----:B------:R1:W-:Y:S01]  /*72e0*/  STL [R1+0x52c], R22 ;  /* 0x00052c1601007387 */ /* 0x0003e20000100800 */
[----:B0-----:R-:W-:-:S03]  /*72f0*/  IADD3 R4, P0, R24, R2, RZ ;  /* 0x0000000218047210 */ /* 0x001fc60007f1e0ff */
[----:B-1----:R-:W3:Y:S04]  /*7300*/  LDL.64 R22, [R1+0x928] ;  /* 0x0009280001167983 */ /* 0x002ee80000100a00 */
[----:B------:R-:W3:Y:S04]  /*7310*/  LDL.LU.64 R12, [R1+0x13c8] ;  /* 0x0013c800010c7983 */ /* 0x000ee80000300a00 */
[----:B----4-:R-:W-:Y:S04]  /*7320*/  STL [R1+0x524], R26 ;  /* 0x0005241a01007387 */ /* 0x010fe80000100800 */
[----:B--2---:R0:W-:Y:S04]  /*7330*/  STL [R1+0x528], R27 ;  /* 0x0005281b01007387 */ /* 0x0041e80000100800 */
[----:B------:R-:W2:Y:S04]  /*7340*/  LDL.64 R20, [R1+0x938] ;  /* 0x0009380001147983 */ /* 0x000ea80000100a00 */
[----:B0-----:R-:W4:Y:S04]  /*7350*/  LDL.64 R26, [R1+0x940] ;  /* 0x00094000011a7983 */ /* 0x001f280000100a00 */
[----:B---3--:R0:W-:Y:S04]  /*7360*/  STL [R1+0x520], R28 ;  /* 0x0005201c01007387 */ /* 0x0081e80000100800 */
[----:B0-----:R-:W3:Y:S04]  /*7370*/  LDL.LU R28, [R1+0x13c0] ;  /* 0x0013c000011c7983 */ /* 0x001ee80000300800 */
[----:B------:R-:W2:Y:S01]  /*7380*/  LDL.LU R24, [R1+0x13bc] ;  /* 0x0013bc0001187983 */ /* 0x000ea20000300800 */
[----:B------:R-:W-:Y:S01]  /*7390*/  IMAD.X R5, R25, 0x1, R3, P0 ;  /* 0x0000000119057824 */ /* 0x000fe200000e0603 */
[----:B--2---:R-:W-:-:S06]  /*73a0*/  PRMT R24, RZ, 0x7610, R24 ;  /* 0x00007610ff187816 */ /* 0x004fcc0000000018 */
[----:B------:R0:W2:Y:S02]  /*73b0*/  @P2 LDG.E.U16 R24, [R4.64] ;  /* 0x0000000404182981 */ /* 0x0000a4000c1e1500 */
[----:B0-----:R-:W-:Y:S02]  /*73c0*/  IADD3 R4, P0, R22, R2, RZ ;  /* 0x0000000216047210 */ /* 0x001fe40007f1e0ff */
[----:B--2---:R0:W-:Y:S04]  /*73d0*/  STL [R1+0x51c], R24 ;  /* 0x00051c1801007387 */ /* 0x0041e80000100800 */
[----:B0-----:R-:W2:Y:S04]  /*73e0*/  LDL.64 R24, [R1+0x930] ;  /* 0x0009300001187983 */ /* 0x001ea80000100a00 */
[----:B------:R-:W2:Y:S01]  /*73f0*/  LDL.LU R22, [R1+0x13b8] ;  /* 0x0013b80001167983 */ /* 0x000ea20000300800 */
[----:B------:R-:W-:Y:S01]  /*7400*/  IMAD.X R5, R23, 0x1, R3, P0 ;  /* 0x0000000117057824 */ /* 0x000fe200000e0603 */
[----:B--2---:R-:W-:-:S06]  /*7410*/  PRMT R22, RZ, 0x7610, R22 ;  /* 0x00007610ff167816 */ /* 0x004fcc0000000016 */
[----:B------:R4:W2:Y:S02]  /*7420*/  @P2 LDG.E.U16 R22, [R4.64] ;  /* 0x0000000404162981 */ /* 0x0008a4000c1e1500 */
[----:B----4-:R-:W-:-:S05]  /*7430*/  IADD3 R4, P0, R26, R2, RZ ;  /* 0x000000021a047210 */ /* 0x010fca0007f1e0ff */
[----:B------:R-:W-:Y:S01]  /*7440*/  IMAD.X R5, R27, 0x1, R3, P0 ;  /* 0x000000011b057824 */ /* 0x000fe200000e0603 */
[----:B------:R-:W-:Y:S02]  /*7450*/  ISETP.GT.AND P1, PT, R0, 0x17, PT ;  /* 0x000000170000780c */ /* 0x000fe40003f24270 */
[----:B---3--:R-:W-:-:S11]  /*7460*/  PRMT R28, RZ, 0x7610, R28 ;  /* 0x00007610ff1c7816 */ /* 0x008fd6000000001c */
[----:B------:R0:W3:Y:S04]  /*7470*/  @P1 LDG.E.U16 R28, [R4.64] ;  /* 0x00000004041c1981 */ /* 0x0000e8000c1e1500 */
[----:B--2---:R1:W-:Y:S04]  /*7480*/  STL [R1+0x518], R22 ;  /* 0x0005181601007387 */ /* 0x0043e80000100800 */
[----:B-1----:R-:W2:Y:S04]  /*7490*/  LDL.64 R22, [R1+0x948] ;  /* 0x0009480001167983 */ /* 0x002ea80000100a00 */
[----:B------:R-:W4:Y:S01]  /*74a0*/  LDL.LU.64 R26, [R1+0x13b0] ;  /* 0x0013b000011a7983 */ /* 0x000f220000300a00 */
[----:B0-----:R-:W-:-:S05]  /*74b0*/  IADD3 R4, P0, R20, R2, RZ ;  /* 0x0000000214047210 */ /* 0x001fca0007f1e0ff */
[----:B------:R-:W-:Y:S01]  /*74c0*/  IMAD.X R5, R21, 0x1, R3, P0 ;  /* 0x0000000115057824 */ /* 0x000fe200000e0603 */
[----:B------:R-:W-:Y:S01]  /*74d0*/  PRMT R29, RZ, 0x7610, R29 ;  /* 0x00007610ff1d7816 */ /* 0x000fe2000000001d */
[----:B---3--:R-:W-:Y:S04]  /*74e0*/  STL [R1+0x6c], R28 ;  /* 0x00006c1c01007387 */ /* 0x008fe80000100800 */
[----:B------:R-:W3:Y:S01]  /*74f0*/  LDL.64 R20, [R1+0x960] ;  /* 0x0009600001147983 */ /* 0x000ee20000100a00 */
[----:B----4-:R-:W-:-:S06]  /*7500*/  PRMT R27, RZ, 0x7610, R27 ;  /* 0x00007610ff1b7816 */ /* 0x010fcc000000001b */
[----:B------:R0:W4:Y:S01]  /*7510*/  @P1 LDG.E.U16 R27, [R4.64] ;  /* 0x00000004041b1981 */ /* 0x000122000c1e1500 */
[----:B------:R-:W-:Y:S02]  /*7520*/  PRMT R26, RZ, 0x7610, R26 ;  /* 0x00007610ff1a7816 */ /* 0x000fe4000000001a */
[----:B0-----:R-:W-:-:S05]  /*7530*/  IADD3 R4, P0, R24, R2, RZ ;  /* 0x0000000218047210 */ /* 0x001fca0007f1e0ff */
[----:B------:R-:W-:Y:S02]  /*7540*/  IMAD.X R5, R25, 0x1, R3, P0 ;  /* 0x0000000119057824 */ /* 0x000fe400000e0603 */
[----:B------:R-:W4:Y:S04]  /*7550*/  LDL.64 R24, [R1+0x958] ;  /* 0x0009580001187983 */ /* 0x000f280000100a00 */
[----:B------:R2:W4:Y:S02]  /*7560*/  @P1 LDG.E.U16 R26, [R4.64] ;  /* 0x00000004041a1981 */ /* 0x000524000c1e1500 */
[----:B--2---:R-:W-:-:S05]  /*7570*/  IADD3 R4, P0, R22, R2, RZ ;  /* 0x0000000216047210 */ /* 0x004fca0007f1e0ff */
[--C-:B------:R-:W-:Y:S02]  /*7580*/  IMAD.X R5, R23, 0x1, R3.reuse, P0 ;  /* 0x0000000117057824 */ /* 0x100fe400000e0603 */
[----:B------:R-:W2:Y:S04]  /*7590*/  LDL.64 R22, [R1+0x950] ;  /* 0x0009500001167983 */ /* 0x000ea80000100a00 */
[----:B------:R3:W2:Y:S02]  /*75a0*/  @P1 LDG.E.U16 R29, [R4.64] ;  /* 0x00000004041d1981 */ /* 0x0006a4000c1e1500 */
[----:B---3--:R-:W-:Y:S02]  /*75b0*/  IADD3 R4, P0, R20, R2, RZ ;  /* 0x0000000214047210 */ /* 0x008fe40007f1e0ff */
[----:B----4-:R-:W-:Y:S04]  /*75c0*/  STL [R1+0x64], R26 ;  /* 0x0000641a01007387 */ /* 0x010fe80000100800 */
[----:B------:R0:W-:Y:S04]  /*75d0*/  STL [R1+0x68], R27 ;  /* 0x0000681b01007387 */ /* 0x0001e80000100800 */
[----:B0-----:R-:W3:Y:S04]  /*75e0*/  LDL.64 R26, [R1+0x968] ;  /* 0x00096800011a7983 */ /* 0x001ee80000100a00 */
[----:B--2---:R-:W-:Y:S04]  /*75f0*/  STL [R1+0x12d4], R29 ;  /* 0x0012d41d01007387 */ /* 0x004fe80000100800 */
[----:B------:R-:W2:Y:S01]  /*7600*/  LDL.LU R20, [R1+0x13a8] ;  /* 0x0013a80001147983 */ /* 0x000ea20000300800 */
[----:B------:R-:W-:Y:S01]  /*7610*/  ISETP.GT.AND P1, PT, R0, 0x18, PT ;  /* 0x000000180000780c */ /* 0x000fe20003f24270 */
[----:B------:R-:W-:Y:S01]  /*7620*/  IMAD.X R5, R21, 0x1, R3, P0 ;  /* 0x0000000115057824 */ /* 0x000fe200000e0603 */
[----:B--2---:R-:W-:-:S11]  /*7630*/  PRMT R20, RZ, 0x7610, R20 ;  /* 0x00007610ff147816 */ /* 0x004fd60000000014 */
[----:B------:R0:W2:Y:S02]  /*7640*/  @P1 LDG.E.U16 R20, [R4.64] ;  /* 0x0000000404141981 */ /* 0x0000a4000c1e1500 */
[----:B0-----:R-:W-:Y:S02]  /*7650*/  IADD3 R4, P0, R24, R2, RZ ;  /* 0x0000000218047210 */ /* 0x001fe40007f1e0ff */
[----:B--2---:R0:W-:Y:S04]  /*7660*/  STL [R1+0x5c], R20 ;  /* 0x00005c1401007387 */ /* 0x0041e80000100800 */
[----:B0-----:R-:W2:Y:S04]  /*7670*/  LDL.64 R20, [R1+0x980] ;  /* 0x0009800001147983 */ /* 0x001ea80000100a00 */
[----:B------:R-:W4:Y:S01]  /*7680*/  LDL.LU R24, [R1+0x13a4] ;  /* 0x0013a40001187983 */ /* 0x000f220000300800 */
[----:B------:R-:W-:Y:S01]  /*7690*/  IMAD.X R5, R25, 0x1, R3, P0 ;  /* 0x0000000119057824 */ /* 0x000fe200000e0603 */
[----:B----4-:R-:W-:-:S06]  /*76a0*/  PRMT R24, RZ, 0x7610, R24 ;  /* 0x00007610ff187816 */ /* 0x010fcc0000000018 */
[----:B------:R0:W4:Y:S02]  /*76b0*/  @P1 LDG.E.U16 R24, [R4.64] ;  /* 0x0000000404181981 */ /* 0x000124000c1e1500 */
[----:B0-----:R-:W-:Y:S02]  /*76c0*/  IADD3 R4, P0, R22, R2, RZ ;  /* 0x0000000216047210 */ /* 0x001fe40007f1e0ff */
[----:B----4-:R0:W-:Y:S04]  /*76d0*/  STL [R1+0x58], R24 ;  /* 0x0000581801007387 */ /* 0x0101e80000100800 */
[----:B0-----:R-:W4:Y:S04]  /*76e0*/  LDL.64 R24, [R1+0x978] ;  /* 0x0009780001187983 */ /* 0x001f280000100a00 */
[----:B------:R-:W2:Y:S01]  /*76f0*/  LDL.LU R22, [R1+0x13a0] ;  /* 0x0013a00001167983 */ /* 0x000ea20000300800 */
[----:B------:R-:W-:Y:S01]  /*7700*/  IMAD.X R5, R23, 0x1, R3, P0 ;  /* 0x0000000117057824 */ /* 0x000fe200000e0603 */
[----:B--2---:R-:W-:-:S06]  /*7710*/  PRMT R22, RZ, 0x7610, R22 ;  /* 0x00007610ff167816 */ /* 0x004fcc0000000016 */
[----:B------:R3:W2:Y:S02]  /*7720*/  @P1 LDG.E.U16 R22, [R4.64] ;  /* 0x0000000404161981 */ /* 0x0006a4000c1e1500 */
[----:B---3--:R-:W-:Y:S02]  /*7730*/  IADD3 R4, P0, R26, R2, RZ ;  /* 0x000000021a047210 */ /* 0x008fe40007f1e0ff */
[----:B--2---:R0:W-:Y:S04]  /*7740*/  STL [R1+0x54], R22 ;  /* 0x0000541601007387 */ /* 0x0041e80000100800 */
[----:B0-----:R-:W2:Y:S04]  /*7750*/  LDL.64 R22, [R1+0x970] ;  /* 0x0009700001167983 */ /* 0x001ea80000100a00 */
[----:B------:R-:W3:Y:S01]  /*7760*/  LDL.LU R26, [R1+0x139c] ;  /* 0x00139c00011a7983 */ /* 0x000ee20000300800 */
[----:B------:R-:W-:Y:S01]  /*7770*/  IMAD.X R5, R27, 0x1, R3, P0 ;  /* 0x000000011b057824 */ /* 0x000fe200000e0603 */
[----:B---3--:R-:W-:-:S06]  /*7780*/  PRMT R26, RZ, 0x7610, R26 ;  /* 0x00007610ff1a7816 */ /* 0x008fcc000000001a */
[----:B------:R0:W3:Y:S02]  /*7790*/  @P1 LDG.E.U16 R26, [R4.64] ;  /* 0x00000004041a1981 */ /* 0x0000e4000c1e1500 */
[----:B0-----:R-:W-:Y:S02]  /*77a0*/  IADD3 R4, P0, R20, R2, RZ ;  /* 0x0000000214047210 */ /* 0x001fe40007f1e0ff */
[----:B---3--:R0:W-:Y:S04]  /*77b0*/  STL [R1+0x50], R26 ;  /* 0x0000501a01007387 */ /* 0x0081e80000100800 */
[----:B0-----:R-:W3:Y:S04]  /*77c0*/  LDL.64 R26, [R1+0x988] ;  /* 0x00098800011a7983 */ /* 0x001ee80000100a00 */
[----:B------:R-:W2:Y:S01]  /*77d0*/  LDL.LU R20, [R1+0x1398] ;  /* 0x0013980001147983 */ /* 0x000ea20000300800 */
[----:B------:R-:W-:Y:S01]  /*77e0*/  ISETP.GT.AND P1, PT, R0, 0x19, PT ;  /* 0x000000190000780c */ /* 0x000fe20003f24270 */
[----:B------:R-:W-:Y:S01]  /*77f0*/  IMAD.X R5, R21, 0x1, R3, P0 ;  /* 0x0000000115057824 */ /* 0x000fe200000e0603 */
[----:B--2---:R-:W-:-:S11]  /*7800*/  PRMT R20, RZ, 0x7610, R20 ;  /* 0x00007610ff147816 */ /* 0x004fd60000000014 */
[----:B------:R4:W2:Y:S02]  /*7810*/  @P1 LDG.E.U16 R20, [R4.64] ;  /* 0x0000000404141981 */ /* 0x0008a4000c1e1500 */
[----:B----4-:R-:W-:Y:S02]  /*7820*/  IADD3 R4, P0, R24, R2, RZ ;  /* 0x0000000218047210 */ /* 0x010fe40007f1e0ff */
        /* <DEDUP_REMOVED lines=40> */
[----:B------:R-:W-:-:S02]  /*7ab0*/  PRMT R19, RZ, 0x7610, R19 ;  /* 0x00007610ff137816 */ /* 0x000fc40000000013 */
[----:B------:R-:W-:Y:S02]  /*7ac0*/  PRMT R18, RZ, 0x7610, R18 ;  /* 0x00007610ff127816 */ /* 0x000fe40000000012 */
[----:B--2---:R-:W-:-:S06]  /*7ad0*/  PRMT R22, RZ, 0x7610, R22 ;  /* 0x00007610ff167816 */ /* 0x004fcc0000000016 */
[----:B------:R3:W2:Y:S02]  /*7ae0*/  @P1 LDG.E.U16 R22, [R4.64] ;  /* 0x0000000404161981 */ /* 0x0006a4000c1e1500 */
[----:B---3--:R-:W-:-:S05]  /*7af0*/  IADD3 R4, P0, R26, R2, RZ ;  /* 0x000000021a047210 */ /* 0x008fca0007f1e0ff */
[----:B------:R-:W-:-:S05]  /*7b00*/  IMAD.X R5, R27, 0x1, R3, P0 ;  /* 0x000000011b057824 */ /* 0x000fca00000e0603 */
[----:B------:R0:W3:Y:S01]  /*7b10*/  @P1 LDG.E.U16 R19, [R4.64] ;  /* 0x0000000404131981 */ /* 0x0000e2000c1e1500 */
[----:B------:R-:W-:Y:S02]  /*7b20*/  ISETP.GT.AND P1, PT, R0, 0x1b, PT ;  /* 0x0000001b0000780c */ /* 0x000fe40003f24270 */
[----:B0-----:R-:W-:-:S05]  /*7b30*/  IADD3 R4, P0, R20, R2, RZ ;  /* 0x0000000214047210 */ /* 0x001fca0007f1e0ff */
[----:B------:R-:W-:-:S06]  /*7b40*/  IMAD.X R5, R21, 0x1, R3, P0 ;  /* 0x0000000115057824 */ /* 0x000fcc00000e0603 */
[----:B------:R4:W3:Y:S02]  /*7b50*/  @P1 LDG.E.U16 R18, [R4.64] ;  /* 0x0000000404121981 */ /* 0x0008e4000c1e1500 */
[----:B----4-:R-:W-:Y:S02]  /*7b60*/  IADD3 R4, P0, R24, R2, RZ ;  /* 0x0000000218047210 */ /* 0x010fe40007f1e0ff */
[----:B--2---:R0:W-:Y:S04]  /*7b70*/  STL [R1+0x34], R22 ;  /* 0x0000341601007387 */ /* 0x0041e80000100800 */
[----:B------:R-:W2:Y:S04]  /*7b80*/  LDL.64 R26, [R1+0x9c8] ;  /* 0x0009c800011a7983 */ /* 0x000ea80000100a00 */
[----:B0-----:R-:W4:Y:S04]  /*7b90*/  LDL.64 R22, [R1+0x9b0] ;  /* 0x0009b00001167983 */ /* 0x001f280000100a00 */
[----:B------:R-:W2:Y:S04]  /*7ba0*/  LDL.LU.64 R20, [R1+0x1378] ;  /* 0x0013780001147983 */ /* 0x000ea80000300a00 */
[----:B---3--:R-:W-:Y:S04]  /*7bb0*/  STL [R1+0x2c], R18 ;  /* 0x00002c1201007387 */ /* 0x008fe80000100800 */
[----:B------:R0:W-:Y:S04]  /*7bc0*/  STL [R1+0x30], R19 ;  /* 0x0000301301007387 */ /* 0x0001e80000100800 */
[----:B0-----:R-:W3:Y:S04]  /*7bd0*/  LDL.64 R18, [R1+0x9e0] ;  /* 0x0009e00001127983 */ /* 0x001ee80000100a00 */
[----:B------:R-:W2:Y:S01]  /*7be0*/  LDL.LU R24, [R1+0x1370] ;  /* 0x0013700001187983 */ /* 0x000ea20000300800 */
[----:B------:R-:W-:Y:S01]  /*7bf0*/  IMAD.X R5, R25, 0x1, R3, P0 ;  /* 0x0000000119057824 */ /* 0x000fe200000e0603 */
[----:B--2---:R-:W-:-:S06]  /*7c00*/  PRMT R24, RZ, 0x7610, R24 ;  /* 0x00007610ff187816 */ /* 0x004fcc0000000018 */
[----:B------:R4:W2:Y:S01]  /*7c10*/  @P1 LDG.E.U16 R24, [R4.64] ;  /* 0x0000000404181981 */ /* 0x0008a2000c1e1500 */
[----:B------:R-:W-:Y:S02]  /*7c20*/  PRMT R21, RZ, 0x7610, R21 ;  /* 0x00007610ff157816 */ /* 0x000fe40000000015 */
[----:B----4-:R-:W-:-:S05]  /*7c30*/  IADD3 R4, P0, R22, R2, RZ ;  /* 0x0000000216047210 */ /* 0x010fca0007f1e0ff */
[----:B------:R-:W-:-:S05]  /*7c40*/  IMAD.X R5, R23, 0x1, R3, P0 ;  /* 0x0000000117057824 */ /* 0x000fca00000e0603 */
[----:B------:R0:W4:Y:S01]  /*7c50*/  @P1 LDG.E.U16 R21, [R4.64] ;  /* 0x0000000404151981 */ /* 0x000122000c1e1500 */
[----:B------:R-:W-:Y:S02]  /*7c60*/  PRMT R20, RZ, 0x7610, R20 ;  /* 0x00007610ff147816 */ /* 0x000fe40000000014 */
[----:B0-----:R-:W-:-:S05]  /*7c70*/  IADD3 R4, P0, R26, R2, RZ ;  /* 0x000000021a047210 */ /* 0x001fca0007f1e0ff */
[----:B------:R-:W-:-:S05]  /*7c80*/  IMAD.X R5, R27, 0x1, R3, P0 ;  /* 0x000000011b057824 */ /* 0x000fca00000e0603 */
[----:B------:R3:W4:Y:S04]  /*7c90*/  @P1 LDG.E.U16 R20, [R4.64] ;  /* 0x0000000404141981 */ /* 0x000728000c1e1500 */
[----:B--2---:R0:W-:Y:S01]  /*7ca0*/  STL [R1+0x28], R24 ;  /* 0x0000281801007387 */ /* 0x0041e20000100800 */
[----:B------:R-:W-:Y:S02]  /*7cb0*/  ISETP.GT.AND P1, PT, R0, 0x1c, PT ;  /* 0x0000001c0000780c */ /* 0x000fe40003f24270 */
[----:B---3--:R-:W-:Y:S01]  /*7cc0*/  IADD3 R4, P0, R18, R2, RZ ;  /* 0x0000000212047210 */ /* 0x008fe20007f1e0ff */
[----:B------:R-:W2:Y:S04]  /*7cd0*/  LDL.64 R22, [R1+0x9d0] ;  /* 0x0009d00001167983 */ /* 0x000ea80000100a00 */
[----:B0-----:R-:W3:Y:S01]  /*7ce0*/  LDL.64 R24, [R1+0x9d8] ;  /* 0x0009d80001187983 */ /* 0x001ee20000100a00 */
[----:B------:R-:W-:Y:S01]  /*7cf0*/  PRMT R15, RZ, 0x7610, R15 ;  /* 0x00007610ff0f7816 */ /* 0x000fe2000000000f */
[----:B------:R-:W-:Y:S01]  /*7d00*/  IMAD.X R5, R19, 0x1, R3, P0 ;  /* 0x0000000113057824 */ /* 0x000fe200000e0603 */
[----:B------:R-:W-:Y:S01]  /*7d10*/  PRMT R14, RZ, 0x7610, R14 ;  /* 0x00007610ff0e7816 */ /* 0x000fe2000000000e */
[----:B------:R-:W2:Y:S04]  /*7d20*/  LDL.LU.64 R26, [R1+0x1368] ;  /* 0x00136800011a7983 */ /* 0x000ea80000300a00 */
[----:B------:R3:W2:Y:S04]  /*7d30*/  @P1 LDG.E.U16 R15, [R4.64] ;  /* 0x00000004040f1981 */ /* 0x0006a8000c1e1500 */
[----:B----4-:R-:W-:Y:S04]  /*7d40*/  STL [R1+0x20], R20 ;  /* 0x0000201401007387 */ /* 0x010fe80000100800 */
[----:B------:R0:W-:Y:S01]  /*7d50*/  STL [R1+0x24], R21 ;  /* 0x0000241501007387 */ /* 0x0001e20000100800 */
[----:B------:R-:W-:-:S03]  /*7d60*/  PRMT R13, RZ, 0x7610, R13 ;  /* 0x00007610ff0d7816 */ /* 0x000fc6000000000d */
[----:B------:R-:W4:Y:S04]  /*7d70*/  LDL.64 R18, [R1+0xa00] ;  /* 0x000a000001127983 */ /* 0x000f280000100a00 */
[----:B0-----:R-:W4:Y:S01]  /*7d80*/  LDL.64 R20, [R1+0x9e8] ;  /* 0x0009e80001147983 */ /* 0x001f220000100a00 */
[----:B---3--:R-:W-:-:S05]  /*7d90*/  IADD3 R4, P0, R24, R2, RZ ;  /* 0x0000000218047210 */ /* 0x008fca0007f1e0ff */
[----:B------:R-:W-:Y:S02]  /*7da0*/  IMAD.X R5, R25, 0x1, R3, P0 ;  /* 0x0000000119057824 */ /* 0x000fe400000e0603 */
[----:B------:R-:W3:Y:S04]  /*7db0*/  LDL.LU.64 R24, [R1+0x1360] ;  /* 0x0013600001187983 */ /* 0x000ee80000300a00 */
[----:B------:R2:W3:Y:S02]  /*7dc0*/  @P1 LDG.E.U16 R14, [R4.64] ;  /* 0x00000004040e1981 */ /* 0x0004e4000c1e1500 */
[----:B--2---:R-:W-:-:S05]  /*7dd0*/  IADD3 R4, P0, R22, R2, RZ ;  /* 0x0000000216047210 */ /* 0x004fca0007f1e0ff */
[----:B------:R-:W-:-:S05]  /*7de0*/  IMAD.X R5, R23, 0x1, R3, P0 ;  /* 0x0000000117057824 */ /* 0x000fca00000e0603 */
[----:B------:R4:W2:Y:S01]  /*7df0*/  @P1 LDG.E.U16 R13, [R4.64] ;  /* 0x00000004040d1981 */ /* 0x0008a2000c1e1500 */
[----:B------:R-:W-:Y:S02]  /*7e00*/  PRMT R12, RZ, 0x7610, R12 ;  /* 0x00007610ff0c7816 */ /* 0x000fe4000000000c */
[----:B----4-:R-:W-:-:S05]  /*7e10*/  IADD3 R4, P0, R20, R2, RZ ;  /* 0x0000000214047210 */ /* 0x010fca0007f1e0ff */
[----:B------:R-:W-:-:S05]  /*7e20*/  IMAD.X R5, R21, 0x1, R3, P0 ;  /* 0x0000000115057824 */ /* 0x000fca00000e0603 */
[----:B------:R0:W4:Y:S04]  /*7e30*/  @P1 LDG.E.U16 R12, [R4.64] ;  /* 0x00000004040c1981 */ /* 0x000128000c1e1500 */
[----:B---3--:R-:W-:Y:S04]  /*7e40*/  STL [R1+0x18], R14 ;  /* 0x0000180e01007387 */ /* 0x008fe80000100800 */
[----:B------:R1:W-:Y:S04]  /*7e50*/  STL [R1+0x1c], R15 ;  /* 0x00001c0f01007387 */ /* 0x0003e80000100800 */
[----:B-1----:R-:W3:Y:S01]  /*7e60*/  LDL.64 R14, [R1+0x9f8] ;  /* 0x0009f800010e7983 */ /* 0x002ee20000100a00 */
[----:B------:R-:W-:-:S02]  /*7e70*/  ISETP.GT.AND P1, PT, R0, 0x1d, PT ;  /* 0x0000001d0000780c */ /* 0x000fc40003f24270 */
[----:B0-----:R-:W-:Y:S01]  /*7e80*/  IADD3 R4, P0, R18, R2, RZ ;  /* 0x0000000212047210 */ /* 0x001fe20007f1e0ff */
[----:B------:R-:W3:Y:S01]  /*7e90*/  LDL.LU.64 R22, [R1+0x1358] ;  /* 0x0013580001167983 */ /* 0x000ee20000300a00 */
[----:B------:R-:W-:-:S03]  /*7ea0*/  PRMT R17, RZ, 0x7610, R17 ;  /* 0x00007610ff117816 */ /* 0x000fc60000000011 */
[----:B------:R-:W-:Y:S01]  /*7eb0*/  IMAD.X R5, R19, 0x1, R3, P0 ;  /* 0x0000000113057824 */ /* 0x000fe200000e0603 */
[----:B------:R-:W3:Y:S05]  /*7ec0*/  LDL.64 R20, [R1+0x9f0] ;  /* 0x0009f00001147983 */ /* 0x000eea0000100a00 */
[----:B------:R3:W3:Y:S01]  /*7ed0*/  @P1 LDG.E.U16 R17, [R4.64] ;  /* 0x0000000404111981 */ /* 0x0006e2000c1e1500 */
[----:B------:R-:W-:-:S03]  /*7ee0*/  PRMT R29, RZ, 0x7610, R29 ;  /* 0x00007610ff1d7816 */ /* 0x000fc6000000001d */
[----:B----4-:R-:W-:Y:S04]  /*7ef0*/  STL [R1+0x10], R12 ;  /* 0x0000100c01007387 */ /* 0x010fe80000100800 */
[----:B--2---:R0:W-:Y:S04]  /*7f00*/  STL [R1+0x14], R13 ;  /* 0x0000140d01007387 */ /* 0x0041e80000100800 */
[----:B------:R-:W2:Y:S04]  /*7f10*/  LDL.64 R18, [R1+0xa20] ;  /* 0x000a200001127983 */ /* 0x000ea80000100a00 */
[----:B0-----:R-:W4:Y:S01]  /*7f20*/  LDL.64 R12, [R1+0xa08] ;  /* 0x000a0800010c7983 */ /* 0x001f220000100a00 */
[----:B---3--:R-:W-:-:S05]  /*7f30*/  IADD3 R4, P0, R14, R2, RZ ;  /* 0x000000020e047210 */ /* 0x008fca0007f1e0ff */
[----:B------:R-:W-:Y:S02]  /*7f40*/  IMAD.X R5, R15, 0x1, R3, P0 ;  /* 0x000000010f057824 */ /* 0x000fe400000e0603 */
[----:B------:R-:W3:Y:S04]  /*7f50*/  LDL.64 R14, [R1+0xa18] ;  /* 0x000a1800010e7983 */ /* 0x000ee80000100a00 */
[----:B------:R0:W2:Y:S01]  /*7f60*/  @P1 LDG.E.U16 R29, [R4.64] ;  /* 0x00000004041d1981 */ /* 0x0000a2000c1e1500 */
[----:B------:R-:W-:Y:S02]  /*7f70*/  PRMT R16, RZ, 0x7610, R16 ;  /* 0x00007610ff107816 */ /* 0x000fe40000000010 */
[----:B0-----:R-:W-:-:S05]  /*7f80*/  IADD3 R4, P0, R20, R2, RZ ;  /* 0x0000000214047210 */ /* 0x001fca0007f1e0ff */
[----:B------:R-:W-:-:S05]  /*7f90*/  IMAD.X R5, R21, 0x1, R3, P0 ;  /* 0x0000000115057824 */ /* 0x000fca00000e0603 */
[----:B------:R4:W3:Y:S02]  /*7fa0*/  @P1 LDG.E.U16 R16, [R4.64] ;  /* 0x0000000404101981 */ /* 0x0008e4000c1e1500 */
[----:B----4-:R-:W-:-:S05]  /*7fb0*/  IADD3 R4, P0, R12, R2, RZ ;  /* 0x000000020c047210 */ /* 0x010fca0007f1e0ff */
[----:B------:R-:W-:Y:S01]  /*7fc0*/  IMAD.X R5, R13, 0x1, R3, P0 ;  /* 0x000000010d057824 */ /* 0x000fe200000e0603 */
[----:B------:R-:W-:Y:S02]  /*7fd0*/  PRMT R27, RZ, 0x7610, R27 ;  /* 0x00007610ff1b7816 */ /* 0x000fe4000000001b */
[----:B------:R-:W-:Y:S01]  /*7fe0*/  PRMT R26, RZ, 0x7610, R26 ;  /* 0x00007610ff1a7816 */ /* 0x000fe2000000001a */
[----:B--2---:R0:W-:Y:S04]  /*7ff0*/  STL [R1+0x1320], R29 ;  /* 0x0013201d01007387 */ /* 0x0041e80000100800 */
[----:B------:R-:W2:Y:S01]  /*8000*/  LDL.LU.64 R20, [R1+0x1350] ;  /* 0x0013500001147983 */ /* 0x000ea20000300a00 */
[----:B0-----:R-:W-:-:S06]  /*8010*/  PRMT R29, RZ, 0x7610, R29 ;  /* 0x00007610ff1d7816 */ /* 0x001fcc000000001d */
[----:B------:R0:W4:Y:S01]  /*8020*/  @P1 LDG.E.U16 R29, [R4.64] ;  /* 0x00000004041d1981 */ /* 0x000122000c1e1500 */
[----:B------:R-:W-:Y:S02]  /*8030*/  ISETP.GT.AND P1, PT, R0, 0x1e, PT ;  /* 0x0000001e0000780c */ /* 0x000fe40003f24270 */
[----:B0-----:R-:W-:-:S05]  /*8040*/  IADD3 R4, P0, R18, R2, RZ ;  /* 0x0000000212047210 */ /* 0x001fca0007f1e0ff */
[----:B------:R-:W-:-:S06]  /*8050*/  IMAD.X R5, R19, 0x1, R3, P0 ;  /* 0x0000000113057824 */ /* 0x000fcc00000e0603 */
[----:B------:R3:W2:Y:S02]  /*8060*/  @P1 LDG.E.U16 R27, [R4.64] ;  /* 0x00000004041b1981 */ /* 0x0006a4000c1e1500 */
[----:B---3--:R-:W-:-:S05]  /*8070*/  IADD3 R4, P0, R14, R2, RZ ;  /* 0x000000020e047210 */ /* 0x008fca0007f1e0ff */
[----:B------:R-:W-:-:S05]  /*8080*/  IMAD.X R5, R15, 0x1, R3, P0 ;  /* 0x000000010f057824 */ /* 0x000fca00000e0603 */
[----:B------:R-:W3:Y:S04]  /*8090*/  @P1 LDG.E.U16 R26, [R4.64] ;  /* 0x00000004041a1981 */ /* 0x000ee8000c1e1500 */
[----:B------:R-:W-:Y:S04]  /*80a0*/  STL [R1+0x4], R16 ;  /* 0x0000041001007387 */ /* 0x000fe80000100800 */
[----:B------:R0:W-:Y:S04]  /*80b0*/  STL [R1+0xc], R17 ;  /* 0x00000c1101007387 */ /* 0x0001e80000100800 */
[----:B0-----:R-:W4:Y:S04]  /*80c0*/  LDL.64 R16, [R1+0xa10] ;  /* 0x000a100001107983 */ /* 0x001f280000100a00 */
[----:B------:R-:W4:Y:S04]  /*80d0*/  LDL.LU.64 R12, [R1+0x1348] ;  /* 0x00134800010c7983 */ /* 0x000f280000300a00 */
[----:B------:R-:W4:Y:S04]  /*80e0*/  LDL.LU.64 R18, [R1+0x1340] ;  /* 0x0013400001127983 */ /* 0x000f280000300a00 */
[----:B--2---:R-:W-:Y:S04]  /*80f0*/  STL [R1+0x12e8], R27 ;  /* 0x0012e81b01007387 */ /* 0x004fe80000100800 */
[----:B------:R-:W2:Y:S04]  /*8100*/  LDL.LU.64 R14, [R1+0x1338] ;  /* 0x00133800010e7983 */ /* 0x000ea80000300a00 */
[----:B---3--:R0:W-:Y:S04]  /*8110*/  STL [R1+0x12ec], R26 ;  /* 0x0012ec1a01007387 */ /* 0x0081e80000100800 */
[----:B0-----:R-:W3:Y:S01]  /*8120*/  LDL.64 R26, [R1+0xa28] ;  /* 0x000a2800011a7983 */ /* 0x001ee20000100a00 */
[----:B------:R-:W-:-:S02]  /*8130*/  PRMT R25, RZ, 0x7610, R25 ;  /* 0x00007610ff197816 */ /* 0x000fc40000000019 */
[----:B----4-:R-:W-:-:S05]  /*8140*/  IADD3 R4, P0, R16, R2, RZ ;  /* 0x0000000210047210 */ /* 0x010fca0007f1e0ff */
[----:B------:R-:W-:Y:S01]  /*8150*/  IMAD.X R5, R17, 0x1, R3, P0 ;  /* 0x0000000111057824 */ /* 0x000fe200000e0603 */
[----:B------:R-:W-:Y:S01]  /*8160*/  PRMT R24, RZ, 0x7610, R24 ;  /* 0x00007610ff187816 */ /* 0x000fe20000000018 */
[----:B------:R-:W4:Y:S04]  /*8170*/  LDL.64 R16, [R1+0xa38] ;  /* 0x000a380001107983 */ /* 0x000f280000100a00 */
[----:B------:R3:W2:Y:S02]  /*8180*/  @P1 LDG.E.U16 R25, [R4.64] ;  /* 0x0000000404191981 */ /* 0x0006a4000c1e1500 */
[----:B---3--:R-:W-:-:S05]  /*8190*/  IADD3 R4, P0, R26, R2, RZ ;  /* 0x000000021a047210 */ /* 0x008fca0007f1e0ff */
[----:B------:R-:W-:-:S05]  /*81a0*/  IMAD.X R5, R27, 0x1, R3, P0 ;  /* 0x000000011b057824 */ /* 0x000fca00000e0603 */
[----:B------:R-:W3:Y:S04]  /*81b0*/  @P1 LDG.E.U16 R24, [R4.64] ;  /* 0x0000000404181981 */ /* 0x000ee8000c1e1500 */
[----:B--2---:R-:W-:Y:S04]  /*81c0*/  STL [R1+0x12f0], R25 ;  /* 0x0012f01901007387 */ /* 0x004fe80000100800 */
[----:B------:R-:W2:Y:S04]  /*81d0*/  LDL.64 R26, [R1+0xa30] ;  /* 0x000a3000011a7983 */ /* 0x000ea80000100a00 */
[----:B---3--:R0:W-:Y:S04]  /*81e0*/  STL [R1+0x12f4], R24 ;  /* 0x0012f41801007387 */ /* 0x0081e80000100800 */
[----:B0-----:R-:W3:Y:S01]  /*81f0*/  LDL.64 R24, [R1+0xa40] ;  /* 0x000a400001187983 */ /* 0x001ee20000100a00 */
[----:B------:R-:W-:-:S02]  /*8200*/  ISETP.GT.AND P1, PT, R0, 0x1f, PT ;  /* 0x0000001f0000780c */ /* 0x000fc40003f24270 */
[----:B------:R-:W-:Y:S02]  /*8210*/  PRMT R23, RZ, 0x7610, R23 ;  /* 0x00007610ff177816 */ /* 0x000fe40000000017 */
[----:B------:R-:W-:Y:S02]  /*8220*/  PRMT R22, RZ, 0x7610, R22 ;  /* 0x00007610ff167816 */ /* 0x000fe40000000016 */
[----:B---3--:R-:W-:-:S05]  /*8230*/  IADD3 R4, P0, R24, R2, RZ ;  /* 0x0000000218047210 */ /* 0x008fca0007f1e0ff */
[----:B------:R-:W-:Y:S02]  /*8240*/  IMAD.X R5, R25, 0x1, R3, P0 ;  /* 0x0000000119057824 */ /* 0x000fe400000e0603 */
[----:B------:R-:W3:Y:S04]  /*8250*/  LDL.64 R24, [R1+0xa48] ;  /* 0x000a480001187983 */ /* 0x000ee80000100a00 */
[----:B------:R4:W3:Y:S02]  /*8260*/  @P1 LDG.E.U16 R23, [R4.64] ;  /* 0x0000000404171981 */ /* 0x0008e4000c1e1500 */
[----:B----4-:R-:W-:-:S05]  /*8270*/  IADD3 R4, P0, R16, R2, RZ ;  /* 0x0000000210047210 */ /* 0x010fca0007f1e0ff */
[----:B------:R-:W-:-:S05]  /*8280*/  IMAD.X R5, R17, 0x1, R3, P0 ;  /* 0x0000000111057824 */ /* 0x000fca00000e0603 */
[----:B------:R2:W4:Y:S01]  /*8290*/  @P1 LDG.E.U16 R22, [R4.64] ;  /* 0x0000000404161981 */ /* 0x000522000c1e1500 */
[----:B------:R-:W-:Y:S02]  /*82a0*/  PRMT R21, RZ, 0x7610, R21 ;  /* 0x00007610ff157816 */ /* 0x000fe40000000015 */
[----:B--2---:R-:W-:-:S05]  /*82b0*/  IADD3 R4, P0, R26, R2, RZ ;  /* 0x000000021a047210 */ /* 0x004fca0007f1e0ff */
[----:B------:R-:W-:-:S05]  /*82c0*/  IMAD.X R5, R27, 0x1, R3, P0 ;  /* 0x000000011b057824 */ /* 0x000fca00000e0603 */
[----:B------:R3:W2:Y:S01]  /*82d0*/  @P1 LDG.E.U16 R21, [R4.64] ;  /* 0x0000000404151981 */ /* 0x0006a2000c1e1500 */
[----:B------:R-:W-:Y:S02]  /*82e0*/  PRMT R20, RZ, 0x7610, R20 ;  /* 0x00007610ff147816 */ /* 0x000fe40000000014 */
[----:B---3--:R-:W-:-:S05]  /*82f0*/  IADD3 R4, P0, R24, R2, RZ ;  /* 0x0000000218047210 */ /* 0x008fca0007f1e0ff */
[----:B------:R-:W-:-:S05]  /*8300*/  IMAD.X R5, R25, 0x1, R3, P0 ;  /* 0x0000000119057824 */ /* 0x000fca00000e0603 */
[----:B------:R0:W3:Y:S04]  /*8310*/  @P1 LDG.E.U16 R20, [R4.64] ;  /* 0x0000000404141981 */ /* 0x0000e8000c1e1500 */
[----:B------:R1:W-:Y:S04]  /*8320*/  STL [R1], R29 ;  /* 0x0000001d01007387 */ /* 0x0003e80000100800 */
[----:B-1----:R-:W1:Y:S04]  /*8330*/  S2R R29, SR_TID.X ;  /* 0x00000000001d7919 */ /* 0x002e680000002100 */
[----:B------:R1:W-:Y:S04]  /*8340*/  STL [R1+0x12d8], R23 ;  /* 0x0012d81701007387 */ /* 0x0003e80000100800 */
[----:B------:R-:W3:Y:S04]  /*8350*/  LDL.LU.64 R16, [R1+0x1330] ;  /* 0x0013300001107983 */ /* 0x000ee80000300a00 */
[----:B----4-:R-:W-:Y:S01]  /*8360*/  STL [R1+0x12dc], R22 ;  /* 0x0012dc1601007387 */ /* 0x010fe20000100800 */
[----:B------:R-:W-:-:S02]  /*8370*/  PRMT R19, RZ, 0x7610, R19 ;  /* 0x00007610ff137816 */ /* 0x000fc40000000013 */
[C---:B-1----:R-:W-:Y:S02]  /*8380*/  LOP3.LUT R23, R29.reuse, 0x1f, RZ, 0xc0, !PT ;  /* 0x0000001f1d177812 */ /* 0x042fe400078ec0ff */
[----:B------:R-:W-:Y:S01]  /*8390*/  LOP3.LUT R29, R29, 0x1f, RZ, 0xc0, !PT ;  /* 0x0000001f1d1d7812 */ /* 0x000fe200078ec0ff */
[----:B--2---:R1:W-:Y:S01]  /*83a0*/  STL [R1+0x12e0], R21 ;  /* 0x0012e01501007387 */ /* 0x0043e20000100800 */
[----:B------:R-:W-:-:S03]  /*83b0*/  ISETP.GE.AND P2, PT, R23, R0, PT ;  /* 0x000000001700720c */ /* 0x000fc60003f46270 */
[----:B------:R2:W-:Y:S01]  /*83c0*/  STL [R1+0xb18], R0 ;  /* 0x000b180001007387 */ /* 0x0005e20000100800 */
[----:B------:R-:W-:-:S03]  /*83d0*/  IMAD R26, R29, c[0x0][0x18c], RZ ;  /* 0x000063001d1a7a24 */ /* 0x000fc600078e02ff */
[----:B------:R4:W-:Y:S04]  /*83e0*/  STL.64 [R1+0xac8], R2 ;  /* 0x000ac80201007387 */ /* 0x0009e80000100a00 */
[----:B------:R-:W3:Y:S01]  /*83f0*/  LDL.LU R24, [R1+0x490] ;  /* 0x0004900001187983 */ /* 0x000ee20000300800 */
[----:B-1----:R-:W-:-:S03]  /*8400*/  IMAD.MOV.U32 R21, RZ, RZ, R14 ;  /* 0x000000ffff157224 */ /* 0x002fc600078e000e */
[----:B--2---:R-:W2:Y:S01]  /*8410*/  LDL.LU R0, [R1+0x494] ;  /* 0x0004940001007983 */ /* 0x004ea20000300800 */
[----:B----4-:R-:W-:Y:S02]  /*8420*/  IMAD.MOV.U32 R2, RZ, RZ, R13 ;  /* 0x000000ffff027224 */ /* 0x010fe400078e000d */
[----:B------:R-:W-:-:S04]  /*8430*/  IMAD.MOV.U32 R3, RZ, RZ, R12 ;  /* 0x000000ffff037224 */ /* 0x000fc800078e000c */
[----:B0-----:R-:W-:Y:S01]  /*8440*/  IMAD.WIDE R4, R26, 0x2, R2 ;  /* 0x000000021a047825 */ /* 0x001fe200078e0202 */
[----:B------:R-:W-:Y:S01]  /*8450*/  BAR.SYNC.DEFER_BLOCKING 0x0 ;  /* 0x0000000000007b1d */ /* 0x000fe20000010000 */
[----:B------:R-:W-:-:S05]  /*8460*/  PRMT R18, RZ, 0x7610, R18 ;  /* 0x00007610ff127816 */ /* 0x000fca0000000012 */
[----:B------:R0:W4:Y:S04]  /*8470*/  @!P2 LDG.E.U16 R19, [R4.64] ;  /* 0x000000040413a981 */ /* 0x000128000c1e1500 */
[----:B---3--:R1:W-:Y:S02]  /*8480*/  STL [R1+0x12e4], R20 ;  /* 0x0012e41401007387 */ /* 0x0083e40000100800 */
[----:B-1----:R-:W-:-:S04]  /*8490*/  IMAD.MOV.U32 R20, RZ, RZ, R15 ;  /* 0x000000ffff147224 */ /* 0x002fc800078e000f */
[----:B0-----:R-:W-:-:S05]  /*84a0*/  IMAD.WIDE R4, R26, 0x2, R20 ;  /* 0x000000021a047825 */ /* 0x001fca00078e0214 */
[----:B------:R0:W3:Y:S04]  /*84b0*/  @!P2 LDG.E.U16 R18, [R4.64] ;  /* 0x000000040412a981 */ /* 0x0000e8000c1e1500 */
[----:B------:R1:W-:Y:S02]  /*84c0*/  STL.64 [R1+0xae0], R2 ;  /* 0x000ae00201007387 */ /* 0x0003e40000100a00 */
[--C-:B-1----:R-:W-:Y:S02]  /*84d0*/  IMAD.MOV.U32 R2, RZ, RZ, R17.reuse ;  /* 0x000000ffff027224 */ /* 0x102fe400078e0011 */
[----:B------:R-:W-:Y:S01]  /*84e0*/  IMAD.MOV.U32 R3, RZ, RZ, R16 ;  /* 0x000000ffff037224 */ /* 0x000fe200078e0010 */
[----:B------:R-:W-:-:S03]  /*84f0*/  PRMT R17, RZ, 0x7610, R17 ;  /* 0x00007610ff117816 */ /* 0x000fc60000000011 */
[----:B0-----:R-:W-:-:S05]  /*8500*/  IMAD.WIDE R4, R26, 0x2, R2 ;  /* 0x000000021a047825 */ /* 0x001fca00078e0202 */
[----:B------:R0:W2:Y:S04]  /*8510*/  @!P2 LDG.E.U16 R17, [R4.64] ;  /* 0x000000040411a981 */ /* 0x0000a8000c1e1500 */
[----:B----4-:R-:W-:Y:S04]  /*8520*/  STL [R1+0x12f8], R19 ;  /* 0x0012f81301007387 */ /* 0x010fe80000100800 */
[----:B------:R1:W-:Y:S04]  /*8530*/  STL.64 [R1+0x4e8], R20 ;  /* 0x0004e81401007387 */ /* 0x0003e80000100a00 */
[----:B------:R-:W4:Y:S04]  /*8540*/  LDL.LU R22, [R1+0x498] ;  /* 0x0004980001167983 */ /* 0x000f280000300800 */
[----:B-1----:R-:W4:Y:S04]  /*8550*/  LDL.LU R21, [R1+0x49c] ;  /* 0x00049c0001157983 */ /* 0x002f280000300800 */
[----:B---3--:R-:W-:Y:S04]  /*8560*/  STL [R1+0x12fc], R18 ;  /* 0x0012fc1201007387 */ /* 0x008fe80000100800 */
[----:B------:R2:W-:Y:S04]  /*8570*/  STL.64 [R1+0x4e0], R2 ;  /* 0x0004e00201007387 */ /* 0x0005e80000100a00 */
[----:B------:R-:W3:Y:S04]  /*8580*/  LDL.LU R20, [R1+0x4a0] ;  /* 0x0004a00001147983 */ /* 0x000ee80000300800 */
[----:B------:R-:W3:Y:S01]  /*8590*/  LDL.LU R19, [R1+0x4a4] ;  /* 0x0004a40001137983 */ /* 0x000ee20000300800 */
[----:B------:R-:W-:Y:S01]  /*85a0*/  PRMT R16, RZ, 0x7610, R16 ;  /* 0x00007610ff107816 */ /* 0x000fe20000000010 */
[----:B--2---:R-:W-:-:S02]  /*85b0*/  IMAD.MOV.U32 R2, RZ, RZ, R0 ;  /* 0x000000ffff027224 */ /* 0x004fc400078e0000 */
[----:B------:R-:W-:-:S04]  /*85c0*/  IMAD.MOV.U32 R3, RZ, RZ, R24 ;  /* 0x000000ffff037224 */ /* 0x000fc800078e0018 */
[----:B0-----:R-:W-:Y:S01]  /*85d0*/  IMAD.WIDE R4, R26, 0x2, R2 ;  /* 0x000000021a047825 */ /* 0x001fe200078e0202 */
[----:B------:R-:W-:Y:S01]  /*85e0*/  PRMT R15, RZ, 0x7610, R15 ;  /* 0x00007610ff0f7816 */ /* 0x000fe2000000000f */
[----:B------:R-:W-:Y:S04]  /*85f0*/  STL [R1+0x1300], R17 ;  /* 0x0013001101007387 */ /* 0x000fe80000100800 */
[----:B------:R-:W2:Y:S04]  /*8600*/  LDL.LU R18, [R1+0x4a8] ;  /* 0x0004a80001127983 */ /* 0x000ea80000300800 */
[----:B------:R0:W2:Y:S04]  /*8610*/  @!P2 LDG.E.U16 R16, [R4.64] ;  /* 0x000000040410a981 */ /* 0x0000a8000c1e1500 */
[----:B------:R-:W2:Y:S04]  /*8620*/  LDL.LU R0, [R1+0x4ac] ;  /* 0x0004ac0001007983 */ /* 0x000ea80000300800 */
[----:B------:R3:W-:Y:S01]  /*8630*/  STL.64 [R1+0xae8], R2 ;  /* 0x000ae80201007387 */ /* 0x0007e20000100a00 */
[----:B------:R-:W-:Y:S01]  /*8640*/  PRMT R14, RZ, 0x7610, R14 ;  /* 0x00007610ff0e7816 */ /* 0x000fe2000000000e */
[----:B----4-:R-:W-:-:S02]  /*8650*/  IMAD.MOV.U32 R25, RZ, RZ, R22 ;  /* 0x000000ffff197224 */ /* 0x010fc400078e0016 */
[----:B------:R-:W-:-:S04]  /*8660*/  IMAD.MOV.U32 R24, RZ, RZ, R21 ;  /* 0x000000ffff187224 */ /* 0x000fc800078e0015 */
[----:B0-----:R-:W-:-:S05]  /*8670*/  IMAD.WIDE R4, R26, 0x2, R24 ;  /* 0x000000021a047825 */ /* 0x001fca00078e0218 */
[----:B------:R0:W4:Y:S01]  /*8680*/  @!P2 LDG.E.U16 R15, [R4.64] ;  /* 0x00000004040fa981 */ /* 0x000122000c1e1500 */
[----:B---3--:R-:W-:Y:S02]  /*8690*/  IMAD.MOV.U32 R3, RZ, RZ, R20 ;  /* 0x000000ffff037224 */ /* 0x008fe400078e0014 */
[----:B------:R-:W-:-:S04]  /*86a0*/  IMAD.MOV.U32 R2, RZ, RZ, R19 ;  /* 0x000000ffff027224 */ /* 0x000fc800078e0013 */
[----:B0-----:R-:W-:-:S05]  /*86b0*/  IMAD.WIDE R4, R26, 0x2, R2 ;  /* 0x000000021a047825 */ /* 0x001fca00078e0202 */
[----:B------:R0:W3:Y:S01]  /*86c0*/  @!P2 LDG.E.U16 R14, [R4.64] ;  /* 0x00000004040ea981 */ /* 0x0000e2000c1e1500 */
[----:B------:R-:W-:-:S03]  /*86d0*/  PRMT R13, RZ, 0x7610, R13 ;  /* 0x00007610ff0d7816 */ /* 0x000fc6000000000d */
[----:B--2---:R1:W-:Y:S01]  /*86e0*/  STL [R1+0x1304], R16 ;  /* 0x0013041001007387 */ /* 0x0043e20000100800 */
[----:B------:R-:W-:Y:S02]  /*86f0*/  IMAD.MOV.U32 R19, RZ, RZ, R18 ;  /* 0x000000ffff137224 */ /* 0x000fe400078e0012 */
[----:B------:R-:W-:Y:S01]  /*8700*/  IMAD.MOV.U32 R18, RZ, RZ, R0 ;  /* 0x000000ffff127224 */ /* 0x000fe200078e0000 */
[----:B-1----:R-:W2:Y:S04]  /*8710*/  LDL.LU R16, [R1+0x4b4] ;  /* 0x0004b40001107983 */ /* 0x002ea80000300800 */
[----:B------:R1:W-:Y:S04]  /*8720*/  STL.64 [R1+0x4d0], R24 ;  /* 0x0004d01801007387 */ /* 0x0003e80000100a00 */
[----:B------:R-:W2:Y:S01]  /*8730*/  LDL.LU R17, [R1+0x4b0] ;  /* 0x0004b00001117983 */ /* 0x000ea20000300800 */
[----:B0-----:R-:W-:-:S05]  /*8740*/  IMAD.WIDE R4, R26, 0x2, R18 ;  /* 0x000000021a047825 */ /* 0x001fca00078e0212 */
[----:B------:R0:W2:Y:S04]  /*8750*/  @!P2 LDG.E.U16 R13, [R4.64] ;  /* 0x00000004040da981 */ /* 0x0000a8000c1e1500 */
[----:B----4-:R4:W-:Y:S04]  /*8760*/  STL [R1+0x1308], R15 ;  /* 0x0013080f01007387 */ /* 0x0109e80000100800 */
[----:B-1----:R-:W2:Y:S04]  /*8770*/  LDL.LU R24, [R1+0x48c] ;  /* 0x00048c0001187983 */ /* 0x002ea80000300800 */
[----:B------:R2:W-:Y:S04]  /*8780*/  STL.64 [R1+0xb10], R2 ;  /* 0x000b100201007387 */ /* 0x0005e80000100a00 */
[----:B---3--:R-:W-:Y:S04]  /*8790*/  STL [R1+0x130c], R14 ;  /* 0x00130c0e01007387 */ /* 0x008fe80000100800 */
[----:B----4-:R-:W3:Y:S04]  /*87a0*/  LDL.LU R15, [R1+0x534] ;  /* 0x00053400010f7983 */ /* 0x010ee80000300800 */
[----:B------:R-:W4:Y:S04]  /*87b0*/  LDL.LU R0, [R1+0xa5c] ;  /* 0x000a5c0001007983 */ /* 0x000f280000300800 */
[----:B------:R-:W1:Y:S01]  /*87c0*/  S2R R28, SR_TID.X ;  /* 0x00000000001c7919 */ /* 0x000e620000002100 */
[----:B------:R-:W-:Y:S01]  /*87d0*/  PRMT R12, RZ, 0x7610, R12 ;  /* 0x00007610ff0c7816 */ /* 0x000fe2000000000c */
[----:B--2---:R-:W-:-:S02]  /*87e0*/  IMAD.MOV.U32 R2, RZ, RZ, R16 ;  /* 0x000000ffff027224 */ /* 0x004fc400078e0010 */
[----:B------:R-:W-:Y:S01]  /*87f0*/  IMAD.MOV.U32 R3, RZ, RZ, R17 ;  /* 0x000000ffff037224 */ /* 0x000fe200078e0011 */
[----:B-1----:R-:W-:-:S03]  /*8800*/  LOP3.LUT R28, R28, 0x7f, RZ, 0xc0, !PT ;  /* 0x0000007f1c1c7812 */ /* 0x002fc600078ec0ff */
[----:B0-----:R-:W-:-:S04]  /*8810*/  IMAD.WIDE R4, R26, 0x2, R2 ;  /* 0x000000021a047825 */ /* 0x001fc800078e0202 */
[----:B------:R-:W-:Y:S01]  /*8820*/  IMAD.SHL.U32 R28, R28, 0x2, RZ ;  /* 0x000000021c1c7824 */ /* 0x000fe200078e00ff */
[----:B------:R0:W2:Y:S04]  /*8830*/  @!P2 LDG.E.U16 R12, [R4.64] ;  /* 0x00000004040ca981 */ /* 0x0000a8000c1e1500 */
[----:B------:R1:W-:Y:S04]  /*8840*/  STS.U16 [R28+0x100], R11 ;  /* 0x0001000b1c007388 */ /* 0x0003e80000000400 */
[----:B------:R-:W-:Y:S04]  /*8850*/  STL.64 [R1+0x4c0], R18 ;  /* 0x0004c01201007387 */ /* 0x000fe80000100a00 */
[----:B------:R-:W2:Y:S01]  /*8860*/  LDL.LU R27, [R1+0x488] ;  /* 0x00048800011b7983 */ /* 0x000ea20000300800 */
[----:B-1----:R-:W-:-:S03]  /*8870*/  PRMT R11, RZ, 0x7610, R11 ;  /* 0x00007610ff0b7816 */ /* 0x002fc6000000000b */
[----:B------:R1:W-:Y:S04]  /*8880*/  STL [R1+0x1310], R13 ;  /* 0x0013100d01007387 */ /* 0x0003e80000100800 */
[----:B------:R-:W2:Y:S04]  /*8890*/  LDL.LU R14, [R1+0xa60] ;  /* 0x000a6000010e7983 */ /* 0x000ea80000300800 */
[----:B-1----:R-:W2:Y:S04]  /*88a0*/  LDL.LU R13, [R1+0xa64] ;  /* 0x000a6400010d7983 */ /* 0x002ea80000300800 */
[----:B------:R-:W2:Y:S01]  /*88b0*/  LDL.LU R29, [R1+0x478] ;  /* 0x00047800011d7983 */ /* 0x000ea20000300800 */
[----:B---3--:R-:W-:-:S02]  /*88c0*/  IMAD.MOV.U32 R17, RZ, RZ, R15 ;  /* 0x000000ffff117224 */ /* 0x008fc400078e000f */
[----:B----4-:R-:W-:-:S04]  /*88d0*/  IMAD.MOV.U32 R16, RZ, RZ, R0 ;  /* 0x000000ffff107224 */ /* 0x010fc800078e0000 */
[----:B0-----:R-:W-:-:S05]  /*88e0*/  IMAD.WIDE R4, R26, 0x2, R16 ;  /* 0x000000021a047825 */ /* 0x001fca00078e0210 */
[----:B------:R0:W3:Y:S04]  /*88f0*/  @!P2 LDG.E.U16 R11, [R4.64] ;  /* 0x00000004040ba981 */ /* 0x0000e8000c1e1500 */
[----:B------:R1:W-:Y:S04]  /*8900*/  STL [R1+0xb20], R2 ;  /* 0x000b200201007387 */ /* 0x0003e80000100800 */
[----:B------:R-:W-:Y:S04]  /*8910*/  STL [R1+0xb1c], R3 ;  /* 0x000b1c0301007387 */ /* 0x000fe80000100800 */
[----:B------:R4:W-:Y:S04]  /*8920*/  STS.U16 [R28], R10 ;  /* 0x0000000a1c007388 */ /* 0x0009e80000000400 */
[----:B--2---:R-:W-:Y:S04]  /*8930*/  STL [R1+0x1314], R12 ;  /* 0x0013140c01007387 */ /* 0x004fe80000100800 */
[----:B-1----:R-:W2:Y:S04]  /*8940*/  LDL.LU R2, [R1+0xa6c] ;  /* 0x000a6c0001027983 */ /* 0x002ea80000300800 */
[----:B------:R-:W2:Y:S04]  /*8950*/  LDL.LU R0, [R1+0xa70] ;  /* 0x000a700001007983 */ /* 0x000ea80000300800 */
[----:B------:R-:W2:Y:S04]  /*8960*/  LDL.LU R25, [R1+0x47c] ;  /* 0x00047c0001197983 */ /* 0x000ea80000300800 */
[----:B------:R-:W-:Y:S04]  /*8970*/  STL.64 [R1+0x4b0], R16 ;  /* 0x0004b01001007387 */ /* 0x000fe80000100a00 */
[----:B------:R-:W2:Y:S01]  /*8980*/  LDL.LU R26, [R1+0x484] ;  /* 0x00048400011a7983 */ /* 0x000ea20000300800 */
[----:B0-----:R-:W-:-:S02]  /*8990*/  IMAD.MOV.U32 R5, RZ, RZ, R14 ;  /* 0x000000ffff057224 */ /* 0x001fc400078e000e */
[----:B------:R-:W-:Y:S01]  /*89a0*/  IMAD.MOV.U32 R4, RZ, RZ, R13 ;  /* 0x000000ffff047224 */ /* 0x000fe200078e000d */
[----:B----4-:R-:W-:Y:S01]  /*89b0*/  PRMT R10, RZ, 0x7610, R10 ;  /* 0x00007610ff0a7816 */ /* 0x010fe2000000000a */
[----:B---3--:R0:W-:Y:S04]  /*89c0*/  STL [R1+0x1318], R11 ;  /* 0x0013180b01007387 */ /* 0x0081e80000100800 */
[----:B------:R-:W3:Y:S04]  /*89d0*/  LDL.LU R14, [R1+0xa74] ;  /* 0x000a7400010e7983 */ /* 0x000ee80000300800 */
[----:B------:R-:W4:Y:S01]  /*89e0*/  LDL.LU R13, [R1+0xa78] ;  /* 0x000a7800010d7983 */ /* 0x000f220000300800 */
[----:B0-----:R-:W-:-:S03]  /*89f0*/  IMAD R11, R23, c[0x0][0x18c], RZ ;  /* 0x00006300170b7a24 */ /* 0x001fc600078e02ff */
[----:B------:R-:W3:Y:S04]  /*8a00*/  LDL.LU R12, [R1+0xa7c] ;  /* 0x000a7c00010c7983 */ /* 0x000ee80000300800 */
[----:B------:R0:W-:Y:S04]  /*8a10*/  STL.64 [R1+0x4a8], R4 ;  /* 0x0004a80401007387 */ /* 0x0001e80000100a00 */
[----:B------:R-:W3:Y:S01]  /*8a20*/  LDL.LU R3, [R1+0xa80] ;  /* 0x000a800001037983 */ /* 0x000ee20000300800 */
[----:B0-----:R-:W-:-:S05]  /*8a30*/  IMAD.WIDE R4, R11, 0x2, R4 ;  /* 0x000000020b047825 */ /* 0x001fca00078e0204 */
[----:B------:R2:W3:Y:S01]  /*8a40*/  @!P2 LDG.E.U16 R10, [R4.64] ;  /* 0x00000004040aa981 */ /* 0x0004e2000c1e1500 */
[----:B------:R-:W-:Y:S01]  /*8a50*/  PRMT R9, RZ, 0x7610, R9 ;  /* 0x00007610ff097816 */ /* 0x000fe20000000009 */
[----:B--2---:R-:W-:Y:S02]  /*8a60*/  IMAD.MOV.U32 R4, RZ, RZ, R0 ;  /* 0x000000ffff047224 */ /* 0x004fe400078e0000 */
[----:B------:R-:W-:Y:S01]  /*8a70*/  IMAD.MOV.U32 R5, RZ, RZ, R2 ;  /* 0x000000ffff057224 */ /* 0x000fe200078e0002 */
[----:B---3--:R-:W-:Y:S04]  /*8a80*/  STL [R1+0x131c], R10 ;  /* 0x00131c0a01007387 */ /* 0x008fe80000100800 */
[----:B------:R-:W2:Y:S04]  /*8a90*/  LDL.LU R2, [R1+0xa84] ;  /* 0x000a840001027983 */ /* 0x000ea80000300800 */
[----:B------:R-:W3:Y:S04]  /*8aa0*/  LDL.LU R0, [R1+0xa8c] ;  /* 0x000a8c0001007983 */ /* 0x000ee80000300800 */
[----:B------:R0:W-:Y:S02]  /*8ab0*/  STL.64 [R1+0x4a0], R4 ;  /* 0x0004a00401007387 */ /* 0x0001e40000100a00 */
[----:B0-----:R-:W-:-:S05]  /*8ac0*/  IMAD.WIDE R4, R11, 0x2, R4 ;  /* 0x000000020b047825 */ /* 0x001fca00078e0204 */
[----:B------:R4:W2:Y:S04]  /*8ad0*/  @!P2 LDG.E.U16 R9, [R4.64] ;  /* 0x000000040409a981 */ /* 0x0008a8000c1e1500 */
[----:B------:R0:W-:Y:S01]  /*8ae0*/  STS.U16 [R28+0x300], R27 ;  /* 0x0003001b1c007388 */ /* 0x0001e20000000400 */
[----:B------:R-:W-:Y:S01]  /*8af0*/  PRMT R8, RZ, 0x7610, R8 ;  /* 0x00007610ff087816 */ /* 0x000fe20000000008 */
[----:B----4-:R-:W-:Y:S02]  /*8b00*/  IMAD.MOV.U32 R4, RZ, RZ, R13 ;  /* 0x000000ffff047224 */ /* 0x010fe400078e000d */
[----:B------:R-:W-:Y:S01]  /*8b10*/  IMAD.MOV.U32 R5, RZ, RZ, R14 ;  /* 0x000000ffff057224 */ /* 0x000fe200078e000e */
[----:B------:R1:W-:Y:S04]  /*8b20*/  STS.U16 [R28+0x2000], R29 ;  /* 0x0020001d1c007388 */ /* 0x0003e80000000400 */
[----:B0-----:R-:W4:Y:S04]  /*8b30*/  LDL.LU R27, [R1+0x480] ;  /* 0x00048000011b7983 */ /* 0x001f280000300800 */
[----:B--2---:R-:W-:Y:S04]  /*8b40*/  STL [R1+0x1324], R9 ;  /* 0x0013240901007387 */ /* 0x004fe80000100800 */
[----:B-1----:R-:W2:Y:S04]  /*8b50*/  LDL.LU R29, [R1+0x530] ;  /* 0x00053000011d7983 */ /* 0x002ea80000300800 */
[----:B------:R0:W-:Y:S02]  /*8b60*/  STL.64 [R1+0x498], R4 ;  /* 0x0004980401007387 */ /* 0x0001e40000100a00 */
[----:B0-----:R-:W-:-:S05]  /*8b70*/  IMAD.WIDE R4, R11, 0x2, R4 ;  /* 0x000000020b047825 */ /* 0x001fca00078e0204 */
[----:B------:R0:W2:Y:S02]  /*8b80*/  @!P2 LDG.E.U16 R8, [R4.64] ;  /* 0x000000040408a981 */ /* 0x0000a4000c1e1500 */
[----:B0-----:R-:W-:Y:S02]  /*8b90*/  IMAD.MOV.U32 R4, RZ, RZ, R3 ;  /* 0x000000ffff047224 */ /* 0x001fe400078e0003 */
[----:B------:R-:W-:Y:S02]  /*8ba0*/  IMAD.MOV.U32 R5, RZ, RZ, R12 ;  /* 0x000000ffff057224 */ /* 0x000fe400078e000c */
[----:B------:R-:W-:Y:S02]  /*8bb0*/  IMAD.MOV.U32 R3, RZ, RZ, R2 ;  /* 0x000000ffff037224 */ /* 0x000fe400078e0002 */
[----:B---3--:R-:W-:Y:S01]  /*8bc0*/  IMAD.MOV.U32 R2, RZ, RZ, R0 ;  /* 0x000000ffff027224 */ /* 0x008fe200078e0000 */
[----:B------:R-:W-:Y:S01]  /*8bd0*/  PRMT R7, RZ, 0x7610, R7 ;  /* 0x00007610ff077816 */ /* 0x000fe20000000007 */
[----:B------:R-:W-:Y:S04]  /*8be0*/  STS.U16 [R28+0x2100], R25 ;  /* 0x002100191c007388 */ /* 0x000fe80000000400 */
[----:B----4-:R-:W-:Y:S04]  /*8bf0*/  STS.U16 [R28+0x2300], R27 ;  /* 0x0023001b1c007388 */ /* 0x010fe80000000400 */
[----:B--2---:R0:W-:Y:S04]  /*8c00*/  STL [R1+0x1328], R8 ;  /* 0x0013280801007387 */ /* 0x0041e80000100800 */
[----:B------:R-:W2:Y:S04]  /*8c10*/  LDL.LU R13, [R1+0xa90] ;  /* 0x000a9000010d7983 */ /* 0x000ea80000300800 */
[----:B------:R-:W3:Y:S04]  /*8c20*/  LDL.LU R10, [R1+0xa94] ;  /* 0x000a9400010a7983 */ /* 0x000ee80000300800 */
[----:B------:R1:W-:Y:S04]  /*8c30*/  STL.64 [R1+0x490], R4 ;  /* 0x0004900401007387 */ /* 0x0003e80000100a00 */
[----:B------:R4:W-:Y:S04]  /*8c40*/  STL.64 [R1+0x488], R2 ;  /* 0x0004880201007387 */ /* 0x0009e80000100a00 */
[----:B------:R-:W3:Y:S04]  /*8c50*/  LDL.LU R9, [R1+0xa98] ;  /* 0x000a980001097983 */ /* 0x000ee80000300800 */
[----:B0-----:R-:W3:Y:S01]  /*8c60*/  LDL.LU R8, [R1+0xa9c] ;  /* 0x000a9c0001087983 */ /* 0x001ee20000300800 */
[----:B-1----:R-:W-:-:S03]  /*8c70*/  IMAD.WIDE R4, R11, 0x2, R4 ;  /* 0x000000020b047825 */ /* 0x002fc600078e0204 */
[----:B------:R-:W3:Y:S04]  /*8c80*/  LDL.LU R12, [R1+0x588] ;  /* 0x00058800010c7983 */ /* 0x000ee80000300800 */
[----:B------:R0:W3:Y:S02]  /*8c90*/  @!P2 LDG.E.U16 R7, [R4.64] ;  /* 0x000000040407a981 */ /* 0x0000e4000c1e1500 */
[----:B0-----:R-:W-:Y:S02]  /*8ca0*/  IMAD.WIDE R4, R11, 0x2, R2 ;  /* 0x000000020b047825 */ /* 0x001fe400078e0202 */
[----:B----4-:R-:W4:Y:S04]  /*8cb0*/  LDL.LU R3, [R1+0x584] ;  /* 0x0005840001037983 */ /* 0x010f280000300800 */
[----:B------:R-:W4:Y:S04]  /*8cc0*/  LDL.LU R2, [R1+0x580] ;  /* 0x0005800001027983 */ /* 0x000f280000300800 */
[----:B------:R-:W4:Y:S04]  /*8cd0*/  LDL.LU R0, [R1+0x54] ;  /* 0x0000540001007983 */ /* 0x000f280000300800 */
[----:B------:R-:W4:Y:S04]  /*8ce0*/  LDL.LU R18, [R1+0x58] ;  /* 0x0000580001127983 */ /* 0x000f280000300800 */
[----:B------:R-:W4:Y:S04]  /*8cf0*/  LDL.LU R19, [R1+0x5c] ;  /* 0x00005c0001137983 */ /* 0x000f280000300800 */
[----:B------:R-:W4:Y:S04]  /*8d00*/  LDL.LU R21, [R1+0x50] ;  /* 0x0000500001157983 */ /* 0x000f280000300800 */
[----:B------:R-:W4:Y:S04]  /*8d10*/  LDL.LU R22, [R1+0x660] ;  /* 0x0006600001167983 */ /* 0x000f280000300800 */
[----:B------:R-:W4:Y:S04]  /*8d20*/  LDL.LU R25, [R1+0x664] ;  /* 0x0006640001197983 */ /* 0x000f280000300800 */
[----:B------:R-:W4:Y:S01]  /*8d30*/  LDL.LU R27, [R1+0x668] ;  /* 0x00066800011b7983 */ /* 0x000f220000300800 */
[----:B------:R-:W-:-:S06]  /*8d40*/  PRMT R6, RZ, 0x7610, R6 ;  /* 0x00007610ff067816 */ /* 0x000fcc0000000006 */
[----:B------:R0:W4:Y:S02]  /*8d50*/  @!P2 LDG.E.U16 R6, [R4.64] ;  /* 0x000000040406a981 */ /* 0x000124000c1e1500 */
[----:B0-----:R-:W-:Y:S02]  /*8d60*/  PRMT R5, RZ, 0x7610, R5 ;  /* 0x00007610ff057816 */ /* 0x001fe40000000005 */
[----:B------:R-:W-:Y:S04]  /*8d70*/  STS.U16 [R28+0x4000], R29 ;  /* 0x0040001d1c007388 */ /* 0x000fe80000000400 */
[----:B------:R-:W-:Y:S04]  /*8d80*/  STS.U16 [R28+0x2200], R26 ;  /* 0x0022001a1c007388 */ /* 0x000fe80000000400 */
[----:B------:R-:W-:Y:S01]  /*8d90*/  STS.U16 [R28+0x200], R24 ;  /* 0x000200181c007388 */ /* 0x000fe20000000400 */
[----:B--2---:R-:W-:-:S02]  /*8da0*/  IMAD.MOV.U32 R15, RZ, RZ, R13 ;  /* 0x000000ffff0f7224 */ /* 0x004fc400078e000d */
[----:B---3--:R-:W-:-:S05]  /*8db0*/  IMAD.MOV.U32 R14, RZ, RZ, R10 ;  /* 0x000000ffff0e7224 */ /* 0x008fca00078e000a */
[----:B------:R0:W-:Y:S04]  /*8dc0*/  STL.64 [R1+0x480], R14 ;  /* 0x0004800e01007387 */ /* 0x0001e80000100a00 */
[----:B------:R-:W2:Y:S01]  /*8dd0*/  LDL.LU R13, [R1+0x65c] ;  /* 0x00065c00010d7983 */ /* 0x000ea20000300800 */
[----:B0-----:R-:W-:-:S05]  /*8de0*/  IMAD.WIDE R14, R11, 0x2, R14 ;  /* 0x000000020b0e7825 */ /* 0x001fca00078e020e */
[----:B------:R0:W3:Y:S04]  /*8df0*/  @!P2 LDG.E.U16 R5, [R14.64] ;  /* 0x000000040e05a981 */ /* 0x0000e8000c1e1500 */
[----:B0-----:R-:W3:Y:S04]  /*8e00*/  LDL.LU R14, [R1+0x5f0] ;  /* 0x0005f000010e7983 */ /* 0x001ee80000300800 */
[----:B------:R-:W3:Y:S04]  /*8e10*/  LDL.LU R15, [R1+0x5f4] ;  /* 0x0005f400010f7983 */ /* 0x000ee80000300800 */
[----:B------:R-:W3:Y:S04]  /*8e20*/  LDL.LU R29, [R1+0x5f8] ;  /* 0x0005f800011d7983 */ /* 0x000ee80000300800 */
[----:B------:R-:W3:Y:S04]  /*8e30*/  LDL.LU R16, [R1+0x5ec] ;  /* 0x0005ec0001107983 */ /* 0x000ee80000300800 */
[----:B------:R-:W3:Y:S04]  /*8e40*/  LDL.LU R17, [R1+0x574] ;  /* 0x0005740001117983 */ /* 0x000ee80000300800 */
[----:B------:R-:W3:Y:S04]  /*8e50*/  LDL.LU R26, [R1+0x578] ;  /* 0x00057800011a7983 */ /* 0x000ee80000300800 */
[----:B------:R-:W-:Y:S04]  /*8e60*/  STL.64 [R1+0x478], R8 ;  /* 0x0004780801007387 */ /* 0x000fe80000100a00 */
[----:B------:R-:W3:Y:S04]  /*8e70*/  LDL.LU R20, [R1+0x57c] ;  /* 0x00057c0001147983 */ /* 0x000ee80000300800 */
[----:B----4-:R0:W-:Y:S04]  /*8e80*/  STS.U16 [R28+0x6000], R0 ;  /* 0x006000001c007388 */ /* 0x0101e80000000400 */
[----:B------:R-:W4:Y:S04]  /*8e90*/  LDL.LU R23, [R1+0x570] ;  /* 0x0005700001177983 */ /* 0x000f280000300800 */
[----:B------:R-:W4:Y:S01]  /*8ea0*/  LDL.LU R24, [R1+0x44] ;  /* 0x0000440001187983 */ /* 0x000f220000300800 */
[----:B0-----:R-:W-:-:S03]  /*8eb0*/  LOP3.LUT R0, R28, 0x10, RZ, 0x3c, !PT ;  /* 0x000000101c007812 */ /* 0x001fc600078e3cff */
[----:B------:R-:W-:Y:S04]  /*8ec0*/  STS.U16 [R28+0x4100], R12 ;  /* 0x0041000c1c007388 */ /* 0x000fe80000000400 */
[----:B------:R-:W-:Y:S04]  /*8ed0*/  STS.U16 [R28+0x4200], R3 ;  /* 0x004200031c007388 */ /* 0x000fe80000000400 */
[----:B------:R-:W-:Y:S04]  /*8ee0*/  STS.U16 [R28+0x4300], R2 ;  /* 0x004300021c007388 */ /* 0x000fe80000000400 */
[----:B------:R0:W-:Y:S04]  /*8ef0*/  STS.U16 [R28+0x6100], R18 ;  /* 0x006100121c007388 */ /* 0x0001e80000000400 */
[----:B------:R1:W-:Y:S04]  /*8f00*/  STS.U16 [R28+0x6200], R19 ;  /* 0x006200131c007388 */ /* 0x0003e80000000400 */
[----:B------:R-:W-:Y:S04]  /*8f10*/  STS.U16 [R28+0x6300], R21 ;  /* 0x006300151c007388 */ /* 0x000fe80000000400 */
[----:B------:R-:W-:Y:S04]  /*8f20*/  STS.U16 [R0+0x400], R22 ;  /* 0x0004001600007388 */ /* 0x000fe80000000400 */
[----:B0-----:R-:W4:Y:S04]  /*8f30*/  LDL.LU R18, [R1+0x48] ;  /* 0x0000480001127983 */ /* 0x001f280000300800 */
[----:B------:R0:W-:Y:S04]  /*8f40*/  STS.U16 [R0+0x500], R25 ;  /* 0x0005001900007388 */ /* 0x0001e80000000400 */
[----:B-1----:R-:W4:Y:S04]  /*8f50*/  LDL.LU R19, [R1+0x4c] ;  /* 0x00004c0001137983 */ /* 0x002f280000300800 */
[----:B0-----:R-:W4:Y:S04]  /*8f60*/  LDL.LU R25, [R1+0x40] ;  /* 0x0000400001197983 */ /* 0x001f280000300800 */
[----:B------:R-:W4:Y:S04]  /*8f70*/  LDL.LU R21, [R1+0x650] ;  /* 0x0006500001157983 */ /* 0x000f280000300800 */
[----:B------:R0:W-:Y:S04]  /*8f80*/  STS.U16 [R0+0x600], R27 ;  /* 0x0006001b00007388 */ /* 0x0001e80000000400 */
[----:B------:R-:W4:Y:S04]  /*8f90*/  LDL.LU R22, [R1+0x658] ;  /* 0x0006580001167983 */ /* 0x000f280000300800 */
[----:B0-----:R-:W4:Y:S01]  /*8fa0*/  LDL.LU R27, [R1+0x654] ;  /* 0x00065400011b7983 */ /* 0x001f220000300800 */
[----:B------:R-:W-:Y:S01]  /*8fb0*/  PRMT R4, RZ, 0x7610, R4 ;  /* 0x00007610ff047816 */ /* 0x000fe20000000004 */
[----:B------:R-:W-:-:S05]  /*8fc0*/  IMAD.WIDE R8, R11, 0x2, R8 ;  /* 0x000000020b087825 */ /* 0x000fca00078e0208 */
[----:B------:R0:W4:Y:S04]  /*8fd0*/  @!P2 LDG.E.U16 R4, [R8.64] ;  /* 0x000000040804a981 */ /* 0x000128000c1e1500 */
[----:B--2---:R-:W-:Y:S04]  /*8fe0*/  STS.U16 [R0+0x700], R13 ;  /* 0x0007000d00007388 */ /* 0x004fe80000000400 */
[----:B---3--:R-:W-:Y:S04]  /*8ff0*/  STS.U16 [R0+0x2400], R14 ;  /* 0x0024000e00007388 */ /* 0x008fe80000000400 */
[----:B------:R-:W-:Y:S04]  /*9000*/  STS.U16 [R0+0x2500], R15 ;  /* 0x0025000f00007388 */ /* 0x000fe80000000400 */
[----:B------:R1:W-:Y:S04]  /*9010*/  STS.U16 [R0+0x2600], R29 ;  /* 0x0026001d00007388 */ /* 0x0003e80000000400 */
[----:B-1----:R-:W1:Y:S04]  /*9020*/  S2R R29, SR_TID.X ;  /* 0x00000000001d7919 */ /* 0x002e680000002100 */
[----:B------:R-:W-:Y:S04]  /*9030*/  STS.U16 [R0+0x2700], R16 ;  /* 0x0027001000007388 */ /* 0x000fe80000000400 */
[----:B------:R-:W-:Y:S04]  /*9040*/  STS.U16 [R0+0x4400], R17 ;  /* 0x0044001100007388 */ /* 0x000fe80000000400 */
[----:B------:R1:W-:Y:S02]  /*9050*/  STS.U16 [R0+0x4500], R26 ;  /* 0x0045001a00007388 */ /* 0x0003e40000000400 */
[----:B-1----:R-:W-:-:S02]  /*9060*/  LOP3.LUT R26, R29, 0x7f, RZ, 0xc0, !PT ;  /* 0x0000007f1d1a7812 */ /* 0x002fc400078ec0ff */
[----:B------:R-:W2:Y:S04]  /*9070*/  LDL.LU R29, [R1+0x64c] ;  /* 0x00064c00011d7983 */ /* 0x000ea80000300800 */
[----:B0-----:R-:W3:Y:S04]  /*9080*/  LDL.LU R8, [R1+0x5e0] ;  /* 0x0005e00001087983 */ /* 0x001ee80000300800 */
[----:B------:R-:W3:Y:S04]  /*9090*/  LDL.LU R28, [R1+0x5e8] ;  /* 0x0005e800011c7983 */ /* 0x000ee80000300800 */
[----:B------:R-:W3:Y:S04]  /*90a0*/  LDL.LU R9, [R1+0x5e4] ;  /* 0x0005e40001097983 */ /* 0x000ee80000300800 */
[----:B------:R-:W3:Y:S04]  /*90b0*/  LDL.LU R10, [R1+0x5dc] ;  /* 0x0005dc00010a7983 */ /* 0x000ee80000300800 */
[----:B------:R-:W3:Y:S04]  /*90c0*/  LDL.LU R11, [R1+0x564] ;  /* 0x00056400010b7983 */ /* 0x000ee80000300800 */
[----:B------:R-:W3:Y:S04]  /*90d0*/  LDL.LU R12, [R1+0x56c] ;  /* 0x00056c00010c7983 */ /* 0x000ee80000300800 */
[----:B------:R0:W-:Y:S04]  /*90e0*/  STS.U16 [R0+0x4600], R20 ;  /* 0x0046001400007388 */ /* 0x0001e80000000400 */
[----:B------:R-:W3:Y:S04]  /*90f0*/  LDL.LU R3, [R1+0x568] ;  /* 0x0005680001037983 */ /* 0x000ee80000300800 */
[----:B0-----:R-:W3:Y:S04]  /*9100*/  LDL.LU R20, [R1+0x560] ;  /* 0x0005600001147983 */ /* 0x001ee80000300800 */
[----:B----4-:R0:W-:Y:S01]  /*9110*/  STS.U16 [R0+0x4700], R23 ;  /* 0x0047001700007388 */ /* 0x0101e20000000400 */
[----:B------:R-:W-:-:S03]  /*9120*/  IMAD.SHL.U32 R2, R26, 0x2, RZ ;  /* 0x000000021a027824 */ /* 0x000fc600078e00ff */
[----:B------:R1:W-:Y:S04]  /*9130*/  STS.U16 [R0+0x6400], R24 ;  /* 0x0064001800007388 */ /* 0x0003e80000000400 */
[----:B------:R-:W-:Y:S04]  /*9140*/  STS.U16 [R0+0x6500], R18 ;  /* 0x0065001200007388 */ /* 0x000fe80000000400 */
[----:B0-----:R-:W4:Y:S04]  /*9150*/  LDL.LU R23, [R1+0x34] ;  /* 0x0000340001177983 */ /* 0x001f280000300800 */
[----:B------:R-:W-:Y:S04]  /*9160*/  STS.U16 [R0+0x6600], R19 ;  /* 0x0066001300007388 */ /* 0x000fe80000000400 */
[----:B-1----:R-:W4:Y:S04]  /*9170*/  LDL.LU R24, [R1+0x38] ;  /* 0x0000380001187983 */ /* 0x002f280000300800 */
[----:B------:R0:W-:Y:S01]  /*9180*/  STS.U16 [R0+0x6700], R25 ;  /* 0x0067001900007388 */ /* 0x0001e20000000400 */
[----:B------:R-:W-:-:S03]  /*9190*/  LOP3.LUT R2, R2, 0x20, RZ, 0x3c, !PT ;  /* 0x0000002002027812 */ /* 0x000fc600078e3cff */
[----:B0-----:R-:W4:Y:S04]  /*91a0*/  LDL.LU R25, [R1+0x3c] ;  /* 0x00003c0001197983 */ /* 0x001f280000300800 */
[----:B------:R-:W4:Y:S04]  /*91b0*/  LDL.LU R13, [R1+0x30] ;  /* 0x00003000010d7983 */ /* 0x000f280000300800 */
[----:B------:R-:W4:Y:S04]  /*91c0*/  LDL.LU R14, [R1+0x640] ;  /* 0x00064000010e7983 */ /* 0x000f280000300800 */
[----:B------:R-:W4:Y:S04]  /*91d0*/  LDL.LU R15, [R1+0x644] ;  /* 0x00064400010f7983 */ /* 0x000f280000300800 */
[----:B------:R-:W4:Y:S04]  /*91e0*/  LDL.LU R16, [R1+0x648] ;  /* 0x0006480001107983 */ /* 0x000f280000300800 */
[----:B------:R-:W-:Y:S04]  /*91f0*/  STS.U16 [R2+0x800], R21 ;  /* 0x0008001502007388 */ /* 0x000fe80000000400 */
[----:B------:R-:W4:Y:S04]  /*9200*/  LDL.LU R17, [R1+0x63c] ;  /* 0x00063c0001117983 */ /* 0x000f280000300800 */
[----:B------:R-:W-:Y:S04]  /*9210*/  STS.U16 [R2+0x900], R22 ;  /* 0x0009001602007388 */ /* 0x000fe80000000400 */
[----:B------:R-:W4:Y:S04]  /*9220*/  LDL.LU R18, [R1+0x5d0] ;  /* 0x0005d00001127983 */ /* 0x000f280000300800 */
[----:B------:R0:W-:Y:S04]  /*9230*/  STS.U16 [R2+0xa00], R27 ;  /* 0x000a001b02007388 */ /* 0x0001e80000000400 */
[----:B------:R-:W4:Y:S04]  /*9240*/  LDL.LU R19, [R1+0x5d4] ;  /* 0x0005d40001137983 */ /* 0x000f280000300800 */
[----:B0-----:R-:W4:Y:S04]  /*9250*/  LDL.LU R27, [R1+0x5d8] ;  /* 0x0005d800011b7983 */ /* 0x001f280000300800 */
[----:B------:R-:W4:Y:S04]  /*9260*/  LDL.LU R0, [R1+0x5cc] ;  /* 0x0005cc0001007983 */ /* 0x000f280000300800 */
[----:B------:R-:W4:Y:S04]  /*9270*/  LDL.LU R21, [R1+0x554] ;  /* 0x0005540001157983 */ /* 0x000f280000300800 */
[----:B------:R-:W4:Y:S04]  /*9280*/  LDL.LU R22, [R1+0x558] ;  /* 0x0005580001167983 */ /* 0x000f280000300800 */
[----:B--2---:R0:W-:Y:S04]  /*9290*/  STS.U16 [R2+0xb00], R29 ;  /* 0x000b001d02007388 */ /* 0x0041e80000000400 */
[----:B0-----:R-:W2:Y:S04]  /*92a0*/  LDL.LU R29, [R1+0x55c] ;  /* 0x00055c00011d7983 */ /* 0x001ea80000300800 */
[----:B---3--:R-:W-:Y:S04]  /*92b0*/  STS.U16 [R2+0x2800], R8 ;  /* 0x0028000802007388 */ /* 0x008fe80000000400 */
[----:B------:R-:W-:Y:S04]  /*92c0*/  STS.U16 [R2+0x2900], R28 ;  /* 0x0029001c02007388 */ /* 0x000fe80000000400 */
[----:B------:R-:W-:Y:S04]  /*92d0*/  STS.U16 [R2+0x2a00], R9 ;  /* 0x002a000902007388 */ /* 0x000fe80000000400 */
[----:B------:R-:W-:Y:S04]  /*92e0*/  STS.U16 [R2+0x2b00], R10 ;  /* 0x002b000a02007388 */ /* 0x000fe80000000400 */
[----:B------:R0:W-:Y:S04]  /*92f0*/  STS.U16 [R2+0x4800], R11 ;  /* 0x0048000b02007388 */ /* 0x0001e80000000400 */
[----:B------:R-:W-:Y:S04]  /*9300*/  STS.U16 [R2+0x4900], R12 ;  /* 0x0049000c02007388 */ /* 0x000fe80000000400 */
[----:B------:R-:W-:Y:S01]  /*9310*/  STS.U16 [R2+0x4a00], R3 ;  /* 0x004a000302007388 */ /* 0x000fe20000000400 */
[----:B0-----:R-:W-:-:S03]  /*9320*/  IMAD.SHL.U32 R11, R26, 0x2, RZ ;  /* 0x000000021a0b7824 */ /* 0x001fc600078e00ff */
[----:B------:R-:W3:Y:S04]  /*9330*/  LDL.LU R8, [R1+0x1328] ;  /* 0x0013280001087983 */ /* 0x000ee80000300800 */
[----:B------:R0:W-:Y:S04]  /*9340*/  STS.U16 [R2+0x4b00], R20 ;  /* 0x004b001402007388 */ /* 0x0001e80000000400 */
[----:B0-----:R-:W3:Y:S04]  /*9350*/  LDL.LU R20, [R1+0x550] ;  /* 0x0005500001147983 */ /* 0x001ee80000300800 */
[----:B------:R-:W3:Y:S04]  /*9360*/  LDL.LU R26, [R1+0x24] ;  /* 0x00002400011a7983 */ /* 0x000ee80000300800 */
[----:B----4-:R0:W-:Y:S01]  /*9370*/  STS.U16 [R2+0x6800], R23 ;  /* 0x0068001702007388 */ /* 0x0101e20000000400 */
[----:B------:R-:W-:-:S03]  /*9380*/  LOP3.LUT R11, R11, 0x30, RZ, 0x3c, !PT ;  /* 0x000000300b0b7812 */ /* 0x000fc600078e3cff */
[----:B------:R1:W-:Y:S04]  /*9390*/  STS.U16 [R2+0x6900], R24 ;  /* 0x0069001802007388 */ /* 0x0003e80000000400 */
[----:B0-----:R-:W4:Y:S04]  /*93a0*/  LDL.LU R23, [R1+0x28] ;  /* 0x0000280001177983 */ /* 0x001f280000300800 */
[----:B------:R0:W-:Y:S04]  /*93b0*/  STS.U16 [R2+0x6a00], R25 ;  /* 0x006a001902007388 */ /* 0x0001e80000000400 */
[----:B-1----:R-:W4:Y:S04]  /*93c0*/  LDL.LU R24, [R1+0x2c] ;  /* 0x00002c0001187983 */ /* 0x002f280000300800 */
[----:B0-----:R-:W4:Y:S04]  /*93d0*/  LDL.LU R25, [R1+0x20] ;  /* 0x0000200001197983 */ /* 0x001f280000300800 */
[----:B------:R-:W-:Y:S04]  /*93e0*/  STS.U16 [R2+0x6b00], R13 ;  /* 0x006b000d02007388 */ /* 0x000fe80000000400 */
[----:B------:R-:W-:Y:S04]  /*93f0*/  STS.U16 [R11+0xc00], R14 ;  /* 0x000c000e0b007388 */ /* 0x000fe80000000400 */
[----:B------:R-:W-:Y:S04]  /*9400*/  STS.U16 [R11+0xd00], R15 ;  /* 0x000d000f0b007388 */ /* 0x000fe80000000400 */
[----:B------:R-:W-:Y:S04]  /*9410*/  STS.U16 [R11+0xe00], R16 ;  /* 0x000e00100b007388 */ /* 0x000fe80000000400 */
[----:B------:R-:W-:Y:S04]  /*9420*/  STS.U16 [R11+0xf00], R17 ;  /* 0x000f00110b007388 */ /* 0x000fe80000000400 */
[----:B------:R-:W-:Y:S04]  /*9430*/  STS.U16 [R11+0x2c00], R18 ;  /* 0x002c00120b007388 */ /* 0x000fe80000000400 */
[----:B------:R-:W-:Y:S04]  /*9440*/  STS.U16 [R11+0x2d00], R19 ;  /* 0x002d00130b007388 */ /* 0x000fe80000000400 */
[----:B------:R0:W-:Y:S04]  /*9450*/  STS.U16 [R11+0x2e00], R27 ;  /* 0x002e001b0b007388 */ /* 0x0001e80000000400 */
[----:B0-----:R-:W4:Y:S04]  /*9460*/  LDL.LU R27, [R1+0x630] ;  /* 0x00063000011b7983 */ /* 0x001f280000300800 */
[----:B------:R-:W-:Y:S04]  /*9470*/  STS.U16 [R11+0x2f00], R0 ;  /* 0x002f00000b007388 */ /* 0x000fe80000000400 */
[----:B------:R-:W-:Y:S04]  /*9480*/  STS.U16 [R11+0x4c00], R21 ;  /* 0x004c00150b007388 */ /* 0x000fe80000000400 */
[----:B------:R-:W-:Y:S04]  /*9490*/  STS.U16 [R11+0x4d00], R22 ;  /* 0x004d00160b007388 */ /* 0x000fe80000000400 */
[----:B------:R-:W4:Y:S04]  /*94a0*/  LDL.LU R9, [R1+0x638] ;  /* 0x0006380001097983 */ /* 0x000f280000300800 */
[----:B--2---:R0:W-:Y:S04]  /*94b0*/  STS.U16 [R11+0x4e00], R29 ;  /* 0x004e001d0b007388 */ /* 0x0041e80000000400 */
[----:B0-----:R-:W2:Y:S04]  /*94c0*/  LDL.LU R29, [R1+0x634] ;  /* 0x00063400011d7983 */ /* 0x001ea80000300800 */
[----:B------:R-:W2:Y:S04]  /*94d0*/  LDL.LU R28, [R1+0x62c] ;  /* 0x00062c00011c7983 */ /* 0x000ea80000300800 */
        /* <DEDUP_REMOVED lines=9> */
[----:B---3--:R-:W-:Y:S04]  /*9570*/  STS.U16 [R11+0x4f00], R20 ;  /* 0x004f00140b007388 */ /* 0x008fe80000000400 */
[----:B------:R0:W-:Y:S04]  /*9580*/  STS.U16 [R11+0x6c00], R26 ;  /* 0x006c001a0b007388 */ /* 0x0001e80000000400 */
[----:B------:R-:W3:Y:S04]  /*9590*/  LDL.LU R15, [R1+0x18] ;  /* 0x00001800010f7983 */ /* 0x000ee80000300800 */
[----:B------:R-:W3:Y:S04]  /*95a0*/  LDL.LU R16, [R1+0x1c] ;  /* 0x00001c0001107983 */ /* 0x000ee80000300800 */
[----:B0-----:R-:W0:Y:S04]  /*95b0*/  S2R R26, SR_TID.X ;  /* 0x00000000001a7919 */ /* 0x001e280000002100 */
[----:B------:R-:W3:Y:S04]  /*95c0*/  LDL.LU R17, [R1+0x10] ;  /* 0x0000100001117983 */ /* 0x000ee80000300800 */
[----:B------:R-:W3:Y:S04]  /*95d0*/  LDL.LU R18, [R1+0x620] ;  /* 0x0006200001127983 */ /* 0x000ee80000300800 */
[----:B------:R-:W3:Y:S04]  /*95e0*/  LDL.LU R19, [R1+0x624] ;  /* 0x0006240001137983 */ /* 0x000ee80000300800 */
[----:B------:R-:W3:Y:S04]  /*95f0*/  LDL.LU R20, [R1+0x628] ;  /* 0x0006280001147983 */ /* 0x000ee80000300800 */
[----:B----4-:R0:W-:Y:S04]  /*9600*/  STS.U16 [R11+0x6d00], R23 ;  /* 0x006d00170b007388 */ /* 0x0101e80000000400 */
[----:B------:R1:W-:Y:S01]  /*9610*/  STS.U16 [R11+0x6e00], R24 ;  /* 0x006e00180b007388 */ /* 0x0003e20000000400 */
[----:B0-----:R-:W-:-:S03]  /*9620*/  LOP3.LUT R23, R26, 0x7f, RZ, 0xc0, !PT ;  /* 0x0000007f1a177812 */ /* 0x001fc600078ec0ff */
[----:B------:R0:W-:Y:S04]  /*9630*/  STS.U16 [R11+0x6f00], R25 ;  /* 0x006f00190b007388 */ /* 0x0001e80000000400 */
[----:B-1----:R-:W3:Y:S01]  /*9640*/  LDL.LU R24, [R1+0x61c] ;  /* 0x00061c0001187983 */ /* 0x002ee20000300800 */
[----:B0-----:R-:W-:-:S03]  /*9650*/  IMAD.SHL.U32 R11, R23, 0x2, RZ ;  /* 0x00000002170b7824 */ /* 0x001fc600078e00ff */
[----:B------:R-:W3:Y:S02]  /*9660*/  LDL.LU R25, [R1+0x5b0] ;  /* 0x0005b00001197983 */ /* 0x000ee40000300800 */
[----:B------:R-:W-:Y:S02]  /*9670*/  LOP3.LUT R11, R11, 0x40, RZ, 0x3c, !PT ;  /* 0x000000400b0b7812 */ /* 0x000fe400078e3cff */
[----:B------:R-:W3:Y:S04]  /*9680*/  LDL.LU R26, [R1+0x5b4] ;  /* 0x0005b400011a7983 */ /* 0x000ee80000300800 */
[----:B------:R0:W-:Y:S04]  /*9690*/  STS.U16 [R11+0x1000], R27 ;  /* 0x0010001b0b007388 */ /* 0x0001e80000000400 */
[----:B0-----:R-:W3:Y:S04]  /*96a0*/  LDL.LU R27, [R1+0x5b8] ;  /* 0x0005b800011b7983 */ /* 0x001ee80000300800 */
[----:B------:R0:W-:Y:S04]  /*96b0*/  STS.U16 [R11+0x1100], R9 ;  /* 0x001100090b007388 */ /* 0x0001e80000000400 */
[----:B0-----:R-:W3:Y:S04]  /*96c0*/  LDL.LU R9, [R1+0x1324] ;  /* 0x0013240001097983 */ /* 0x001ee80000300800 */
[----:B--2---:R0:W-:Y:S04]  /*96d0*/  STS.U16 [R11+0x1200], R29 ;  /* 0x0012001d0b007388 */ /* 0x0041e80000000400 */
[----:B------:R-:W-:Y:S04]  /*96e0*/  STS.U16 [R11+0x1300], R28 ;  /* 0x0013001c0b007388 */ /* 0x000fe80000000400 */
[----:B------:R-:W-:Y:S04]  /*96f0*/  STS.U16 [R11+0x3000], R10 ;  /* 0x0030000a0b007388 */ /* 0x000fe80000000400 */
[----:B------:R-:W-:Y:S04]  /*9700*/  STS.U16 [R11+0x3100], R12 ;  /* 0x0031000c0b007388 */ /* 0x000fe80000000400 */
[----:B------:R1:W-:Y:S04]  /*9710*/  STS.U16 [R11+0x3200], R3 ;  /* 0x003200030b007388 */ /* 0x0003e80000000400 */
[----:B------:R2:W-:Y:S04]  /*9720*/  STS.U16 [R11+0x3300], R2 ;  /* 0x003300020b007388 */ /* 0x0005e80000000400 */
[----:B0-----:R-:W4:Y:S04]  /*9730*/  LDL.LU R29, [R1+0x1320] ;  /* 0x00132000011d7983 */ /* 0x001f280000300800 */
[----:B------:R-:W-:Y:S04]  /*9740*/  STS.U16 [R11+0x5000], R13 ;  /* 0x0050000d0b007388 */ /* 0x000fe80000000400 */
[----:B------:R-:W-:Y:S04]  /*9750*/  STS.U16 [R11+0x5100], R14 ;  /* 0x0051000e0b007388 */ /* 0x000fe80000000400 */
[----:B-1----:R-:W4:Y:S01]  /*9760*/  LDL.LU R3, [R1+0x5ac] ;  /* 0x0005ac0001037983 */ /* 0x002f220000300800 */
[----:B------:R-:W-:-:S03]  /*9770*/  IMAD.SHL.U32 R10, R23, 0x2, RZ ;  /* 0x00000002170a7824 */ /* 0x000fc600078e00ff */
[----:B------:R0:W-:Y:S04]  /*9780*/  STS.U16 [R11+0x5200], R0 ;  /* 0x005200000b007388 */ /* 0x0001e80000000400 */
[----:B--2---:R-:W2:Y:S04]  /*9790*/  LDL.LU R2, [R1+0x52c] ;  /* 0x00052c0001027983 */ /* 0x004ea80000300800 */
[----:B------:R1:W-:Y:S04]  /*97a0*/  STS.U16 [R11+0x5300], R21 ;  /* 0x005300150b007388 */ /* 0x0003e80000000400 */
[----:B0-----:R-:W2:Y:S04]  /*97b0*/  LDL.LU R0, [R1+0x538] ;  /* 0x0005380001007983 */ /* 0x001ea80000300800 */
[----:B------:R0:W-:Y:S04]  /*97c0*/  STS.U16 [R11+0x7000], R22 ;  /* 0x007000160b007388 */ /* 0x0001e80000000400 */
[----:B-1----:R-:W2:Y:S04]  /*97d0*/  LDL.LU R21, [R1+0x53c] ;  /* 0x00053c0001157983 */ /* 0x002ea80000300800 */
[----:B0-----:R-:W2:Y:S04]  /*97e0*/  LDL.LU R22, [R1+0x528] ;  /* 0x0005280001167983 */ /* 0x001ea80000300800 */
[----:B------:R-:W2:Y:S01]  /*97f0*/  LDL.LU R23, [R1+0x4] ;  /* 0x0000040001177983 */ /* 0x000ea20000300800 */
[----:B------:R-:W-:-:S03]  /*9800*/  LOP3.LUT R10, R10, 0x50, RZ, 0x3c, !PT ;  /* 0x000000500a0a7812 */ /* 0x000fc600078e3cff */
[----:B---3--:R-:W-:Y:S04]  /*9810*/  STS.U16 [R11+0x7100], R15 ;  /* 0x0071000f0b007388 */ /* 0x008fe80000000400 */
[----:B------:R-:W-:Y:S04]  /*9820*/  STS.U16 [R11+0x7200], R16 ;  /* 0x007200100b007388 */ /* 0x000fe80000000400 */
[----:B------:R-:W-:Y:S04]  /*9830*/  STS.U16 [R11+0x7300], R17 ;  /* 0x007300110b007388 */ /* 0x000fe80000000400 */
[----:B------:R-:W-:Y:S04]  /*9840*/  STS.U16 [R10+0x1400], R18 ;  /* 0x001400120a007388 */ /* 0x000fe80000000400 */
[----:B------:R-:W-:Y:S04]  /*9850*/  STS.U16 [R10+0x1500], R19 ;  /* 0x001500130a007388 */ /* 0x000fe80000000400 */
[----:B------:R0:W-:Y:S04]  /*9860*/  STS.U16 [R10+0x1600], R20 ;  /* 0x001600140a007388 */ /* 0x0001e80000000400 */
[----:B0-----:R-:W3:Y:S04]  /*9870*/  LDL.LU R20, [R1+0xc] ;  /* 0x00000c0001147983 */ /* 0x001ee80000300800 */
[----:B------:R-:W3:Y:S04]  /*9880*/  LDL.LU R11, [R1] ;  /* 0x00000000010b7983 */ /* 0x000ee80000300800 */
[----:B------:R-:W3:Y:S04]  /*9890*/  LDL.LU R12, [R1+0x610] ;  /* 0x00061000010c7983 */ /* 0x000ee80000300800 */
[----:B------:R-:W3:Y:S04]  /*98a0*/  LDL.LU R13, [R1+0x618] ;  /* 0x00061800010d7983 */ /* 0x000ee80000300800 */
[----:B------:R-:W3:Y:S04]  /*98b0*/  LDL.LU R14, [R1+0x614] ;  /* 0x00061400010e7983 */ /* 0x000ee80000300800 */
[----:B------:R-:W3:Y:S04]  /*98c0*/  LDL.LU R15, [R1+0x60c] ;  /* 0x00060c00010f7983 */ /* 0x000ee80000300800 */
[----:B------:R-:W3:Y:S04]  /*98d0*/  LDL.LU R16, [R1+0x5a0] ;  /* 0x0005a00001107983 */ /* 0x000ee80000300800 */
[----:B------:R-:W3:Y:S04]  /*98e0*/  LDL.LU R17, [R1+0x5a8] ;  /* 0x0005a80001117983 */ /* 0x000ee80000300800 */
[----:B------:R-:W3:Y:S04]  /*98f0*/  LDL.LU R18, [R1+0x5a4] ;  /* 0x0005a40001127983 */ /* 0x000ee80000300800 */
[----:B------:R0:W-:Y:S04]  /*9900*/  STS.U16 [R10+0x1700], R24 ;  /* 0x001700180a007388 */ /* 0x0001e80000000400 */
[----:B------:R-:W3:Y:S04]  /*9910*/  LDL.LU R19, [R1+0x59c] ;  /* 0x00059c0001137983 */ /* 0x000ee80000300800 */
[----:B------:R1:W-:Y:S04]  /*9920*/  STS.U16 [R10+0x3400], R25 ;  /* 0x003400190a007388 */ /* 0x0003e80000000400 */
[----:B0-----:R-:W3:Y:S04]  /*9930*/  LDL.LU R24, [R1+0x51c] ;  /* 0x00051c0001187983 */ /* 0x001ee80000300800 */
[----:B------:R0:W-:Y:S04]  /*9940*/  STS.U16 [R10+0x3500], R26 ;  /* 0x0035001a0a007388 */ /* 0x0001e80000000400 */
[----:B-1----:R-:W3:Y:S04]  /*9950*/  LDL.LU R25, [R1+0x520] ;  /* 0x0005200001197983 */ /* 0x002ee80000300800 */
[----:B------:R1:W-:Y:S04]  /*9960*/  STS.U16 [R10+0x3600], R27 ;  /* 0x0036001b0a007388 */ /* 0x0003e80000000400 */
[----:B0-----:R-:W3:Y:S04]  /*9970*/  LDL.LU R26, [R1+0x524] ;  /* 0x00052400011a7983 */ /* 0x001ee80000300800 */
[----:B-1----:R-:W3:Y:S04]  /*9980*/  LDL.LU R27, [R1+0x518] ;  /* 0x00051800011b7983 */ /* 0x002ee80000300800 */
[----:B----4-:R-:W-:Y:S04]  /*9990*/  STS.U16 [R10+0x3700], R3 ;  /* 0x003700030a007388 */ /* 0x010fe80000000400 */
[----:B--2---:R-:W-:Y:S04]  /*99a0*/  STS.U16 [R10+0x5400], R2 ;  /* 0x005400020a007388 */ /* 0x004fe80000000400 */
[----:B------:R-:W-:Y:S04]  /*99b0*/  STS.U16 [R10+0x5500], R0 ;  /* 0x005500000a007388 */ /* 0x000fe80000000400 */
[----:B------:R0:W-:Y:S04]  /*99c0*/  STS.U16 [R10+0x5600], R21 ;  /* 0x005600150a007388 */ /* 0x0001e80000000400 */
[----:B------:R1:W-:Y:S04]  /*99d0*/  STS.U16 [R10+0x5700], R22 ;  /* 0x005700160a007388 */ /* 0x0003e80000000400 */
[----:B------:R-:W-:Y:S04]  /*99e0*/  STS.U16 [R10+0x7400], R23 ;  /* 0x007400170a007388 */ /* 0x000fe80000000400 */
[----:B------:R2:W-:Y:S04]  /*99f0*/  STS.U16 [R10+0x7500], R29 ;  /* 0x0075001d0a007388 */ /* 0x0005e80000000400 */
[----:B0-----:R-:W4:Y:S04]  /*9a00*/  LDL.LU R21, [R1+0x600] ;  /* 0x0006000001157983 */ /* 0x001f280000300800 */
[----:B-1----:R-:W4:Y:S04]  /*9a10*/  LDL.LU R22, [R1+0x604] ;  /* 0x0006040001167983 */ /* 0x002f280000300800 */
[----:B--2---:R-:W0:Y:S04]  /*9a20*/  S2R R29, SR_TID.X ;  /* 0x00000000001d7919 */ /* 0x004e280000002100 */
[----:B------:R-:W2:Y:S04]  /*9a30*/  LDL.LU R23, [R1+0x608] ;  /* 0x0006080001177983 */ /* 0x000ea80000300800 */
[----:B---3--:R1:W-:Y:S01]  /*9a40*/  STS.U16 [R10+0x7600], R20 ;  /* 0x007600140a007388 */ /* 0x0083e20000000400 */
[----:B0-----:R-:W-:-:S03]  /*9a50*/  LOP3.LUT R0, R29, 0x7f, RZ, 0xc0, !PT ;  /* 0x0000007f1d007812 */ /* 0x001fc600078ec0ff */
[----:B------:R-:W3:Y:S02]  /*9a60*/  LDL.LU R29, [R1+0x5fc] ;  /* 0x0005fc00011d7983 */ /* 0x000ee40000300800 */
[----:B-1----:R-:W-:Y:S02]  /*9a70*/  IMAD.SHL.U32 R20, R0, 0x2, RZ ;  /* 0x0000000200147824 */ /* 0x002fe400078e00ff */
[----:B------:R-:W2:Y:S03]  /*9a80*/  LDL.LU R2, [R1+0x58c] ;  /* 0x00058c0001027983 */ /* 0x000ea60000300800 */
[----:B------:R-:W-:Y:S01]  /*9a90*/  LOP3.LUT R20, R20, 0x60, RZ, 0x3c, !PT ;  /* 0x0000006014147812 */ /* 0x000fe200078e3cff */
[----:B------:R-:W2:Y:S04]  /*9aa0*/  LDL.LU R28, [R1+0x68] ;  /* 0x00006800011c7983 */ /* 0x000ea80000300800 */
[----:B------:R-:W2:Y:S04]  /*9ab0*/  LDL.LU R3, [R1+0x6c] ;  /* 0x00006c0001037983 */ /* 0x000ea80000300800 */
[----:B------:R0:W-:Y:S04]  /*9ac0*/  STS.U16 [R10+0x7700], R11 ;  /* 0x0077000b0a007388 */ /* 0x0001e80000000400 */
[----:B------:R1:W-:Y:S04]  /*9ad0*/  STS.U16 [R20+0x1800], R12 ;  /* 0x0018000c14007388 */ /* 0x0003e80000000400 */
[----:B------:R1:W-:Y:S04]  /*9ae0*/  STS.U16 [R20+0x1900], R13 ;  /* 0x0019000d14007388 */ /* 0x0003e80000000400 */
[----:B0-----:R-:W2:Y:S04]  /*9af0*/  LDL.LU R10, [R1+0x131c] ;  /* 0x00131c00010a7983 */ /* 0x001ea80000300800 */
[----:B------:R-:W2:Y:S04]  /*9b00*/  LDL.LU R11, [R1+0x1318] ;  /* 0x00131800010b7983 */ /* 0x000ea80000300800 */
[----:B-1----:R-:W2:Y:S04]  /*9b10*/  LDL.LU R12, [R1+0x1314] ;  /* 0x00131400010c7983 */ /* 0x002ea80000300800 */
[----:B------:R-:W2:Y:S04]  /*9b20*/  LDL.LU R13, [R1+0x1310] ;  /* 0x00131000010d7983 */ /* 0x000ea80000300800 */
[----:B------:R0:W-:Y:S04]  /*9b30*/  STS.U16 [R20+0x1a00], R14 ;  /* 0x001a000e14007388 */ /* 0x0001e80000000400 */
[----:B------:R1:W-:Y:S04]  /*9b40*/  STS.U16 [R20+0x1b00], R15 ;  /* 0x001b000f14007388 */ /* 0x0003e80000000400 */
[----:B------:R1:W-:Y:S04]  /*9b50*/  STS.U16 [R20+0x3800], R16 ;  /* 0x0038001014007388 */ /* 0x0003e80000000400 */
[----:B0-----:R-:W2:Y:S04]  /*9b60*/  LDL.LU R14, [R1+0x130c] ;  /* 0x00130c00010e7983 */ /* 0x001ea80000300800 */
        /* <DEDUP_REMOVED lines=13> */
[----:B------:R-:W3:Y:S04]  /*9c40*/  LDL.LU R26, [R1+0x12ec] ;  /* 0x0012ec00011a7983 */ /* 0x000ee80000300800 */
[----:B------:R0:W-:Y:S04]  /*9c50*/  STS.U16 [R20+0x5b00], R27 ;  /* 0x005b001b14007388 */ /* 0x0001e80000000400 */
[----:B0-----:R-:W4:Y:S01]  /*9c60*/  LDL.LU R27, [R1+0x12e8] ;  /* 0x0012e800011b7983 */ /* 0x001f220000300800 */
[----:B------:R-:W-:-:S05]  /*9c70*/  IMAD.SHL.U32 R0, R0, 0x2, RZ ;  /* 0x0000000200007824 */ /* 0x000fca00078e00ff */
[----:B------:R-:W-:Y:S01]  /*9c80*/  LOP3.LUT R0, R0, 0x70, RZ, 0x3c, !PT ;  /* 0x0000007000007812 */ /* 0x000fe200078e3cff */
[----:B--2---:R0:W-:Y:S04]  /*9c90*/  STS.U16 [R20+0x7800], R25 ;  /* 0x0078001914007388 */ /* 0x0041e80000000400 */
[----:B---3--:R1:W-:Y:S04]  /*9ca0*/  STS.U16 [R20+0x7900], R26 ;  /* 0x0079001a14007388 */ /* 0x0083e80000000400 */
[----:B0-----:R-:W2:Y:S04]  /*9cb0*/  LDL.LU R25, [R1+0x64] ;  /* 0x0000640001197983 */ /* 0x001ea80000300800 */
[----:B-1----:R-:W3:Y:S04]  /*9cc0*/  LDL.LU R26, [R1+0x598] ;  /* 0x00059800011a7983 */ /* 0x002ee80000300800 */
[----:B----4-:R0:W-:Y:S04]  /*9cd0*/  STS.U16 [R20+0x7a00], R27 ;  /* 0x007a001b14007388 */ /* 0x0101e80000000400 */
[----:B------:R1:W-:Y:S04]  /*9ce0*/  STS.U16 [R20+0x7b00], R24 ;  /* 0x007b001814007388 */ /* 0x0003e80000000400 */
[----:B0-----:R-:W4:Y:S04]  /*9cf0*/  LDL.LU R27, [R1+0x594] ;  /* 0x00059400011b7983 */ /* 0x001f280000300800 */
[----:B-1----:R-:W2:Y:S04]  /*9d00*/  LDL.LU R20, [R1+0x12e4] ;  /* 0x0012e40001147983 */ /* 0x002ea80000300800 */
[----:B------:R-:W2:Y:S04]  /*9d10*/  LDL.LU R24, [R1+0x590] ;  /* 0x0005900001187983 */ /* 0x000ea80000300800 */
[----:B------:R0:W-:Y:S04]  /*9d20*/  STS.U16 [R0+0x1c00], R21 ;  /* 0x001c001500007388 */ /* 0x0001e80000000400 */
[----:B------:R1:W-:Y:S04]  /*9d30*/  STS.U16 [R0+0x1d00], R22 ;  /* 0x001d001600007388 */ /* 0x0003e80000000400 */
[----:B------:R1:W-:Y:S04]  /*9d40*/  STS.U16 [R0+0x1e00], R23 ;  /* 0x001e001700007388 */ /* 0x0003e80000000400 */
[----:B0-----:R-:W3:Y:S04]  /*9d50*/  LDL.LU R21, [R1+0x12e0] ;  /* 0x0012e00001157983 */ /* 0x001ee80000300800 */
[----:B-1----:R-:W3:Y:S04]  /*9d60*/  LDL.LU R22, [R1+0x12dc] ;  /* 0x0012dc0001167983 */ /* 0x002ee80000300800 */
[----:B------:R-:W3:Y:S04]  /*9d70*/  LDL.LU R23, [R1+0x12d8] ;  /* 0x0012d80001177983 */ /* 0x000ee80000300800 */
[----:B------:R0:W-:Y:S04]  /*9d80*/  STS.U16 [R0+0x1f00], R29 ;  /* 0x001f001d00007388 */ /* 0x0001e80000000400 */
[----:B0-----:R-:W3:Y:S04]  /*9d90*/  LDL.LU R29, [R1+0x12d4] ;  /* 0x0012d400011d7983 */ /* 0x001ee80000300800 */
[----:B--2---:R-:W-:Y:S04]  /*9da0*/  STS.U16 [R0+0x3c00], R24 ;  /* 0x003c001800007388 */ /* 0x004fe80000000400 */
[----:B----4-:R-:W-:Y:S04]  /*9db0*/  STS.U16 [R0+0x3d00], R27 ;  /* 0x003d001b00007388 */ /* 0x010fe80000000400 */
[----:B---3--:R-:W-:Y:S04]  /*9dc0*/  STS.U16 [R0+0x3e00], R26 ;  /* 0x003e001a00007388 */ /* 0x008fe80000000400 */
[----:B------:R0:W-:Y:S04]  /*9dd0*/  STS.U16 [R0+0x3f00], R2 ;  /* 0x003f000200007388 */ /* 0x0001e80000000400 */
[----:B0-----:R-:W2:Y:S04]  /*9de0*/  LDL R2, [R1+0xac4] ;  /* 0x000ac40001027983 */ /* 0x001ea80000100800 */
[----:B------:R-:W-:Y:S04]  /*9df0*/  STS.U16 [R0+0x5c00], R25 ;  /* 0x005c001900007388 */ /* 0x000fe80000000400 */
[----:B------:R-:W-:Y:S04]  /*9e00*/  STS.U16 [R0+0x5d00], R28 ;  /* 0x005d001c00007388 */ /* 0x000fe80000000400 */
[----:B------:R0:W-:Y:S04]  /*9e10*/  STS.U16 [R0+0x5e00], R3 ;  /* 0x005e000300007388 */ /* 0x0001e80000000400 */
[----:B0-----:R-:W0:Y:S04]  /*9e20*/  S2R R3, SR_TID.X ;  /* 0x0000000000037919 */ /* 0x001e280000002100 */
[----:B------:R1:W-:Y:S04]  /*9e30*/  STS.U16 [R0+0x5f00], R29 ;  /* 0x005f001d00007388 */ /* 0x0003e80000000400 */
[----:B-1----:R-:W3:Y:S01]  /*9e40*/  LDL.LU R29, [R1+0x12d0] ;  /* 0x0012d000011d7983 */ /* 0x002ee20000300800 */
[----:B0-----:R-:W-:Y:S01]  /*9e50*/  IMAD.SHL.U32 R24, R3, 0x2, RZ ;  /* 0x0000000203187824 */ /* 0x001fe200078e00ff */
[----:B------:R-:W-:-:S04]  /*9e60*/  SHF.R.S32.HI R3, RZ, 0x6, R3 ;  /* 0x00000006ff037819 */ /* 0x000fc80000011403 */
[----:B------:R-:W-:-:S04]  /*9e70*/  SGXT R3, R3, 0x1 ;  /* 0x000000010303781a */ /* 0x000fc80000000200 */
[----:B------:R-:W-:Y:S01]  /*9e80*/  LOP3.LUT R3, R3, 0x90, RZ, 0xc0, !PT ;  /* 0x0000009003037812 */ /* 0x000fe200078ec0ff */
[----:B------:R-:W-:Y:S03]  /*9e90*/  STS.U16 [R0+0x7c00], R21 ;  /* 0x007c001500007388 */ /* 0x000fe60000000400 */
[----:B------:R-:W-:Y:S01]  /*9ea0*/  LOP3.LUT R3, R3, 0x7e, R24, 0x78, !PT ;  /* 0x0000007e03037812 */ /* 0x000fe200078e7818 */
[----:B------:R-:W-:Y:S04]  /*9eb0*/  STS.U16 [R0+0x7d00], R22 ;  /* 0x007d001600007388 */ /* 0x000fe80000000400 */
[----:B------:R-:W-:Y:S04]  /*9ec0*/  STS.U16 [R0+0x7e00], R23 ;  /* 0x007e001700007388 */ /* 0x000fe80000000400 */
[----:B------:R0:W-:Y:S04]  /*9ed0*/  STS.U16 [R0+0x7f00], R20 ;  /* 0x007f001400007388 */ /* 0x0001e80000000400 */
[----:B------:R-:W-:Y:S04]  /*9ee0*/  STS.U16 [R3+0x8000], R19 ;  /* 0x0080001303007388 */ /* 0x000fe80000000400 */
[----:B------:R-:W-:Y:S04]  /*9ef0*/  STS.U16 [R3+0x8200], R17 ;  /* 0x0082001103007388 */ /* 0x000fe80000000400 */
[----:B------:R-:W-:Y:S04]  /*9f00*/  STS.U16 [R3+0x8400], R15 ;  /* 0x0084000f03007388 */ /* 0x000fe80000000400 */
[----:B------:R-:W-:Y:S04]  /*9f10*/  STS.U16 [R3+0x8600], R13 ;  /* 0x0086000d03007388 */ /* 0x000fe80000000400 */
[----:B------:R-:W-:Y:S04]  /*9f20*/  STS.U16 [R3+0x8800], R11 ;  /* 0x0088000b03007388 */ /* 0x000fe80000000400 */
[----:B------:R-:W-:Y:S04]  /*9f30*/  STS.U16 [R3+0x8a00], R9 ;  /* 0x008a000903007388 */ /* 0x000fe80000000400 */
[----:B------:R-:W-:Y:S04]  /*9f40*/  STS.U16 [R3+0x8c00], R7 ;  /* 0x008c000703007388 */ /* 0x000fe80000000400 */
[----:B------:R-:W-:Y:S04]  /*9f50*/  STS.U16 [R3+0x8e00], R5 ;  /* 0x008e000503007388 */ /* 0x000fe80000000400 */
[----:B0-----:R-:W4:Y:S04]  /*9f60*/  LDL R0, [R1+0x474] ;  /* 0x0004740001007983 */ /* 0x001f280000100800 */
[----:B--2---:R-:W-:Y:S04]  /*9f70*/  STS.U16 [R2+0x8100], R18 ;  /* 0x0081001202007388 */ /* 0x004fe80000000400 */
[----:B------:R0:W-:Y:S04]  /*9f80*/  STS.U16 [R2+0x8300], R16 ;  /* 0x0083001002007388 */ /* 0x0001e80000000400 */
[----:B0-----:R-:W2:Y:S04]  /*9f90*/  LDL.LU.64 R16, [R1+0x340] ;  /* 0x0003400001107983 */ /* 0x001ea80000300a00 */
[----:B------:R-:W2:Y:S04]  /*9fa0*/  LDL.LU.64 R18, [R1+0x348] ;  /* 0x0003480001127983 */ /* 0x000ea80000300a00 */
[----:B------:R-:W-:Y:S04]  /*9fb0*/  STS.U16 [R2+0x8500], R14 ;  /* 0x0085000e02007388 */ /* 0x000fe80000000400 */
[----:B------:R-:W-:Y:S04]  /*9fc0*/  STS.U16 [R2+0x8700], R12 ;  /* 0x0087000c02007388 */ /* 0x000fe80000000400 */
[----:B------:R-:W-:Y:S04]  /*9fd0*/  STS.U16 [R2+0x8900], R10 ;  /* 0x0089000a02007388 */ /* 0x000fe80000000400 */
[----:B------:R-:W-:Y:S04]  /*9fe0*/  STS.U16 [R2+0x8b00], R8 ;  /* 0x008b000802007388 */ /* 0x000fe80000000400 */
[----:B------:R-:W-:Y:S04]  /*9ff0*/  STS.U16 [R2+0x8d00], R6 ;  /* 0x008d000602007388 */ /* 0x000fe80000000400 */
[----:B------:R-:W-:Y:S04]  /*a000*/  STS.U16 [R2+0x8f00], R4 ;  /* 0x008f000402007388 */ /* 0x000fe80000000400 */
[----:B------:R-:W-:Y:S06]  /*a010*/  BAR.SYNC.DEFER_BLOCKING 0x0 ;  /* 0x0000000000007b1d */ /* 0x000fec0000010000 */
[----:B---3--:R-:W0:Y:S04]  /*a020*/  LDSM.16.MT88.4 R20, [R29] ;  /* 0x000000001d14783b */ /* 0x008e280000004200 */
[----:B----4-:R-:W1:Y:S04]  /*a030*/  LDSM.16.M88.4 R4, [R0+0x8600] ;  /* 0x008600000004783b */ /* 0x010e680000000200 */
[----:B------:R-:W-:Y:S04]  /*a040*/  LDSM.16.M88.4 R24, [R0+0x8200] ;  /* 0x008200000018783b */ /* 0x000fe80000000200 */
[----:B------:R-:W-:Y:S04]  /*a050*/  LDSM.16.M88.4 R12, [R0+0x8400] ;  /* 0x00840000000c783b */ /* 0x000fe80000000200 */
[----:B------:R-:W-:Y:S04]  /*a060*/  LDSM.16.M88.4 R8, [R0+0x8800] ;  /* 0x008800000008783b */ /* 0x000fe80000000200 */
[----:B--2---:R-:W-:Y:S04]  /*a070*/  STL.64 [R1+0x12a8], R18 ;  /* 0x0012a81201007387 */ /* 0x004fe80000100a00 */
[----:B------:R-:W-:Y:S04]  /*a080*/  STL.64 [R1+0x12a0], R16 ;  /* 0x0012a01001007387 */ /* 0x000fe80000100a00 */
[----:B------:R-:W2:Y:S04]  /*a090*/  LDSM.16.M88.4 R16, [R0+0x8000] ;  /* 0x008000000010783b */ /* 0x000ea80000000200 */
[----:B0-----:R-:W-:Y:S04]  /*a0a0*/  STL.64 [R1+0x12c8], R22 ;  /* 0x0012c81601007387 */ /* 0x001fe80000100a00 */
[----:B------:R-:W-:Y:S04]  /*a0b0*/  STL.64 [R1+0x12c0], R20 ;  /* 0x0012c01401007387 */ /* 0x000fe80000100a00 */
[----:B------:R-:W0:Y:S04]  /*a0c0*/  LDSM.16.M88.4 R20, [R0+0x8a00] ;  /* 0x008a00000014783b */ /* 0x000e280000000200 */
[----:B-1----:R-:W-:Y:S04]  /*a0d0*/  STL.64 [R1+0x12b8], R6 ;  /* 0x0012b80601007387 */ /* 0x002fe80000100a00 */
[----:B------:R1:W-:Y:S04]  /*a0e0*/  STL.64 [R1+0x12b0], R4 ;  /* 0x0012b00401007387 */ /* 0x0003e80000100a00 */
[----:B-1----:R-:W3:Y:S04]  /*a0f0*/  LDL.LU.64 R4, [R1+0x350] ;  /* 0x0003500001047983 */ /* 0x002ee80000300a00 */
[----:B------:R-:W3:Y:S04]  /*a100*/  LDL.LU.64 R6, [R1+0x358] ;  /* 0x0003580001067983 */ /* 0x000ee80000300a00 */
[----:B--2---:R-:W-:Y:S04]  /*a110*/  STL.64 [R1+0x60], R16 ;  /* 0x0000601001007387 */ /* 0x004fe80000100a00 */
[----:B------:R-:W-:Y:S04]  /*a120*/  STL.64 [R1+0x68], R18 ;  /* 0x0000681201007387 */ /* 0x000fe80000100a00 */
[----:B------:R-:W-:Y:S04]  /*a130*/  STL.64 [R1+0x50], R24 ;  /* 0x0000501801007387 */ /* 0x000fe80000100a00 */
[----:B------:R-:W-:Y:S04]  /*a140*/  STL.64 [R1+0x58], R26 ;  /* 0x0000581a01007387 */ /* 0x000fe80000100a00 */
[----:B0-----:R-:W-:Y:S04]  /*a150*/  STL.64 [R1+0x10], R20 ;  /* 0x0000101401007387 */ /* 0x001fe80000100a00 */
[----:B------:R0:W-:Y:S04]  /*a160*/  STL.64 [R1+0x18], R22 ;  /* 0x0000181601007387 */ /* 0x0001e80000100a00 */
[----:B0-----:R-:W3:Y:S04]  /*a170*/  LDL.LU.64 R22, [R1+0x12c8] ;  /* 0x0012c80001167983 */ /* 0x001ee80000300a00 */
[----:B------:R-:W3:Y:S04]  /*a180*/  LDL.LU.64 R20, [R1+0x12c0] ;  /* 0x0012c00001147983 */ /* 0x000ee80000300a00 */
[----:B------:R-:W-:Y:S04]  /*a190*/  STL.64 [R1+0x40], R12 ;  /* 0x0000400c01007387 */ /* 0x000fe80000100a00 */
[----:B------:R-:W-:Y:S01]  /*a1a0*/  STL.64 [R1+0x48], R14 ;  /* 0x0000480e01007387 */ /* 0x000fe20000100a00 */
[C---:B---3--:R-:W-:Y:S03]  /*a1b0*/  HMMA.16816.F32 R16, R20.reuse, R16, R4 ;  /* 0x000000101410723c */ /* 0x048fe60000001804 */
[----:B------:R-:W2:Y:S04]  /*a1c0*/  LDL.LU.64 R6, [R1+0x12b8] ;  /* 0x0012b80001067983 */ /* 0x000ea80000300a00 */
[----:B------:R-:W3:Y:S04]  /*a1d0*/  LDL.LU.64 R4, [R1+0x12b0] ;  /* 0x0012b00001047983 */ /* 0x000ee80000300a00 */
[----:B---3--:R-:W-:Y:S04]  /*a1e0*/  STL.64 [R1+0x30], R4 ;  /* 0x0000300401007387 */ /* 0x008fe80000100a00 */
[----:B--2---:R-:W-:Y:S08]  /*a1f0*/  STL.64 [R1+0x38], R6 ;  /* 0x0000380601007387 */ /* 0x004ff00000100a00 */
[----:B------:R-:W-:Y:S04]  /*a200*/  STL.64 [R1+0x350], R16 ;  /* 0x0003501001007387 */ /* 0x000fe80000100a00 */
[----:B------:R-:W-:Y:S04]  /*a210*/  STL.64 [R1+0x358], R18 ;  /* 0x0003581201007387 */ /* 0x000fe80000100a00 */
[----:B------:R-:W0:Y:S04]  /*a220*/  LDSM.16.M88.4 R16, [R0+0x8c00] ;  /* 0x008c00000010783b */ /* 0x000e280000000200 */
[----:B0-----:R-:W-:Y:S04]  /*a230*/  STL.64 [R1], R16 ;  /* 0x0000001001007387 */ /* 0x001fe80000100a00 */
[----:B------:R0:W-:Y:S04]  /*a240*/  STL.64 [R1+0x8], R18 ;  /* 0x0000081201007387 */ /* 0x0001e80000100a00 */
[----:B0-----:R-:W2:Y:S04]  /*a250*/  LDL.LU.64 R18, [R1+0x12a8] ;  /* 0x0012a80001127983 */ /* 0x001ea80000300a00 */
[----:B------:R-:W2:Y:S04]  /*a260*/  LDL.LU.64 R16, [R1+0x12a0] ;  /* 0x0012a00001107983 */ /* 0x000ea80000300a00 */
[----:B------:R-:W-:Y:S04]  /*a270*/  STL.64 [R1+0x20], R8 ;  /* 0x0000200801007387 */ /* 0x000fe80000100a00 */
[----:B------:R-:W-:Y:S04]  /*a280*/  STL.64 [R1+0x28], R10 ;  /* 0x0000280a01007387 */ /* 0x000fe80000100a00 */
[----:B------:R0:W-:Y:S04]  /*a290*/  STL.64 [R1+0x1298], R8 ;  /* 0x0012980801007387 */ /* 0x0001e80000100a00 */
[----:B0-----:R-:W3:Y:S04]  /*a2a0*/  LDL.LU.64 R8, [R1+0x330] ;  /* 0x0003300001087983 */ /* 0x001ee80000300a00 */
[----:B------:R-:W3:Y:S01]  /*a2b0*/  LDL.LU.64 R10, [R1+0x338] ;  /* 0x00033800010a7983 */ /* 0x000ee20000300a00 */
[C---:B--2---:R-:W-:Y:S11]  /*a2c0*/  HMMA.16816.F32 R16, R20.reuse, R24, R16 ;  /* 0x000000181410723c */ /* 0x044ff60000001810 */
[----:B------:R-:W-:Y:S11]  /*a2d0*/  @!UPT UIADD3 URZ, URZ, URZ, URZ ;  /* 0x0000003f3f3ff290 */ /* 0x000ff6000fffe03f */
[----:B------:R-:W-:Y:S01]  /*a2e0*/  @!UPT UIADD3 URZ, URZ, URZ, URZ ;  /* 0x0000003f3f3ff290 */ /* 0x000fe2000fffe03f */
[----:B------:R0:W-:Y:S02]  /*a2f0*/  STL.64 [R1+0x340], R16 ;  /* 0x0003401001007387 */ /* 0x0001e40000100a00 */
[----:B0-----:R-:W-:Y:S02]  /*a300*/  IMAD.MOV.U32 R17, RZ, RZ, R24 ;  /* 0x000000ffff117224 */ /* 0x001fe400078e0018 */
[----:B------:R-:W-:Y:S02]  /*a310*/  IMAD.MOV.U32 R16, RZ, RZ, R25 ;  /* 0x000000ffff107224 */ /* 0x000fe400078e0019 */
[----:B------:R0:W1:Y:S01]  /*a320*/  LDSM.16.M88.4 R24, [R0+0x8e00] ;  /* 0x008e00000018783b */ /* 0x0000620000000200 */
[----:B---3--:R-:W-:Y:S03]  /*a330*/  HMMA.16816.F32 R8, R20, R12, R8 ;  /* 0x0000000c1408723c */ /* 0x008fe60000001808 */
[----:B------:R2:W-:Y:S11]  /*a340*/  STL.64 [R1+0x348], R18 ;  /* 0x0003481201007387 */ /* 0x0005f60000100a00 */
[----:B------:R-:W-:Y:S10]  /*a350*/  @!UPT UIADD3 URZ, URZ, URZ, URZ ;  /* 0x0000003f3f3ff290 */ /* 0x000ff4000fffe03f */
[----:B------:R-:W-:Y:S02]  /*a360*/  IMAD.MOV.U32 R28, RZ, RZ, R8 ;  /* 0x000000ffff1c7224 */ /* 0x000fe400078e0008 */
[----:B------:R-:W-:Y:S02]  /*a370*/  IMAD.MOV.U32 R3, RZ, RZ, R9 ;  /* 0x000000ffff037224 */ /* 0x000fe400078e0009 */
[----:B------:R-:W-:Y:S02]  /*a380*/  IMAD.MOV.U32 R2, RZ, RZ, R10 ;  /* 0x000000ffff027224 */ /* 0x000fe400078e000a */
[----:B0-----:R-:W-:Y:S01]  /*a390*/  IMAD.MOV.U32 R0, RZ, RZ, R11 ;  /* 0x000000ffff007224 */ /* 0x001fe200078e000b */
[----:B-1----:R-:W-:Y:S04]  /*a3a0*/  STL [R1+0x1274], R26 ;  /* 0x0012741a01007387 */ /* 0x002fe80000100800 */
[----:B------:R-:W-:Y:S04]  /*a3b0*/  STL [R1+0x1270], R27 ;  /* 0x0012701b01007387 */ /* 0x000fe80000100800 */
[----:B------:R-:W3:Y:S04]  /*a3c0*/  LDL.LU.64 R8, [R1+0x320] ;  /* 0x0003200001087983 */ /* 0x000ee80000300a00 */
[----:B------:R-:W3:Y:S01]  /*a3d0*/  LDL.LU.64 R10, [R1+0x328] ;  /* 0x00032800010a7983 */ /* 0x000ee20000300a00 */
[----:B--2---:R-:W-:-:S02]  /*a3e0*/  IMAD.MOV.U32 R19, RZ, RZ, R12 ;  /* 0x000000ffff137224 */ /* 0x004fc400078e000c */
[----:B------:R-:W-:Y:S02]  /*a3f0*/  IMAD.MOV.U32 R18, RZ, RZ, R13 ;  /* 0x000000ffff127224 */ /* 0x000fe400078e000d */
[----:B------:R-:W2:Y:S04]  /*a400*/  LDL.LU.64 R12, [R1+0x310] ;  /* 0x00031000010c7983 */ /* 0x000ea80000300a00 */
[----:B------:R-:W2:Y:S04]  /*a410*/  LDL.LU.64 R14, [R1+0x318] ;  /* 0x00031800010e7983 */ /* 0x000ea80000300a00 */
[----:B------:R-:W-:Y:S04]  /*a420*/  STL.64 [R1+0x1280], R18 ;  /* 0x0012801201007387 */ /* 0x000fe80000100a00 */
[----:B------:R0:W-:Y:S04]  /*a430*/  STL.64 [R1+0x1278], R16 ;  /* 0x0012781001007387 */ /* 0x0001e80000100a00 */
[----:B0-----:R-:W4:Y:S04]  /*a440*/  LDL.LU.64 R16, [R1+0x300] ;  /* 0x0003000001107983 */ /* 0x001f280000300a00 */
[----:B------:R-:W4:Y:S04]  /*a450*/  LDL.LU.64 R18, [R1+0x308] ;  /* 0x0003080001127983 */ /* 0x000f280000300a00 */
[----:B------:R-:W-:Y:S04]  /*a460*/  STL [R1+0xf74], R0 ;  /* 0x000f740001007387 */ /* 0x000fe80000100800 */
[----:B------:R-:W-:Y:S04]  /*a470*/  STL [R1+0xf70], R2 ;  /* 0x000f700201007387 */ /* 0x000fe80000100800 */
[----:B------:R-:W-:Y:S04]  /*a480*/  STL [R1+0xf6c], R3 ;  /* 0x000f6c0301007387 */ /* 0x000fe80000100800 */
[----:B------:R-:W-:Y:S01]  /*a490*/  STL [R1+0xf68], R28 ;  /* 0x000f681c01007387 */ /* 0x000fe20000100800 */
[----:B------:R-:W-:-:S02]  /*a4a0*/  IMAD.MOV.U32 R26, RZ, RZ, R4 ;  /* 0x000000ffff1a7224 */ /* 0x000fc400078e0004 */
[----:B------:R-:W-:Y:S01]  /*a4b0*/  IMAD.MOV.U32 R27, RZ, RZ, R5 ;  /* 0x000000ffff1b7224 */ /* 0x000fe200078e0005 */
[C---:B---3--:R-:W-:Y:S01]  /*a4c0*/  HMMA.16816.F32 R8, R20.reuse, R4, R8 ;  /* 0x000000041408723c */ /* 0x048fe20000001808 */
[----:B------:R-:W-:Y:S11]  /*a4d0*/  LDSM.16.MT88.4 R4, [R29+0x80] ;  /* 0x000080001d04783b */ /* 0x000ff60000004200 */
[----:B------:R-:W-:Y:S11]  /*a4e0*/  @!UPT UIADD3 URZ, URZ, URZ, URZ ;  /* 0x0000003f3f3ff290 */ /* 0x000ff6000fffe03f */
[----:B------:R0:W-:Y:S04]  /*a4f0*/  STL.64 [R1+0x320], R8 ;  /* 0x0003200801007387 */ /* 0x0001e80000100a00 */
[----:B------:R-:W-:Y:S04]  /*a500*/  STL.64 [R1+0x328], R10 ;  /* 0x0003280a01007387 */ /* 0x000fe80000100a00 */
[----:B0-----:R-:W2:Y:S04]  /*a510*/  LDL.LU.64 R8, [R1+0x1298] ;  /* 0x0012980001087983 */ /* 0x001ea80000300a00 */
[----:B------:R-:W-:Y:S04]  /*a520*/  STL.64 [R1+0x1290], R26 ;  /* 0x0012901a01007387 */ /* 0x000fe80000100a00 */
[----:B------:R0:W-:Y:S04]  /*a530*/  STL.64 [R1+0x1288], R24 ;  /* 0x0012881801007387 */ /* 0x0001e80000100a00 */
[----:B0-----:R-:W4:Y:S01]  /*a540*/  LDL.64 R24, [R1+0x10] ;  /* 0x0000100001187983 */ /* 0x001f220000100a00 */
[C---:B--2---:R-:W-:Y:S11]  /*a550*/  HMMA.16816.F32 R12, R20.reuse, R8, R12 ;  /* 0x00000008140c723c */ /* 0x044ff6000000180c */
[----:B------:R-:W-:Y:S11]  /*a560*/  @!UPT UIADD3 URZ, URZ, URZ, URZ ;  /* 0x0000003f3f3ff290 */ /* 0x000ff6000fffe03f */
[----:B------:R-:W-:Y:S01]  /*a570*/  @!UPT UIADD3 URZ, URZ, URZ, URZ ;  /* 0x0000003f3f3ff290 */ /* 0x000fe2000fffe03f */
[----:B------:R0:W-:Y:S02]  /*a580*/  STL.64 [R1+0x310], R12 ;  /* 0x0003100c01007387 */ /* 0x0001e40000100a00 */
[----:B0-----:R-:W-:Y:S02]  /*a590*/  IMAD.MOV.U32 R13, RZ, RZ, R9 ;  /* 0x000000ffff0d7224 */ /* 0x001fe400078e0009 */
[----:B------:R-:W-:Y:S02]  /*a5a0*/  IMAD.MOV.U32 R12, RZ, RZ, R8 ;  /* 0x000000ffff0c7224 */ /* 0x000fe400078e0008 */
[----:B------:R-:W0:Y:S01]  /*a5b0*/  LDSM.16.MT88.4 R8, [R29+0x100] ;  /* 0x000100001d08783b */ /* 0x000e220000004200 */
[----:B----4-:R-:W-:Y:S03]  /*a5c0*/  HMMA.16816.F32 R16, R20, R24, R16 ;  /* 0x000000181410723c */ /* 0x010fe60000001810 */
[----:B------:R-:W-:Y:S11]  /*a5d0*/  STL.64 [R1+0x318], R14 ;  /* 0x0003180e01007387 */ /* 0x000ff60000100a00 */
[----:B------:R-:W-:Y:S10]  /*a5e0*/  @!UPT UIADD3 URZ, URZ, URZ, URZ ;  /* 0x0000003f3f3ff290 */ /* 0x000ff4000fffe03f */
[----:B------:R-:W-:Y:S02]  /*a5f0*/  IMAD.MOV.U32 R0, RZ, RZ, R16 ;  /* 0x000000ffff007224 */ /* 0x000fe400078e0010 */
[----:B------:R-:W-:Y:S02]  /*a600*/  IMAD.MOV.U32 R2, RZ, RZ, R17 ;  /* 0x000000ffff027224 */ /* 0x000fe400078e0011 */
[----:B------:R-:W-:Y:S02]  /*a610*/  IMAD.MOV.U32 R3, RZ, RZ, R18 ;  /* 0x000000ffff037224 */ /* 0x000fe400078e0012 */
[----:B------:R-:W-:Y:S01]  /*a620*/  IMAD.MOV.U32 R28, RZ, RZ, R19 ;  /* 0x000000ffff1c7224 */ /* 0x000fe200078e0013 */
[----:B0-----:R0:W-:Y:S04]  /*a630*/  STL.64 [R1+0x11e0], R10 ;  /* 0x0011e00a01007387 */ /* 0x0011e80000100a00 */
[----:B------:R1:W-:Y:S01]  /*a640*/  STL.64 [R1+0x11d8], R8 ;  /* 0x0011d80801007387 */ /* 0x0003e20000100a00 */
[----:B0-----:R-:W-:-:S02]  /*a650*/  IMAD.MOV.U32 R11, RZ, RZ, R24 ;  /* 0x000000ffff0b7224 */ /* 0x001fc400078e0018 */
[----:B------:R-:W-:Y:S01]  /*a660*/  IMAD.MOV.U32 R10, RZ, RZ, R25 ;  /* 0x000000ffff0a7224 */ /* 0x000fe200078e0019 */
[----:B-1----:R-:W2:Y:S04]  /*a670*/  LDL.64 R8, [R1] ;  /* 0x0000000001087983 */ /* 0x002ea80000100a00 */
[----:B------:R-:W3:Y:S04]  /*a680*/  LDL.LU.64 R26, [R1+0x1290] ;  /* 0x00129000011a7983 */ /* 0x000ee80000300a00 */
[----:B------:R-:W4:Y:S04]  /*a690*/  LDL.LU.64 R24, [R1+0x1288] ;  /* 0x0012880001187983 */ /* 0x000f280000300a00 */
[----:B------:R-:W2:Y:S04]  /*a6a0*/  LDL.LU.64 R16, [R1+0x2f0] ;  /* 0x0002f00001107983 */ /* 0x000ea80000300a00 */
[----:B------:R-:W2:Y:S04]  /*a6b0*/  LDL.LU.64 R18, [R1+0x2f8] ;  /* 0x0002f80001127983 */ /* 0x000ea80000300a00 */
[----:B------:R0:W-:Y:S04]  /*a6c0*/  STL [R1+0x1164], R28 ;  /* 0x0011641c01007387 */ /* 0x0001e80000100800 */
[----:B------:R1:W-:Y:S01]  /*a6d0*/  STL [R1+0x1160], R3 ;  /* 0x0011600301007387 */ /* 0x0003e20000100800 */
[----:B0-----:R-:W-:-:S02]  /*a6e0*/  IMAD.MOV.U32 R28, RZ, RZ, R13 ;  /* 0x000000ffff1c7224 */ /* 0x001fc400078e000d */
[----:B-1----:R-:W-:Y:S02]  /*a6f0*/  IMAD.MOV.U32 R3, RZ, RZ, R12 ;  /* 0x000000ffff037224 */ /* 0x002fe400078e000c */
[----:B------:R-:W0:Y:S04]  /*a700*/  LDSM.16.MT88.4 R12, [R29+0x180] ;  /* 0x000180001d0c783b */ /* 0x000e280000004200 */
[----:B------:R-:W-:Y:S04]  /*a710*/  STL [R1+0x1024], R2 ;  /* 0x0010240201007387 */ /* 0x000fe80000100800 */
[----:B------:R-:W-:Y:S04]  /*a720*/  STL [R1+0x1020], R0 ;  /* 0x0010200001007387 */ /* 0x000fe80000100800 */
[----:B0-----:R-:W-:Y:S04]  /*a730*/  STL.64 [R1+0x1170], R14 ;  /* 0x0011700e01007387 */ /* 0x001fe80000100a00 */
[----:B------:R0:W-:Y:S04]  /*a740*/  STL.64 [R1+0x1168], R12 ;  /* 0x0011680c01007387 */ /* 0x0001e80000100a00 */
[----:B0-----:R-:W3:Y:S01]  /*a750*/  LDL.64 R12, [R1+0x60] ;  /* 0x00006000010c7983 */ /* 0x001ee20000100a00 */
[----:B------:R-:W-:-:S02]  /*a760*/  IMAD.MOV.U32 R14, RZ, RZ, R11 ;  /* 0x000000ffff0e7224 */ /* 0x000fc400078e000b */
[----:B------:R-:W-:Y:S01]  /*a770*/  IMAD.MOV.U32 R15, RZ, RZ, R10 ;  /* 0x000000ffff0f7224 */ /* 0x000fe200078e000a */
[----:B--2---:R-:W-:Y:S01]  /*a780*/  HMMA.16816.F32 R16, R20, R8, R16 ;  /* 0x000000081410723c */ /* 0x004fe20000001810 */
[----:B------:R-:W-:Y:S02]  /*a790*/  IMAD.MOV.U32 R2, RZ, RZ, R8 ;  /* 0x000000ffff027224 */ /* 0x000fe400078e0008 */
[----:B------:R-:W-:Y:S11]  /*a7a0*/  IMAD.MOV.U32 R0, RZ, RZ, R9 ;  /* 0x000000ffff007224 */ /* 0x000ff600078e0009 */
[----:B------:R-:W-:Y:S09]  /*a7b0*/  @!UPT UIADD3 URZ, URZ, URZ, URZ ;  /* 0x0000003f3f3ff290 */ /* 0x000ff2000fffe03f */
[----:B------:R-:W-:Y:S04]  /*a7c0*/  STL.64 [R1+0x2f0], R16 ;  /* 0x0002f01001007387 */ /* 0x000fe80000100a00 */
[----:B------:R0:W-:Y:S04]  /*a7d0*/  STL.64 [R1+0x2f8], R18 ;  /* 0x0002f81201007387 */ /* 0x0001e80000100a00 */
[----:B0-----:R-:W2:Y:S04]  /*a7e0*/  LDL.LU.64 R18, [R1+0x1280] ;  /* 0x0012800001127983 */ /* 0x001ea80000300a00 */
[----:B------:R-:W2:Y:S04]  /*a7f0*/  LDL.LU.64 R16, [R1+0x1278] ;  /* 0x0012780001107983 */ /* 0x000ea80000300a00 */
[----:B------:R-:W2:Y:S04]  /*a800*/  LDL.LU.64 R8, [R1+0x1e0] ;  /* 0x0001e00001087983 */ /* 0x000ea80000300a00 */
[----:B------:R-:W2:Y:S04]  /*a810*/  LDL.LU.64 R10, [R1+0x1e8] ;  /* 0x0001e800010a7983 */ /* 0x000ea80000300a00 */
[----:B--2---:R-:W-:Y:S04]  /*a820*/  STL.64 [R1+0x11f0], R10 ;  /* 0x0011f00a01007387 */ /* 0x004fe80000100a00 */
[----:B------:R0:W-:Y:S02]  /*a830*/  STL.64 [R1+0x11e8], R8 ;  /* 0x0011e80801007387 */ /* 0x0001e40000100a00 */
[----:B0-----:R-:W-:-:S02]  /*a840*/  IMAD.MOV.U32 R8, RZ, RZ, R14 ;  /* 0x000000ffff087224 */ /* 0x001fc400078e000e */
[----:B------:R-:W-:-:S05]  /*a850*/  IMAD.MOV.U32 R9, RZ, RZ, R15 ;  /* 0x000000ffff097224 */ /* 0x000fca00078e000f */
[----:B------:R0:W-:Y:S02]  /*a860*/  STL.64 [R1+0x1208], R8 ;  /* 0x0012080801007387 */ /* 0x0001e40000100a00 */
[----:B0-----:R-:W-:Y:S02]  /*a870*/  IMAD.MOV.U32 R8, RZ, RZ, R3 ;  /* 0x000000ffff087224 */ /* 0x001fe400078e0003 */
[----:B------:R-:W-:-:S05]  /*a880*/  IMAD.MOV.U32 R9, RZ, RZ, R28 ;  /* 0x000000ffff097224 */ /* 0x000fca00078e001c */
[----:B------:R3:W-:Y:S02]  /*a890*/  STL.64 [R1+0x1220], R8 ;  /* 0x0012200801007387 */ /* 0x0007e40000100a00 */
[----:B---3--:R-:W-:Y:S02]  /*a8a0*/  IMAD.MOV.U32 R8, RZ, RZ, R26 ;  /* 0x000000ffff087224 */ /* 0x008fe400078e001a */
[----:B------:R-:W-:Y:S01]  /*a8b0*/  IMAD.MOV.U32 R9, RZ, RZ, R27 ;  /* 0x000000ffff097224 */ /* 0x000fe200078e001b */
[----:B------:R-:W2:Y:S04]  /*a8c0*/  LDL.LU R26, [R1+0x1274] ;  /* 0x00127400011a7983 */ /* 0x000ea80000300800 */
[----:B------:R-:W2:Y:S04]  /*a8d0*/  LDL.LU R27, [R1+0x1270] ;  /* 0x00127000011b7983 */ /* 0x000ea80000300800 */
[----:B------:R0:W-:Y:S02]  /*a8e0*/  STL.64 [R1+0x1238], R8 ;  /* 0x0012380801007387 */ /* 0x0001e40000100a00 */
[----:B0-----:R-:W-:-:S02]  /*a8f0*/  IMAD.MOV.U32 R8, RZ, RZ, R19 ;  /* 0x000000ffff087224 */ /* 0x001fc400078e0013 */
[----:B------:R-:W-:-:S05]  /*a900*/  IMAD.MOV.U32 R9, RZ, RZ, R18 ;  /* 0x000000ffff097224 */ /* 0x000fca00078e0012 */
[----:B------:R0:W-:Y:S02]  /*a910*/  STL.64 [R1+0x1250], R8 ;  /* 0x0012500801007387 */ /* 0x0001e40000100a00 */
[----:B0-----:R-:W-:Y:S02]  /*a920*/  IMAD.MOV.U32 R8, RZ, RZ, R17 ;  /* 0x000000ffff087224 */ /* 0x001fe400078e0011 */
[----:B------:R-:W-:Y:S02]  /*a930*/  IMAD.MOV.U32 R9, RZ, RZ, R16 ;  /* 0x000000ffff097224 */ /* 0x000fe400078e0010 */
[----:B------:R-:W0:Y:S04]  /*a940*/  LDSM.16.MT88.4 R16, [R29+0x200] ;  /* 0x000200001d10783b */ /* 0x000e280000004200 */
[----:B------:R1:W-:Y:S04]  /*a950*/  STL.64 [R1+0x1268], R8 ;  /* 0x0012680801007387 */ /* 0x0003e80000100a00 */
[----:B-1----:R-:W4:Y:S04]  /*a960*/  LDL.LU.64 R8, [R1+0x250] ;  /* 0x0002500001087983 */ /* 0x002f280000300a00 */
[----:B------:R-:W4:Y:S04]  /*a970*/  LDL.LU.64 R10, [R1+0x258] ;  /* 0x00025800010a7983 */ /* 0x000f280000300a00 */
[----:B0-----:R-:W-:Y:S04]  /*a980*/  STL.64 [R1+0x10f0], R18 ;  /* 0x0010f01201007387 */ /* 0x001fe80000100a00 */
[----:B------:R4:W-:Y:S02]  /*a990*/  STL.64 [R1+0x10e8], R16 ;  /* 0x0010e81001007387 */ /* 0x0009e40000100a00 */
[----:B----4-:R-:W-:Y:S02]  /*a9a0*/  HMMA.16816.F32 R16, R20, R24, R8 ;  /* 0x000000181410723c */ /* 0x010fe40000001808 */
[----:B------:R-:W3:Y:S04]  /*a9b0*/  LDL.LU.64 R8, [R1+0x240] ;  /* 0x0002400001087983 */ /* 0x000ee80000300a00 */
[----:B------:R-:W3:Y:S04]  /*a9c0*/  LDL.LU.64 R10, [R1+0x248] ;  /* 0x00024800010a7983 */ /* 0x000ee80000300a00 */
[----:B------:R-:W0:Y:S11]  /*a9d0*/  LDSM.16.MT88.4 R20, [R29+0x280] ;  /* 0x000280001d14783b */ /* 0x000e360000004200 */
[----:B------:R-:W-:Y:S02]  /*a9e0*/  @!UPT UIADD3 URZ, URZ, URZ, URZ ;  /* 0x0000003f3f3ff290 */ /* 0x000fe4000fffe03f */
[----:B------:R-:W-:Y:S04]  /*a9f0*/  STL.64 [R1+0x250], R16 ;  /* 0x0002501001007387 */ /* 0x000fe80000100a00 */
[----:B------:R-:W-:Y:S04]  /*aa00*/  STL.64 [R1+0x258], R18 ;  /* 0x0002581201007387 */ /* 0x000fe80000100a00 */
[----:B--2---:R-:W-:Y:S04]  /*aa10*/  STL.64 [R1+0x1200], R26 ;  /* 0x0012001a01007387 */ /* 0x004fe80000100a00 */
[----:B------:R1:W-:Y:S04]  /*aa20*/  STL.64 [R1+0x11f8], R24 ;  /* 0x0011f81801007387 */ /* 0x0003e80000100a00 */
[----:B-1----:R-:W2:Y:S04]  /*aa30*/  LDL.LU.64 R24, [R1+0x1f0] ;  /* 0x0001f00001187983 */ /* 0x002ea80000300a00 */
[----:B------:R-:W4:Y:S04]  /*aa40*/  LDL.LU.64 R26, [R1+0x1f8] ;  /* 0x0001f800011a7983 */ /* 0x000f280000300a00 */
[----:B----4-:R-:W-:Y:S04]  /*aa50*/  STL.64 [R1+0x1218], R26 ;  /* 0x0012181a01007387 */ /* 0x010fe80000100a00 */
[----:B--2---:R1:W-:Y:S04]  /*aa60*/  STL.64 [R1+0x1210], R24 ;  /* 0x0012101801007387 */ /* 0x0043e80000100a00 */
[----:B-1----:R-:W2:Y:S04]  /*aa70*/  LDL.LU.64 R24, [R1+0x200] ;  /* 0x0002000001187983 */ /* 0x002ea80000300a00 */
[----:B------:R-:W4:Y:S04]  /*aa80*/  LDL.LU.64 R26, [R1+0x208] ;  /* 0x00020800011a7983 */ /* 0x000f280000300a00 */
[----:B----4-:R-:W-:Y:S04]  /*aa90*/  STL.64 [R1+0x1230], R26 ;  /* 0x0012301a01007387 */ /* 0x010fe80000100a00 */
[----:B--2---:R1:W-:Y:S04]  /*aaa0*/  STL.64 [R1+0x1228], R24 ;  /* 0x0012281801007387 */ /* 0x0043e80000100a00 */
[----:B-1----:R-:W2:Y:S04]  /*aab0*/  LDL.LU.64 R24, [R1+0x210] ;  /* 0x0002100001187983 */ /* 0x002ea80000300a00 */
[----:B------:R-:W4:Y:S01]  /*aac0*/  LDL.LU.64 R26, [R1+0x218] ;  /* 0x00021800011a7983 */ /* 0x000f220000300a00 */
[C---:B---3--:R-:W-:Y:S03]  /*aad0*/  HMMA.16816.F32 R8, R4.reuse, R12, R8 ;  /* 0x0000000c0408723c */ /* 0x048fe60000001808 */
[----:B----4-:R-:W-:Y:S04]  /*aae0*/  STL.64 [R1+0x1248], R26 ;  /* 0x0012481a01007387 */ /* 0x010fe80000100a00 */
[----:B--2---:R1:W-:Y:S04]  /*aaf0*/  STL.64 [R1+0x1240], R24 ;  /* 0x0012401801007387 */ /* 0x0043e80000100a00 */
[----:B-1----:R-:W2:Y:S04]  /*ab00*/  LDL.LU.64 R24, [R1+0x220] ;  /* 0x0002200001187983 */ /* 0x002ea80000300a00 */
[----:B------:R-:W3:Y:S04]  /*ab10*/  LDL.LU.64 R26, [R1+0x228] ;  /* 0x00022800011a7983 */ /* 0x000ee80000300a00 */
[----:B---3--:R-:W-:Y:S04]  /*ab20*/  STL.64 [R1+0x1260], R26 ;  /* 0x0012601a01007387 */ /* 0x008fe80000100a00 */
[----:B--2---:R1:W-:Y:S04]  /*ab30*/  STL.64 [R1+0x1258], R24 ;  /* 0x0012581801007387 */ /* 0x0043e80000100a00 */
[----:B-1----:R-:W2:Y:S04]  /*ab40*/  LDL.LU.64 R24, [R1+0x230] ;  /* 0x0002300001187983 */ /* 0x002ea80000300a00 */
[----:B------:R-:W2:Y:S04]  /*ab50*/  LDL.LU.64 R26, [R1+0x238] ;  /* 0x00023800011a7983 */ /* 0x000ea80000300a00 */
[----:B0-----:R-:W-:Y:S04]  /*ab60*/  STL.64 [R1+0x1090], R22 ;  /* 0x0010901601007387 */ /* 0x001fe80000100a00 */
[----:B------:R-:W-:Y:S04]  /*ab70*/  STL.64 [R1+0x1088], R20 ;  /* 0x0010881401007387 */ /* 0x000fe80000100a00 */
[----:B------:R-:W3:Y:S04]  /*ab80*/  LDL.LU.64 R16, [R1+0x100] ;  /* 0x0001000001107983 */ /* 0x000ee80000300a00 */
[----:B------:R-:W3:Y:S04]  /*ab90*/  LDL.LU.64 R18, [R1+0x108] ;  /* 0x0001080001127983 */ /* 0x000ee80000300a00 */
[----:B------:R0:W-:Y:S04]  /*aba0*/  STL.64 [R1+0x240], R8 ;  /* 0x0002400801007387 */ /* 0x0001e80000100a00 */
[----:B------:R2:W-:Y:S04]  /*abb0*/  STL.64 [R1+0x248], R10 ;  /* 0x0002480a01007387 */ /* 0x0005e80000100a00 */
[----:B0-----:R-:W2:Y:S02]  /*abc0*/  LDL.LU.64 R8, [R1+0x1268] ;  /* 0x0012680001087983 */ /* 0x001ea40000300a00 */
[C---:B--2---:R-:W-:Y:S02]  /*abd0*/  HMMA.16816.F32 R8, R4.reuse, R8, R24 ;  /* 0x000000080408723c */ /* 0x044fe40000001818 */
[----:B------:R-:W2:Y:S04]  /*abe0*/  LDL.LU.64 R26, [R1+0x1260] ;  /* 0x00126000011a7983 */ /* 0x000ea80000300a00 */
[----:B------:R-:W2:Y:S11]  /*abf0*/  LDL.LU.64 R24, [R1+0x1258] ;  /* 0x0012580001187983 */ /* 0x000eb60000300a00 */
[----:B------:R-:W-:Y:S06]  /*ac00*/  @!UPT UIADD3 URZ, URZ, URZ, URZ ;  /* 0x0000003f3f3ff290 */ /* 0x000fec000fffe03f */
        /* <DEDUP_REMOVED lines=24> */
[----:B--2---:R-:W-:Y:S02]  /*ad90*/  HMMA.16816.F32 R8, R4, R8, R24 ;  /* 0x000000080408723c */ /* 0x004fe40000001818 */
[----:B------:R-:W2:Y:S04]  /*ada0*/  LDL.LU.64 R26, [R1+0x1200] ;  /* 0x00120000011a7983 */ /* 0x000ea80000300a00 */
[----:B------:R-:W4:Y:S11]  /*adb0*/  LDL.LU.64 R24, [R1+0x11f8] ;  /* 0x0011f80001187983 */ /* 0x000f360000300a00 */
[----:B------:R-:W-:Y:S06]  /*adc0*/  @!UPT UIADD3 URZ, URZ, URZ, URZ ;  /* 0x0000003f3f3ff290 */ /* 0x000fec000fffe03f */
[----:B------:R-:W-:Y:S04]  /*add0*/  STL.64 [R1+0x1f0], R8 ;  /* 0x0001f00801007387 */ /* 0x000fe80000100a00 */
[----:B------:R0:W-:Y:S04]  /*ade0*/  STL.64 [R1+0x1f8], R10 ;  /* 0x0001f80a01007387 */ /* 0x0001e80000100a00 */
[----:B0-----:R-:W2:Y:S04]  /*adf0*/  LDL.LU.64 R10, [R1+0x11f0] ;  /* 0x0011f000010a7983 */ /* 0x001ea80000300a00 */
[----:B------:R-:W2:Y:S01]  /*ae00*/  LDL.LU.64 R8, [R1+0x11e8] ;  /* 0x0011e80001087983 */ /* 0x000ea20000300a00 */
[----:B------:R-:W-:-:S02]  /*ae10*/  IMAD.MOV.U32 R20, RZ, RZ, R2 ;  /* 0x000000ffff147224 */ /* 0x000fc400078e0002 */
[----:B------:R-:W-:-:S07]  /*ae20*/  IMAD.MOV.U32 R21, RZ, RZ, R0 ;  /* 0x000000ffff157224 */ /* 0x000fce00078e0000 */
[C---:B--2---:R-:W-:Y:S11]  /*ae30*/  HMMA.16816.F32 R8, R4.reuse, R20, R8 ;  /* 0x000000140408723c */ /* 0x044ff60000001808 */
[----:B------:R-:W-:Y:S11]  /*ae40*/  @!UPT UIADD3 URZ, URZ, URZ, URZ ;  /* 0x0000003f3f3ff290 */ /* 0x000ff6000fffe03f */
[----:B------:R-:W-:Y:S01]  /*ae50*/  @!UPT UIADD3 URZ, URZ, URZ, URZ ;  /* 0x0000003f3f3ff290 */ /* 0x000fe2000fffe03f */
[----:B------:R-:W-:Y:S04]  /*ae60*/  STL.64 [R1+0x1e0], R8 ;  /* 0x0001e00801007387 */ /* 0x000fe80000100a00 */
[----:B------:R0:W-:Y:S04]  /*ae70*/  STL.64 [R1+0x1e8], R10 ;  /* 0x0001e80a01007387 */ /* 0x0001e80000100a00 */
[----:B0-----:R-:W3:Y:S04]  /*ae80*/  LDL.LU.64 R10, [R1+0x11e0] ;  /* 0x0011e000010a7983 */ /* 0x001ee80000300a00 */
[----:B------:R-:W3:Y:S04]  /*ae90*/  LDL.LU.64 R8, [R1+0x11d8] ;  /* 0x0011d80001087983 */ /* 0x000ee80000300a00 */
[----:B------:R0:W-:Y:S04]  /*aea0*/  STL.64 [R1+0x1198], R20 ;  /* 0x0011981401007387 */ /* 0x0001e80000100a00 */
[----:B0-----:R-:W2:Y:S04]  /*aeb0*/  LDL.LU.64 R20, [R1+0x110] ;  /* 0x0001100001147983 */ /* 0x001ea80000300a00 */
[----:B------:R-:W2:Y:S04]  /*aec0*/  LDL.LU.64 R22, [R1+0x118] ;  /* 0x0001180001167983 */ /* 0x000ea80000300a00 */
[----:B------:R-:W-:Y:S04]  /*aed0*/  STL.64 [R1+0x1180], R26 ;  /* 0x0011801a01007387 */ /* 0x000fe80000100a00 */
[----:B----4-:R-:W-:Y:S01]  /*aee0*/  STL.64 [R1+0x1178], R24 ;  /* 0x0011781801007387 */ /* 0x010fe20000100a00 */
[----:B--2---:R-:W-:Y:S11]  /*aef0*/  HMMA.16816.F32 R4, R4, R24, R20 ;  /* 0x000000180404723c */ /* 0x004ff60000001814 */
[----:B------:R-:W-:Y:S11]  /*af00*/  @!UPT UIADD3 URZ, URZ, URZ, URZ ;  /* 0x0000003f3f3ff290 */ /* 0x000ff6000fffe03f */
[----:B------:R-:W-:Y:S01]  /*af10*/  @!UPT UIADD3 URZ, URZ, URZ, URZ ;  /* 0x0000003f3f3ff290 */ /* 0x000fe2000fffe03f */
[----:B------:R0:W-:Y:S04]  /*af20*/  STL.64 [R1+0x110], R4 ;  /* 0x0001100401007387 */ /* 0x0001e80000100a00 */
[----:B------:R-:W-:Y:S04]  /*af30*/  STL.64 [R1+0x118], R6 ;  /* 0x0001180601007387 */ /* 0x000fe80000100a00 */
[----:B0-----:R-:W2:Y:S01]  /*af40*/  LDL.LU.64 R4, [R1+0x30] ;  /* 0x0000300001047983 */ /* 0x001ea20000300a00 */
[----:B---3--:R-:W-:Y:S03]  /*af50*/  HMMA.16816.F32 R20, R8, R12, R16 ;  /* 0x0000000c0814723c */ /* 0x008fe60000001810 */
[----:B--2---:R0:W-:Y:S04]  /*af60*/  STL.64 [R1+0x11b0], R4 ;  /* 0x0011b00401007387 */ /* 0x0041e80000100a00 */
[----:B0-----:R-:W2:Y:S01]  /*af70*/  LDL.64 R4, [R1+0x40] ;  /* 0x0000400001047983 */ /* 0x001ea20000100a00 */
[----:B------:R-:W-:-:S02]  /*af80*/  IMAD.MOV.U32 R17, RZ, RZ, R12 ;  /* 0x000000ffff117224 */ /* 0x000fc400078e000c */
[----:B------:R-:W-:Y:S01]  /*af90*/  IMAD.MOV.U32 R16, RZ, RZ, R13 ;  /* 0x000000ffff107224 */ /* 0x000fe200078e000d */
[----:B--2---:R0:W-:Y:S04]  /*afa0*/  STL.64 [R1+0x11c8], R4 ;  /* 0x0011c80401007387 */ /* 0x0041e80000100a00 */
[----:B0-----:R-:W2:Y:S08]  /*afb0*/  LDL.64 R4, [R1+0x50] ;  /* 0x0000500001047983 */ /* 0x001eb00000100a00 */
[----:B------:R-:W-:Y:S04]  /*afc0*/  STL.64 [R1+0x100], R20 ;  /* 0x0001001401007387 */ /* 0x000fe80000100a00 */
[----:B------:R-:W-:Y:S04]  /*afd0*/  STL.64 [R1+0x108], R22 ;  /* 0x0001081601007387 */ /* 0x000fe80000100a00 */
[----:B------:R0:W-:Y:S04]  /*afe0*/  STL.64 [R1+0x11d0], R16 ;  /* 0x0011d01001007387 */ /* 0x0001e80000100a00 */
[----:B0-----:R-:W2:Y:S04]  /*aff0*/  LDL.LU.64 R16, [R1+0xf0] ;  /* 0x0000f00001107983 */ /* 0x001ea80000300a00 */
[----:B------:R-:W2:Y:S04]  /*b000*/  LDL.LU.64 R18, [R1+0xf8] ;  /* 0x0000f80001127983 */ /* 0x000ea80000300a00 */
[----:B------:R-:W3:Y:S04]  /*b010*/  LDL.LU.64 R20, [R1+0x1d0] ;  /* 0x0001d00001147983 */ /* 0x000ee80000300a00 */
[----:B------:R-:W4:Y:S04]  /*b020*/  LDL.LU.64 R22, [R1+0x1d8] ;  /* 0x0001d80001167983 */ /* 0x000f280000300a00 */
[----:B----4-:R-:W-:Y:S04]  /*b030*/  STL.64 [R1+0x11a8], R22 ;  /* 0x0011a81601007387 */ /* 0x010fe80000100a00 */
[----:B---3--:R0:W-:Y:S04]  /*b040*/  STL.64 [R1+0x11a0], R20 ;  /* 0x0011a01401007387 */ /* 0x0081e80000100a00 */
[----:B0-----:R-:W3:Y:S04]  /*b050*/  LDL.LU.64 R20, [R1+0xd0] ;  /* 0x0000d00001147983 */ /* 0x001ee80000300a00 */
[----:B------:R-:W4:Y:S01]  /*b060*/  LDL.LU.64 R22, [R1+0xd8] ;  /* 0x0000d80001167983 */ /* 0x000f220000300a00 */
[----:B--2---:R-:W-:Y:S03]  /*b070*/  HMMA.16816.F32 R16, R8, R4, R16 ;  /* 0x000000040810723c */ /* 0x004fe60000001810 */
[----:B----4-:R-:W-:Y:S04]  /*b080*/  STL.64 [R1+0x11c0], R22 ;  /* 0x0011c01601007387 */ /* 0x010fe80000100a00 */
[----:B---3--:R0:W-:Y:S04]  /*b090*/  STL.64 [R1+0x11b8], R20 ;  /* 0x0011b81401007387 */ /* 0x0081e80000100a00 */
[----:B0-----:R-:W2:Y:S04]  /*b0a0*/  LDL.LU.64 R20, [R1+0xe0] ;  /* 0x0000e00001147983 */ /* 0x001ea80000300a00 */
[----:B------:R-:W2:Y:S04]  /*b0b0*/  LDL.LU.64 R22, [R1+0xe8] ;  /* 0x0000e80001167983 */ /* 0x000ea80000300a00 */
[----:B------:R-:W3:Y:S04]  /*b0c0*/  LDL.LU.64 R24, [R1+0x2e0] ;  /* 0x0002e00001187983 */ /* 0x000ee80000300a00 */
[----:B------:R-:W4:Y:S04]  /*b0d0*/  LDL.LU.64 R26, [R1+0x2e8] ;  /* 0x0002e800011a7983 */ /* 0x000f280000300a00 */
[----:B----4-:R-:W-:Y:S04]  /*b0e0*/  STL.64 [R1+0x1190], R26 ;  /* 0x0011901a01007387 */ /* 0x010fe80000100a00 */
[----:B---3--:R0:W-:Y:S04]  /*b0f0*/  STL.64 [R1+0x1188], R24 ;  /* 0x0011881801007387 */ /* 0x0081e80000100a00 */
[----:B0-----:R-:W3:Y:S04]  /*b100*/  LDL.64 R24, [R1+0x20] ;  /* 0x0000200001187983 */ /* 0x001ee80000100a00 */
[----:B------:R-:W4:Y:S04]  /*b110*/  LDL.LU.64 R12, [R1+0x3f0] ;  /* 0x0003f000010c7983 */ /* 0x000f280000300a00 */
[----:B------:R-:W4:Y:S04]  /*b120*/  LDL.LU.64 R14, [R1+0x3f8] ;  /* 0x0003f800010e7983 */ /* 0x000f280000300a00 */
[----:B------:R0:W-:Y:S04]  /*b130*/  STL.64 [R1+0xf0], R16 ;  /* 0x0000f01001007387 */ /* 0x0001e80000100a00 */
[----:B------:R1:W-:Y:S04]  /*b140*/  STL.64 [R1+0xf8], R18 ;  /* 0x0000f81201007387 */ /* 0x0003e80000100a00 */
[----:B0-----:R-:W2:Y:S01]  /*b150*/  LDL.LU.64 R16, [R1+0x11d0] ;  /* 0x0011d00001107983 */ /* 0x001ea20000300a00 */
[----:B-1----:R-:W-:-:S02]  /*b160*/  IMAD.MOV.U32 R19, RZ, RZ, R4 ;  /* 0x000000ffff137224 */ /* 0x002fc400078e0004 */
[----:B------:R-:W-:Y:S02]  /*b170*/  IMAD.MOV.U32 R18, RZ, RZ, R5 ;  /* 0x000000ffff127224 */ /* 0x000fe400078e0005 */
[----:B------:R-:W2:Y:S02]  /*b180*/  LDL.LU.64 R4, [R1+0x11c8] ;  /* 0x0011c80001047983 */ /* 0x000ea40000300a00 */
[C---:B--2---:R-:W-:Y:S01]  /*b190*/  HMMA.16816.F32 R20, R8.reuse, R4, R20 ;  /* 0x000000040814723c */ /* 0x044fe20000001814 */
[----:B------:R-:W-:Y:S02]  /*b1a0*/  IMAD.MOV.U32 R28, RZ, RZ, R4 ;  /* 0x000000ffff1c7224 */ /* 0x000fe400078e0004 */
[----:B------:R-:W-:Y:S11]  /*b1b0*/  IMAD.MOV.U32 R3, RZ, RZ, R5 ;  /* 0x000000ffff037224 */ /* 0x000ff600078e0005 */
[----:B------:R-:W-:Y:S09]  /*b1c0*/  @!UPT UIADD3 URZ, URZ, URZ, URZ ;  /* 0x0000003f3f3ff290 */ /* 0x000ff2000fffe03f */
[----:B------:R-:W-:Y:S04]  /*b1d0*/  STL.64 [R1+0xe0], R20 ;  /* 0x0000e01401007387 */ /* 0x000fe80000100a00 */
[----:B------:R0:W-:Y:S04]  /*b1e0*/  STL.64 [R1+0xe8], R22 ;  /* 0x0000e81601007387 */ /* 0x0001e80000100a00 */
[----:B0-----:R-:W2:Y:S04]  /*b1f0*/  LDL.LU.64 R22, [R1+0x11c0] ;  /* 0x0011c00001167983 */ /* 0x001ea80000300a00 */
[----:B------:R-:W2:Y:S04]  /*b200*/  LDL.LU.64 R20, [R1+0x11b8] ;  /* 0x0011b80001147983 */ /* 0x000ea80000300a00 */
[----:B------:R-:W2:Y:S02]  /*b210*/  LDL.LU.64 R4, [R1+0x11b0] ;  /* 0x0011b00001047983 */ /* 0x000ea40000300a00 */
        /* <DEDUP_REMOVED lines=8> */
[----:B0-----:R-:W2:Y:S01]  /*b2a0*/  LDL.64 R4, [R1+0x10] ;  /* 0x0000100001047983 */ /* 0x001ea20000100a00 */
[----:B---3--:R-:W-:Y:S11]  /*b2b0*/  HMMA.16816.F32 R20, R8, R24, R20 ;  /* 0x000000180814723c */ /* 0x008ff60000001814 */
[----:B------:R-:W-:Y:S11]  /*b2c0*/  @!UPT UIADD3 URZ, URZ, URZ, URZ ;  /* 0x0000003f3f3ff290 */ /* 0x000ff6000fffe03f */
[----:B------:R-:W-:Y:S01]  /*b2d0*/  @!UPT UIADD3 URZ, URZ, URZ, URZ ;  /* 0x0000003f3f3ff290 */ /* 0x000fe2000fffe03f */
[----:B------:R0:W-:Y:S04]  /*b2e0*/  STL.64 [R1+0x1d0], R20 ;  /* 0x0001d01401007387 */ /* 0x0001e80000100a00 */
[----:B------:R1:W-:Y:S04]  /*b2f0*/  STL.64 [R1+0x1d8], R22 ;  /* 0x0001d81601007387 */ /* 0x0003e80000100a00 */
[----:B0-----:R-:W4:Y:S01]  /*b300*/  LDL.LU.64 R20, [R1+0x1198] ;  /* 0x0011980001147983 */ /* 0x001f220000300a00 */
[----:B-1----:R-:W-:-:S03]  /*b310*/  IMAD.MOV.U32 R23, RZ, RZ, R24 ;  /* 0x000000ffff177224 */ /* 0x002fc600078e0018 */
[----:B------:R-:W3:Y:S01]  /*b320*/  LDL.LU.64 R26, [R1+0x1190] ;  /* 0x00119000011a7983 */ /* 0x000ee20000300a00 */
[----:B------:R-:W-:-:S03]  /*b330*/  IMAD.MOV.U32 R22, RZ, RZ, R25 ;  /* 0x000000ffff167224 */ /* 0x000fc600078e0019 */
[----:B------:R-:W3:Y:S01]  /*b340*/  LDL.LU.64 R24, [R1+0x1188] ;  /* 0x0011880001187983 */ /* 0x000ee20000300a00 */
[----:B--2---:R-:W-:Y:S02]  /*b350*/  IMAD.MOV.U32 R2, RZ, RZ, R4 ;  /* 0x000000ffff027224 */ /* 0x004fe400078e0004 */
[----:B------:R-:W-:Y:S01]  /*b360*/  IMAD.MOV.U32 R0, RZ, RZ, R5 ;  /* 0x000000ffff007224 */ /* 0x000fe200078e0005 */
[C---:B---3--:R-:W-:Y:S08]  /*b370*/  HMMA.16816.F32 R24, R8.reuse, R4, R24 ;  /* 0x000000040818723c */ /* 0x048ff00000001818 */
[----:B----4-:R-:W-:Y:S11]  /*b380*/  HMMA.16816.F32 R4, R8, R20, R12 ;  /* 0x000000140804723c */ /* 0x010ff6000000180c */
[----:B------:R-:W-:Y:S04]  /*b390*/  @!UPT UIADD3 URZ, URZ, URZ, URZ ;  /* 0x0000003f3f3ff290 */ /* 0x000fe8000fffe03f */
[----:B------:R-:W-:Y:S04]  /*b3a0*/  STL.64 [R1+0x2e0], R24 ;  /* 0x0002e01801007387 */ /* 0x000fe80000100a00 */
[----:B------:R0:W-:Y:S04]  /*b3b0*/  STL.64 [R1+0x2e8], R26 ;  /* 0x0002e81a01007387 */ /* 0x0001e80000100a00 */
[----:B0-----:R-:W2:Y:S04]  /*b3c0*/  LDL.LU.64 R26, [R1+0x1180] ;  /* 0x00118000011a7983 */ /* 0x001ea80000300a00 */
[----:B------:R-:W3:Y:S04]  /*b3d0*/  LDL.LU.64 R24, [R1+0x1178] ;  /* 0x0011780001187983 */ /* 0x000ee80000300a00 */
[----:B------:R-:W3:Y:S04]  /*b3e0*/  LDL.LU.64 R12, [R1+0x3e0] ;  /* 0x0003e000010c7983 */ /* 0x000ee80000300a00 */
[----:B------:R-:W3:Y:S04]  /*b3f0*/  LDL.LU.64 R14, [R1+0x3e8] ;  /* 0x0003e800010e7983 */ /* 0x000ee80000300a00 */
[----:B------:R0:W-:Y:S04]  /*b400*/  STL.64 [R1+0x3f0], R4 ;  /* 0x0003f00401007387 */ /* 0x0001e80000100a00 */
[----:B------:R1:W-:Y:S04]  /*b410*/  STL.64 [R1+0x3f8], R6 ;  /* 0x0003f80601007387 */ /* 0x0003e80000100a00 */
[----:B0-----:R-:W4:Y:S04]  /*b420*/  LDL.LU.64 R4, [R1+0x440] ;  /* 0x0004400001047983 */ /* 0x001f280000300a00 */
[----:B-1----:R-:W2:Y:S04]  /*b430*/  LDL.LU.64 R6, [R1+0x448] ;  /* 0x0004480001067983 */ /* 0x002ea80000300a00 */
[----:B--2---:R-:W-:Y:S04]  /*b440*/  STL.64 [R1+0x1130], R6 ;  /* 0x0011300601007387 */ /* 0x004fe80000100a00 */
[----:B----4-:R0:W-:Y:S02]  /*b450*/  STL.64 [R1+0x1128], R4 ;  /* 0x0011280401007387 */ /* 0x0101e40000100a00 */
[----:B0-----:R-:W-:-:S02]  /*b460*/  IMAD.MOV.U32 R4, RZ, RZ, R19 ;  /* 0x000000ffff047224 */ /* 0x001fc400078e0013 */
[----:B------:R-:W-:-:S05]  /*b470*/  IMAD.MOV.U32 R5, RZ, RZ, R18 ;  /* 0x000000ffff057224 */ /* 0x000fca00078e0012 */
[----:B------:R0:W-:Y:S02]  /*b480*/  STL.64 [R1+0x1148], R4 ;  /* 0x0011480401007387 */ /* 0x0001e40000100a00 */
[----:B0-----:R-:W-:Y:S02]  /*b490*/  IMAD.MOV.U32 R4, RZ, RZ, R17 ;  /* 0x000000ffff047224 */ /* 0x001fe400078e0011 */
[----:B------:R-:W-:Y:S02]  /*b4a0*/  IMAD.MOV.U32 R5, RZ, RZ, R16 ;  /* 0x000000ffff057224 */ /* 0x000fe400078e0010 */
[----:B------:R-:W2:Y:S04]  /*b4b0*/  LDL.LU.64 R16, [R1+0x430] ;  /* 0x0004300001107983 */ /* 0x000ea80000300a00 */
[----:B------:R-:W4:Y:S01]  /*b4c0*/  LDL.LU.64 R18, [R1+0x438] ;  /* 0x0004380001127983 */ /* 0x000f220000300a00 */
[----:B---3--:R-:W-:Y:S03]  /*b4d0*/  HMMA.16816.F32 R8, R8, R24, R12 ;  /* 0x000000180808723c */ /* 0x008fe6000000180c */
[----:B----4-:R-:W-:Y:S04]  /*b4e0*/  STL.64 [R1+0x1140], R18 ;  /* 0x0011401201007387 */ /* 0x010fe80000100a00 */
[----:B--2---:R0:W-:Y:S04]  /*b4f0*/  STL.64 [R1+0x1138], R16 ;  /* 0x0011381001007387 */ /* 0x0041e80000100a00 */
[----:B0-----:R-:W2:Y:S04]  /*b500*/  LDL.LU.64 R16, [R1+0x450] ;  /* 0x0004500001107983 */ /* 0x001ea80000300a00 */
[----:B------:R-:W3:Y:S04]  /*b510*/  LDL.LU.64 R18, [R1+0x458] ;  /* 0x0004580001127983 */ /* 0x000ee80000300a00 */
[----:B---3--:R-:W-:Y:S04]  /*b520*/  STL.64 [R1+0x1158], R18 ;  /* 0x0011581201007387 */ /* 0x008fe80000100a00 */
[----:B--2---:R0:W-:Y:S04]  /*b530*/  STL.64 [R1+0x1150], R16 ;  /* 0x0011501001007387 */ /* 0x0041e80000100a00 */
[----:B0-----:R-:W2:Y:S04]  /*b540*/  LDL.LU.64 R16, [R1+0x460] ;  /* 0x0004600001107983 */ /* 0x001ea80000300a00 */
[----:B------:R-:W2:Y:S04]  /*b550*/  LDL.LU.64 R18, [R1+0x468] ;  /* 0x0004680001127983 */ /* 0x000ea80000300a00 */
[----:B------:R-:W-:Y:S04]  /*b560*/  STL.64 [R1+0x1108], R20 ;  /* 0x0011081401007387 */ /* 0x000fe80000100a00 */
[----:B------:R-:W2:Y:S04]  /*b570*/  LDL.LU.64 R14, [R1+0x1170] ;  /* 0x00117000010e7983 */ /* 0x000ea80000300a00 */
[----:B------:R-:W2:Y:S04]  /*b580*/  LDL.LU.64 R12, [R1+0x1168] ;  /* 0x00116800010c7983 */ /* 0x000ea80000300a00 */
[----:B------:R-:W-:Y:S04]  /*b590*/  STL.64 [R1+0x1100], R26 ;  /* 0x0011001a01007387 */ /* 0x000fe80000100a00 */
[----:B------:R0:W-:Y:S04]  /*b5a0*/  STL.64 [R1+0x10f8], R24 ;  /* 0x0010f81801007387 */ /* 0x0001e80000100a00 */
[----:B------:R1:W-:Y:S04]  /*b5b0*/  STL.64 [R1+0x3e0], R8 ;  /* 0x0003e00801007387 */ /* 0x0003e80000100a00 */
[----:B------:R-:W-:Y:S01]  /*b5c0*/  STL.64 [R1+0x3e8], R10 ;  /* 0x0003e80a01007387 */ /* 0x000fe20000100a00 */
[----:B0-----:R-:W-:-:S03]  /*b5d0*/  IMAD.MOV.U32 R24, RZ, RZ, R28 ;  /* 0x000000ffff187224 */ /* 0x001fc600078e001c */
[----:B------:R-:W3:Y:S01]  /*b5e0*/  LDL.LU R28, [R1+0x1164] ;  /* 0x00116400011c7983 */ /* 0x000ee20000300800 */
[----:B------:R-:W-:Y:S02]  /*b5f0*/  IMAD.MOV.U32 R25, RZ, RZ, R3 ;  /* 0x000000ffff197224 */ /* 0x000fe400078e0003 */
[----:B-1----:R-:W-:Y:S01]  /*b600*/  IMAD.MOV.U32 R8, RZ, RZ, R23 ;  /* 0x000000ffff087224 */ /* 0x002fe200078e0017 */
[----:B------:R-:W4:Y:S01]  /*b610*/  LDL.LU R3, [R1+0x1160] ;  /* 0x0011600001037983 */ /* 0x000f220000300800 */
[----:B------:R-:W-:-:S03]  /*b620*/  IMAD.MOV.U32 R9, RZ, RZ, R22 ;  /* 0x000000ffff097224 */ /* 0x000fc600078e0016 */
[----:B------:R-:W3:Y:S04]  /*b630*/  LDL.LU.64 R20, [R1+0x410] ;  /* 0x0004100001147983 */ /* 0x000ee80000300a00 */
[----:B------:R-:W3:Y:S01]  /*b640*/  LDL.LU.64 R22, [R1+0x418] ;  /* 0x0004180001167983 */ /* 0x000ee20000300a00 */
[C---:B--2---:R-:W-:Y:S03]  /*b650*/  HMMA.16816.F32 R4, R12.reuse, R4, R16 ;  /* 0x000000040c04723c */ /* 0x044fe60000001810 */
[----:B---3--:R-:W-:Y:S04]  /*b660*/  STL.64 [R1+0x1118], R22 ;  /* 0x0011181601007387 */ /* 0x008fe80000100a00 */
[----:B------:R0:W-:Y:S04]  /*b670*/  STL.64 [R1+0x1110], R20 ;  /* 0x0011101401007387 */ /* 0x0001e80000100a00 */
[----:B0-----:R-:W2:Y:S04]  /*b680*/  LDL.LU.64 R20, [R1+0x420] ;  /* 0x0004200001147983 */ /* 0x001ea80000300a00 */
[----:B------:R-:W2:Y:S04]  /*b690*/  LDL.LU.64 R22, [R1+0x428] ;  /* 0x0004280001167983 */ /* 0x000ea80000300a00 */
[----:B------:R-:W3:Y:S04]  /*b6a0*/  LDL.LU.64 R18, [R1+0x1158] ;  /* 0x0011580001127983 */ /* 0x000ee80000300a00 */
[----:B------:R-:W3:Y:S04]  /*b6b0*/  LDL.LU.64 R16, [R1+0x1150] ;  /* 0x0011500001107983 */ /* 0x000ee80000300a00 */
[----:B------:R0:W-:Y:S04]  /*b6c0*/  STL.64 [R1+0x460], R4 ;  /* 0x0004600401007387 */ /* 0x0001e80000100a00 */
[----:B------:R3:W-:Y:S04]  /*b6d0*/  STL.64 [R1+0x468], R6 ;  /* 0x0004680601007387 */ /* 0x0007e80000100a00 */
[----:B0-----:R-:W3:Y:S02]  /*b6e0*/  LDL.LU.64 R4, [R1+0x1148] ;  /* 0x0011480001047983 */ /* 0x001ee40000300a00 */
[C---:B---3--:R-:W-:Y:S02]  /*b6f0*/  HMMA.16816.F32 R4, R12.reuse, R4, R16 ;  /* 0x000000040c04723c */ /* 0x048fe40000001810 */
[----:B------:R-:W3:Y:S04]  /*b700*/  LDL.LU.64 R18, [R1+0x1140] ;  /* 0x0011400001127983 */ /* 0x000ee80000300a00 */
[----:B------:R-:W3:Y:S11]  /*b710*/  LDL.LU.64 R16, [R1+0x1138] ;  /* 0x0011380001107983 */ /* 0x000ef60000300a00 */
[----:B------:R-:W-:Y:S06]  /*b720*/  @!UPT UIADD3 URZ, URZ, URZ, URZ ;  /* 0x0000003f3f3ff290 */ /* 0x000fec000fffe03f */
[----:B------:R-:W-:Y:S04]  /*b730*/  STL.64 [R1+0x450], R4 ;  /* 0x0004500401007387 */ /* 0x000fe80000100a00 */
[----:B------:R0:W-:Y:S04]  /*b740*/  STL.64 [R1+0x458], R6 ;  /* 0x0004580601007387 */ /* 0x0001e80000100a00 */
[----:B0-----:R-:W2:Y:S04]  /*b750*/  LDL.LU.64 R6, [R1+0x1130] ;  /* 0x0011300001067983 */ /* 0x001ea80000300a00 */
[----:B------:R-:W2:Y:S02]  /*b760*/  LDL.LU.64 R4, [R1+0x1128] ;  /* 0x0011280001047983 */ /* 0x000ea40000300a00 */
[C---:B--2---:R-:W-:Y:S02]  /*b770*/  HMMA.16816.F32 R24, R12.reuse, R24, R4 ;  /* 0x000000180c18723c */ /* 0x044fe40000001804 */
[----:B------:R-:W3:Y:S06]  /*b780*/  LDL.LU.64 R4, [R1+0x1120] ;  /* 0x0011200001047983 */ /* 0x000eec0000300a00 */
[C---:B------:R-:W-:Y:S11]  /*b790*/  HMMA.16816.F32 R20, R12.reuse, R8, R20 ;  /* 0x000000080c14723c */ /* 0x040ff60000001814 */
[----:B------:R-:W-:Y:S04]  /*b7a0*/  @!UPT UIADD3 URZ, URZ, URZ, URZ ;  /* 0x0000003f3f3ff290 */ /* 0x000fe8000fffe03f */
[----:B------:R0:W-:Y:S04]  /*b7b0*/  STL.64 [R1+0x440], R24 ;  /* 0x0004401801007387 */ /* 0x0001e80000100a00 */
[----:B------:R1:W-:Y:S04]  /*b7c0*/  STL.64 [R1+0x448], R26 ;  /* 0x0004481a01007387 */ /* 0x0003e80000100a00 */
[----:B0-----:R-:W2:Y:S04]  /*b7d0*/  LDL.LU.64 R24, [R1+0x400] ;  /* 0x0004000001187983 */ /* 0x001ea80000300a00 */
[----:B-1----:R-:W2:Y:S01]  /*b7e0*/  LDL.LU.64 R26, [R1+0x408] ;  /* 0x00040800011a7983 */ /* 0x002ea20000300a00 */
[----:B---3--:R-:W-:Y:S11]  /*b7f0*/  HMMA.16816.F32 R16, R12, R4, R16 ;  /* 0x000000040c10723c */ /* 0x008ff60000001810 */
[----:B------:R-:W-:Y:S11]  /*b800*/  @!UPT UIADD3 URZ, URZ, URZ, URZ ;  /* 0x0000003f3f3ff290 */ /* 0x000ff6000fffe03f */
[----:B------:R-:W-:Y:S01]  /*b810*/  @!UPT UIADD3 URZ, URZ, URZ, URZ ;  /* 0x0000003f3f3ff290 */ /* 0x000fe2000fffe03f */
[----:B------:R0:W-:Y:S04]  /*b820*/  STL.64 [R1+0x430], R16 ;  /* 0x0004301001007387 */ /* 0x0001e80000100a00 */
[----:B------:R1:W-:Y:S04]  /*b830*/  STL.64 [R1+0x438], R18 ;  /* 0x0004381201007387 */ /* 0x0003e80000100a00 */
[----:B0-----:R-:W3:Y:S04]  /*b840*/  LDL.LU.64 R16, [R1+0x3d0] ;  /* 0x0003d00001107983 */ /* 0x001ee80000300a00 */
[----:B-1----:R-:W3:Y:S04]  /*b850*/  LDL.LU.64 R18, [R1+0x3d8] ;  /* 0x0003d80001127983 */ /* 0x002ee80000300a00 */
[----:B------:R-:W-:Y:S04]  /*b860*/  STL.64 [R1+0x10c8], R4 ;  /* 0x0010c80401007387 */ /* 0x000fe80000100a00 */
[----:B------:R-:W-:Y:S04]  /*b870*/  STL.64 [R1+0x420], R20 ;  /* 0x0004201401007387 */ /* 0x000fe80000100a00 */
[----:B------:R0:W-:Y:S04]  /*b880*/  STL.64 [R1+0x428], R22 ;  /* 0x0004281601007387 */ /* 0x0001e80000100a00 */
[----:B0-----:R-:W2:Y:S04]  /*b890*/  LDL.LU.64 R22, [R1+0x1118] ;  /* 0x0011180001167983 */ /* 0x001ea80000300a00 */
[----:B------:R-:W2:Y:S04]  /*b8a0*/  LDL.LU.64 R20, [R1+0x1110] ;  /* 0x0011100001147983 */ /* 0x000ea80000300a00 */
[----:B------:R0:W-:Y:S04]  /*b8b0*/  STL.64 [R1+0x10c0], R8 ;  /* 0x0010c00801007387 */ /* 0x0001e80000100a00 */
[----:B0-----:R-:W3:Y:S01]  /*b8c0*/  LDL.64 R8, [R1+0x50] ;  /* 0x0000500001087983 */ /* 0x001ee20000100a00 */
[----:B------:R-:W-:-:S02]  /*b8d0*/  IMAD.MOV.U32 R4, RZ, RZ, R2 ;  /* 0x000000ffff047224 */ /* 0x000fc400078e0002 */
[----:B------:R-:W-:-:S07]  /*b8e0*/  IMAD.MOV.U32 R5, RZ, RZ, R0 ;  /* 0x000000ffff057224 */ /* 0x000fce00078e0000 */
[C---:B--2---:R-:W-:Y:S01]  /*b8f0*/  HMMA.16816.F32 R4, R12.reuse, R4, R20 ;  /* 0x000000040c04723c */ /* 0x044fe20000001814 */
[----:B---3--:R0:W-:Y:S04]  /*b900*/  STL.64 [R1+0x10d0], R8 ;  /* 0x0010d00801007387 */ /* 0x0081e80000100a00 */
[----:B0-----:R-:W2:Y:S04]  /*b910*/  LDL.64 R8, [R1+0x60] ;  /* 0x0000600001087983 */ /* 0x001ea80000100a00 */
[----:B------:R-:W3:Y:S11]  /*b920*/  LDL.LU.64 R20, [R1+0x1108] ;  /* 0x0011080001147983 */ /* 0x000ef60000300a00 */
[----:B------:R-:W-:Y:S03]  /*b930*/  @!UPT UIADD3 URZ, URZ, URZ, URZ ;  /* 0x0000003f3f3ff290 */ /* 0x000fe6000fffe03f */
[----:B------:R0:W-:Y:S04]  /*b940*/  STL.64 [R1+0x410], R4 ;  /* 0x0004100401007387 */ /* 0x0001e80000100a00 */
[----:B------:R1:W-:Y:S04]  /*b950*/  STL.64 [R1+0x418], R6 ;  /* 0x0004180601007387 */ /* 0x0003e80000100a00 */
[----:B0-----:R-:W2:Y:S04]  /*b960*/  LDL.LU.64 R4, [R1+0x3b0] ;  /* 0x0003b00001047983 */ /* 0x001ea80000300a00 */
[----:B-1----:R-:W2:Y:S01]  /*b970*/  LDL.LU.64 R6, [R1+0x3b8] ;  /* 0x0003b80001067983 */ /* 0x002ea20000300a00 */
[C---:B---3--:R-:W-:Y:S03]  /*b980*/  HMMA.16816.F32 R20, R12.reuse, R20, R24 ;  /* 0x000000140c14723c */ /* 0x048fe60000001818 */
[----:B--2---:R-:W-:Y:S04]  /*b990*/  STL.64 [R1+0x10e0], R6 ;  /* 0x0010e00601007387 */ /* 0x004fe80000100a00 */
[----:B------:R0:W-:Y:S04]  /*b9a0*/  STL.64 [R1+0x10d8], R4 ;  /* 0x0010d80401007387 */ /* 0x0001e80000100a00 */
[----:B0-----:R-:W2:Y:S04]  /*b9b0*/  LDL.LU.64 R4, [R1+0x3c0] ;  /* 0x0003c00001047983 */ /* 0x001ea80000300a00 */
[----:B------:R-:W2:Y:S04]  /*b9c0*/  LDL.LU.64 R6, [R1+0x3c8] ;  /* 0x0003c80001067983 */ /* 0x000ea80000300a00 */
[----:B------:R-:W3:Y:S04]  /*b9d0*/  LDL.LU.64 R26, [R1+0x1100] ;  /* 0x00110000011a7983 */ /* 0x000ee80000300a00 */
[----:B------:R-:W2:Y:S04]  /*b9e0*/  LDL.LU.64 R24, [R1+0x10f8] ;  /* 0x0010f80001187983 */ /* 0x000ea80000300a00 */
[----:B------:R0:W-:Y:S04]  /*b9f0*/  STL.64 [R1+0x400], R20 ;  /* 0x0004001401007387 */ /* 0x0001e80000100a00 */
[----:B------:R1:W-:Y:S04]  /*ba00*/  STL.64 [R1+0x408], R22 ;  /* 0x0004081601007387 */ /* 0x0003e80000100a00 */
[----:B0-----:R-:W4:Y:S04]  /*ba10*/  LDL.LU.64 R20, [R1+0x390] ;  /* 0x0003900001147983 */ /* 0x001f280000300a00 */
[----:B-1----:R-:W4:Y:S01]  /*ba20*/  LDL.LU.64 R22, [R1+0x398] ;  /* 0x0003980001167983 */ /* 0x002f220000300a00 */
[----:B--2---:R-:W-:Y:S03]  /*ba30*/  HMMA.16816.F32 R12, R12, R24, R16 ;  /* 0x000000180c0c723c */ /* 0x004fe60000001810 */
[----:B------:R-:W2:Y:S04]  /*ba40*/  LDL.LU.64 R18, [R1+0x10f0] ;  /* 0x0010f00001127983 */ /* 0x000ea80000300a00 */
[----:B------:R-:W2:Y:S04]  /*ba50*/  LDL.LU.64 R16, [R1+0x10e8] ;  /* 0x0010e80001107983 */ /* 0x000ea80000300a00 */
[----:B---3--:R-:W-:Y:S04]  /*ba60*/  STL.64 [R1+0x10a0], R26 ;  /* 0x0010a01a01007387 */ /* 0x008fe80000100a00 */
[----:B------:R0:W-:Y:S08]  /*ba70*/  STL.64 [R1+0x1098], R24 ;  /* 0x0010981801007387 */ /* 0x0001f00000100a00 */
[----:B------:R-:W-:Y:S04]  /*ba80*/  STL.64 [R1+0x3d0], R12 ;  /* 0x0003d00c01007387 */ /* 0x000fe80000100a00 */
[----:B------:R-:W-:Y:S04]  /*ba90*/  STL.64 [R1+0x3d8], R14 ;  /* 0x0003d80e01007387 */ /* 0x000fe80000100a00 */
[----:B0-----:R-:W3:Y:S04]  /*baa0*/  LDL.64 R24, [R1] ;  /* 0x0000000001187983 */ /* 0x001ee80000100a00 */
[----:B---3--:R0:W-:Y:S04]  /*bab0*/  STL.64 [R1+0x10b0], R24 ;  /* 0x0010b01801007387 */ /* 0x0081e80000100a00 */
[----:B0-----:R-:W3:Y:S04]  /*bac0*/  LDL.64 R24, [R1+0x40] ;  /* 0x0000400001187983 */ /* 0x001ee80000100a00 */
[----:B------:R-:W3:Y:S01]  /*bad0*/  LDL.LU.64 R12, [R1+0x10] ;  /* 0x00001000010c7983 */ /* 0x000ee20000300a00 */
[----:B--2---:R-:W-:Y:S01]  /*bae0*/  HMMA.16816.F32 R4, R16, R8, R4 ;  /* 0x000000081004723c */ /* 0x004fe20000001804 */
[----:B------:R-:W-:-:S02]  /*baf0*/  IMAD.MOV.U32 R2, RZ, RZ, R8 ;  /* 0x000000ffff027224 */ /* 0x000fc400078e0008 */
[----:B------:R-:W-:Y:S01]  /*bb00*/  IMAD.MOV.U32 R0, RZ, RZ, R9 ;  /* 0x000000ffff007224 */ /* 0x000fe200078e0009 */
[----:B---3--:R0:W-:Y:S04]  /*bb10*/  STL.64 [R1+0x10b8], R12 ;  /* 0x0010b80c01007387 */ /* 0x0081e80000100a00 */
[----:B0-----:R-:W2:Y:S04]  /*bb20*/  LDL.LU.64 R12, [R1+0x3a0] ;  /* 0x0003a000010c7983 */ /* 0x001ea80000300a00 */
[----:B------:R-:W2:Y:S11]  /*bb30*/  LDL.LU.64 R14, [R1+0x3a8] ;  /* 0x0003a800010e7983 */ /* 0x000eb60000300a00 */
[----:B------:R-:W-:Y:S04]  /*bb40*/  STL.64 [R1+0x3c0], R4 ;  /* 0x0003c00401007387 */ /* 0x000fe80000100a00 */
[----:B------:R0:W-:Y:S04]  /*bb50*/  STL.64 [R1+0x3c8], R6 ;  /* 0x0003c80601007387 */ /* 0x0001e80000100a00 */
[----:B0-----:R-:W3:Y:S04]  /*bb60*/  LDL.LU.64 R6, [R1+0x10e0] ;  /* 0x0010e00001067983 */ /* 0x001ee80000300a00 */
[----:B------:R-:W3:Y:S04]  /*bb70*/  LDL.LU.64 R4, [R1+0x10d8] ;  /* 0x0010d80001047983 */ /* 0x000ee80000300a00 */
[----:B------:R-:W3:Y:S01]  /*bb80*/  LDL.LU.64 R8, [R1+0x10d0] ;  /* 0x0010d00001087983 */ /* 0x000ee20000300a00 */
[C---:B--2---:R-:W-:Y:S08]  /*bb90*/  HMMA.16816.F32 R12, R16.reuse, R24, R12 ;  /* 0x00000018100c723c */ /* 0x044ff0000000180c */
[----:B---3--:R-:W-:Y:S11]  /*bba0*/  HMMA.16816.F32 R4, R16, R8, R4 ;  /* 0x000000081004723c */ /* 0x008ff60000001804 */
[----:B------:R-:W-:Y:S11]  /*bbb0*/  @!UPT UIADD3 URZ, URZ, URZ, URZ ;  /* 0x0000003f3f3ff290 */ /* 0x000ff6000fffe03f */
[----:B------:R-:W-:Y:S01]  /*bbc0*/  @!UPT UIADD3 URZ, URZ, URZ, URZ ;  /* 0x0000003f3f3ff290 */ /* 0x000fe2000fffe03f */
[----:B------:R0:W-:Y:S04]  /*bbd0*/  STL.64 [R1+0x3b0], R4 ;  /* 0x0003b00401007387 */ /* 0x0001e80000100a00 */
[----:B------:R1:W-:Y:S04]  /*bbe0*/  STL.64 [R1+0x3b8], R6 ;  /* 0x0003b80601007387 */ /* 0x0003e80000100a00 */
[----:B0-----:R-:W4:Y:S01]  /*bbf0*/  LDL.LU.64 R4, [R1+0x10c8] ;  /* 0x0010c80001047983 */ /* 0x001f220000300a00 */
[----:B-1----:R-:W-:Y:S02]  /*bc00*/  IMAD.MOV.U32 R7, RZ, RZ, R8 ;  /* 0x000000ffff077224 */ /* 0x002fe400078e0008 */
[----:B------:R-:W-:-:S02]  /*bc10*/  IMAD.MOV.U32 R6, RZ, RZ, R9 ;  /* 0x000000ffff067224 */ /* 0x000fc400078e0009 */
[----:B------:R-:W2:Y:S04]  /*bc20*/  LDL.LU.64 R8, [R1+0x10c0] ;  /* 0x0010c00001087983 */ /* 0x000ea80000300a00 */
[----:B------:R0:W-:Y:S04]  /*bc30*/  STL.64 [R1+0x3a0], R12 ;  /* 0x0003a00c01007387 */ /* 0x0001e80000100a00 */
[----:B------:R1:W-:Y:S04]  /*bc40*/  STL.64 [R1+0x3a8], R14 ;  /* 0x0003a80e01007387 */ /* 0x0003e80000100a00 */
[----:B0-----:R-:W2:Y:S04]  /*bc50*/  LDL.LU.64 R12, [R1+0x380] ;  /* 0x00038000010c7983 */ /* 0x001ea80000300a00 */
[----:B-1----:R-:W2:Y:S01]  /*bc60*/  LDL.LU.64 R14, [R1+0x388] ;  /* 0x00038800010e7983 */ /* 0x002ea20000300a00 */
[----:B------:R-:W-:-:S02]  /*bc70*/  IMAD.MOV.U32 R11, RZ, RZ, R24 ;  /* 0x000000ffff0b7224 */ /* 0x000fc400078e0018 */
[----:B------:R-:W-:Y:S01]  /*bc80*/  IMAD.MOV.U32 R10, RZ, RZ, R25 ;  /* 0x000000ffff0a7224 */ /* 0x000fe200078e0019 */
[C---:B----4-:R-:W-:Y:S11]  /*bc90*/  HMMA.16816.F32 R20, R16.reuse, R4, R20 ;  /* 0x000000041014723c */ /* 0x050ff60000001814 */
[----:B------:R-:W-:Y:S11]  /*bca0*/  @!UPT UIADD3 URZ, URZ, URZ, URZ ;  /* 0x0000003f3f3ff290 */ /* 0x000ff6000fffe03f */
[----:B------:R-:W-:Y:S01]  /*bcb0*/  @!UPT UIADD3 URZ, URZ, URZ, URZ ;  /* 0x0000003f3f3ff290 */ /* 0x000fe2000fffe03f */
[----:B------:R-:W-:Y:S04]  /*bcc0*/  STL.64 [R1+0x390], R20 ;  /* 0x0003901401007387 */ /* 0x000fe80000100a00 */
[----:B------:R-:W-:Y:S01]  /*bcd0*/  STL.64 [R1+0x398], R22 ;  /* 0x0003981601007387 */ /* 0x000fe20000100a00 */
[----:B--2---:R-:W-:Y:S03]  /*bce0*/  HMMA.16816.F32 R12, R16, R8, R12 ;  /* 0x00000008100c723c */ /* 0x004fe6000000180c */
[----:B------:R0:W-:Y:S02]  /*bcf0*/  STL.64 [R1+0x1048], R4 ;  /* 0x0010480401007387 */ /* 0x0001e40000100a00 */
[----:B0-----:R-:W-:-:S02]  /*bd00*/  IMAD.MOV.U32 R4, RZ, RZ, R11 ;  /* 0x000000ffff047224 */ /* 0x001fc400078e000b */
[----:B------:R-:W-:-:S05]  /*bd10*/  IMAD.MOV.U32 R5, RZ, RZ, R10 ;  /* 0x000000ffff057224 */ /* 0x000fca00078e000a */
[----:B------:R0:W-:Y:S02]  /*bd20*/  STL.64 [R1+0x1058], R4 ;  /* 0x0010580401007387 */ /* 0x0001e40000100a00 */
[----:B0-----:R-:W-:Y:S02]  /*bd30*/  IMAD.MOV.U32 R4, RZ, RZ, R7 ;  /* 0x000000ffff047224 */ /* 0x001fe400078e0007 */
[----:B------:R-:W-:-:S05]  /*bd40*/  IMAD.MOV.U32 R5, RZ, RZ, R6 ;  /* 0x000000ffff057224 */ /* 0x000fca00078e0006 */
[----:B------:R0:W-:Y:S04]  /*bd50*/  STL.64 [R1+0x1070], R4 ;  /* 0x0010700401007387 */ /* 0x0001e80000100a00 */
[----:B------:R-:W2:Y:S04]  /*bd60*/  LDL.LU.64 R24, [R1+0x370] ;  /* 0x0003700001187983 */ /* 0x000ea80000300a00 */
[----:B------:R-:W2:Y:S01]  /*bd70*/  LDL.LU.64 R26, [R1+0x378] ;  /* 0x00037800011a7983 */ /* 0x000ea20000300a00 */
[----:B0-----:R-:W-:Y:S02]  /*bd80*/  IMAD.MOV.U32 R4, RZ, RZ, R2 ;  /* 0x000000ffff047224 */ /* 0x001fe400078e0002 */
[----:B------:R-:W-:-:S05]  /*bd90*/  IMAD.MOV.U32 R5, RZ, RZ, R0 ;  /* 0x000000ffff057224 */ /* 0x000fca00078e0000 */
[----:B------:R0:W-:Y:S04]  /*bda0*/  STL.64 [R1+0x10a8], R4 ;  /* 0x0010a80401007387 */ /* 0x0001e80000100a00 */
[----:B0-----:R-:W3:Y:S04]  /*bdb0*/  LDL.LU.64 R4, [R1+0x360] ;  /* 0x0003600001047983 */ /* 0x001ee80000300a00 */
[----:B------:R-:W3:Y:S04]  /*bdc0*/  LDL.LU.64 R6, [R1+0x368] ;  /* 0x0003680001067983 */ /* 0x000ee80000300a00 */
[----:B------:R-:W4:Y:S04]  /*bdd0*/  LDL.LU.64 R20, [R1+0x2d0] ;  /* 0x0002d00001147983 */ /* 0x000f280000300a00 */
[----:B------:R-:W4:Y:S04]  /*bde0*/  LDL.LU.64 R22, [R1+0x2d8] ;  /* 0x0002d80001167983 */ /* 0x000f280000300a00 */
[----:B------:R0:W-:Y:S04]  /*bdf0*/  STL.64 [R1+0x380], R12 ;  /* 0x0003800c01007387 */ /* 0x0001e80000100a00 */
[----:B------:R-:W-:Y:S04]  /*be00*/  STL.64 [R1+0x388], R14 ;  /* 0x0003880e01007387 */ /* 0x000fe80000100a00 */
[----:B0-----:R-:W2:Y:S04]  /*be10*/  LDL.LU.64 R12, [R1+0x10b8] ;  /* 0x0010b800010c7983 */ /* 0x001ea80000300a00 */
[----:B------:R0:W-:Y:S04]  /*be20*/  STL.64 [R1+0x1050], R8 ;  /* 0x0010500801007387 */ /* 0x0001e80000100a00 */
[----:B0-----:R-:W2:Y:S04]  /*be30*/  LDL.LU.64 R8, [R1+0x2a0] ;  /* 0x0002a00001087983 */ /* 0x001ea80000300a00 */
[----:B------:R-:W2:Y:S04]  /*be40*/  LDL.LU.64 R10, [R1+0x2a8] ;  /* 0x0002a800010a7983 */ /* 0x000ea80000300a00 */
[----:B--2---:R-:W-:Y:S04]  /*be50*/  STL.64 [R1+0x1068], R10 ;  /* 0x0010680a01007387 */ /* 0x004fe80000100a00 */
[----:B------:R0:W-:Y:S04]  /*be60*/  STL.64 [R1+0x1060], R8 ;  /* 0x0010600801007387 */ /* 0x0001e80000100a00 */
[----:B0-----:R-:W2:Y:S04]  /*be70*/  LDL.LU.64 R8, [R1+0x2b0] ;  /* 0x0002b00001087983 */ /* 0x001ea80000300a00 */
[----:B------:R-:W2:Y:S01]  /*be80*/  LDL.LU.64 R10, [R1+0x2b8] ;  /* 0x0002b800010a7983 */ /* 0x000ea20000300a00 */
[C---:B------:R-:W-:Y:S03]  /*be90*/  HMMA.16816.F32 R24, R16.reuse, R12, R24 ;  /* 0x0000000c1018723c */ /* 0x040fe60000001818 */
[----:B--2---:R-:W-:Y:S04]  /*bea0*/  STL.64 [R1+0x1080], R10 ;  /* 0x0010800a01007387 */ /* 0x004fe80000100a00 */
[----:B------:R0:W-:Y:S04]  /*beb0*/  STL.64 [R1+0x1078], R8 ;  /* 0x0010780801007387 */ /* 0x0001e80000100a00 */
[----:B0-----:R-:W2:Y:S04]  /*bec0*/  LDL.LU.64 R8, [R1+0x2c0] ;  /* 0x0002c00001087983 */ /* 0x001ea80000300a00 */
[----:B------:R-:W2:Y:S08]  /*bed0*/  LDL.LU.64 R10, [R1+0x2c8] ;  /* 0x0002c800010a7983 */ /* 0x000eb00000300a00 */
[----:B------:R0:W-:Y:S04]  /*bee0*/  STL.64 [R1+0x370], R24 ;  /* 0x0003701801007387 */ /* 0x0001e80000100a00 */
[----:B------:R-:W-:Y:S04]  /*bef0*/  STL.64 [R1+0x378], R26 ;  /* 0x0003781a01007387 */ /* 0x000fe80000100a00 */
[----:B0-----:R-:W3:Y:S02]  /*bf00*/  LDL.LU.64 R24, [R1+0x10b0] ;  /* 0x0010b00001187983 */ /* 0x001ee40000300a00 */
[----:B---3--:R-:W-:Y:S01]  /*bf10*/  HMMA.16816.F32 R4, R16, R24, R4 ;  /* 0x000000181004723c */ /* 0x008fe20000001804 */
[----:B------:R-:W-:-:S02]  /*bf20*/  IMAD.MOV.U32 R2, RZ, RZ, R24 ;  /* 0x000000ffff027224 */ /* 0x000fc400078e0018 */
[----:B------:R-:W-:Y:S11]  /*bf30*/  IMAD.MOV.U32 R0, RZ, RZ, R25 ;  /* 0x000000ffff007224 */ /* 0x000ff600078e0019 */
[----:B------:R-:W-:Y:S09]  /*bf40*/  @!UPT UIADD3 URZ, URZ, URZ, URZ ;  /* 0x0000003f3f3ff290 */ /* 0x000ff2000fffe03f */
[----:B------:R0:W-:Y:S04]  /*bf50*/  STL.64 [R1+0x360], R4 ;  /* 0x0003600401007387 */ /* 0x0001e80000100a00 */
[----:B------:R-:W-:Y:S04]  /*bf60*/  STL.64 [R1+0x368], R6 ;  /* 0x0003680601007387 */ /* 0x000fe80000100a00 */
[----:B0-----:R-:W2:Y:S04]  /*bf70*/  LDL.LU.64 R4, [R1+0x10a8] ;  /* 0x0010a80001047983 */ /* 0x001ea80000300a00 */
[----:B------:R-:W3:Y:S04]  /*bf80*/  LDL.LU.64 R26, [R1+0x10a0] ;  /* 0x0010a000011a7983 */ /* 0x000ee80000300a00 */
[----:B------:R-:W4:Y:S02]  /*bf90*/  LDL.LU.64 R24, [R1+0x1098] ;  /* 0x0010980001187983 */ /* 0x000f240000300a00 */
[----:B----4-:R-:W-:Y:S02]  /*bfa0*/  HMMA.16816.F32 R16, R16, R24, R20 ;  /* 0x000000181010723c */ /* 0x010fe40000001814 */
[----:B------:R-:W2:Y:S04]  /*bfb0*/  LDL.LU.64 R22, [R1+0x1090] ;  /* 0x0010900001167983 */ /* 0x000ea80000300a00 */
[----:B------:R-:W2:Y:S04]  /*bfc0*/  LDL.LU.64 R20, [R1+0x1088] ;  /* 0x0010880001147983 */ /* 0x000ea80000300a00 */
[----:B---3--:R-:W-:Y:S04]  /*bfd0*/  STL.64 [R1+0x1040], R26 ;  /* 0x0010401a01007387 */ /* 0x008fe80000100a00 */
[----:B------:R0:W-:Y:S09]  /*bfe0*/  STL.64 [R1+0x1038], R24 ;  /* 0x0010381801007387 */ /* 0x0001f20000100a00 */
[----:B------:R-:W-:Y:S04]  /*bff0*/  STL.64 [R1+0x2d0], R16 ;  /* 0x0002d01001007387 */ /* 0x000fe80000100a00 */
[----:B------:R-:W-:Y:S04]  /*c000*/  STL.64 [R1+0x2d8], R18 ;  /* 0x0002d81201007387 */ /* 0x000fe80000100a00 */
[----:B0-----:R-:W3:Y:S04]  /*c010*/  LDL.LU.64 R24, [R1+0x290] ;  /* 0x0002900001187983 */ /* 0x001ee80000300a00 */
[----:B------:R-:W3:Y:S01]  /*c020*/  LDL.LU.64 R26, [R1+0x298] ;  /* 0x00029800011a7983 */ /* 0x000ee20000300a00 */
[C---:B--2---:R-:W-:Y:S03]  /*c030*/  HMMA.16816.F32 R4, R20.reuse, R4, R8 ;  /* 0x000000041404723c */ /* 0x044fe60000001808 */
[----:B------:R-:W2:Y:S04]  /*c040*/  LDL.LU.64 R10, [R1+0x1080] ;  /* 0x00108000010a7983 */ /* 0x000ea80000300a00 */
[----:B------:R-:W2:Y:S11]  /*c050*/  LDL.LU.64 R8, [R1+0x1078] ;  /* 0x0010780001087983 */ /* 0x000eb60000300a00 */
[----:B------:R-:W-:Y:S05]  /*c060*/  @!UPT UIADD3 URZ, URZ, URZ, URZ ;  /* 0x0000003f3f3ff290 */ /* 0x000fea000fffe03f */
        /* <DEDUP_REMOVED lines=11> */
[----:B------:R-:W2:Y:S11]  /*c120*/  LDL.LU.64 R8, [R1+0x1050] ;  /* 0x0010500001087983 */ /* 0x000eb60000300a00 */
[----:B------:R-:W-:Y:S10]  /*c130*/  @!UPT UIADD3 URZ, URZ, URZ, URZ ;  /* 0x0000003f3f3ff290 */ /* 0x000ff4000fffe03f */
[----:B------:R0:W-:Y:S04]  /*c140*/  STL.64 [R1+0x2a0], R4 ;  /* 0x0002a00401007387 */ /* 0x0001e80000100a00 */
[----:B------:R-:W-:Y:S04]  /*c150*/  STL.64 [R1+0x2a8], R6 ;  /* 0x0002a80601007387 */ /* 0x000fe80000100a00 */
[----:B0-----:R-:W3:Y:S01]  /*c160*/  LDL.LU.64 R4, [R1+0x1048] ;  /* 0x0010480001047983 */ /* 0x001ee20000300a00 */
[----:B------:R-:W-:Y:S02]  /*c170*/  IMAD.MOV.U32 R16, RZ, RZ, R2 ;  /* 0x000000ffff107224 */ /* 0x000fe400078e0002 */
[----:B------:R-:W-:Y:S01]  /*c180*/  IMAD.MOV.U32 R17, RZ, RZ, R0 ;  /* 0x000000ffff117224 */ /* 0x000fe200078e0000 */
[----:B---3--:R-:W-:Y:S01]  /*c190*/  HMMA.16816.F32 R24, R20, R4, R24 ;  /* 0x000000041418723c */ /* 0x008fe20000001818 */
[----:B------:R-:W-:-:S02]  /*c1a0*/  IMAD.MOV.U32 R2, RZ, RZ, R4 ;  /* 0x000000ffff027224 */ /* 0x000fc400078e0004 */
[----:B------:R-:W-:Y:S02]  /*c1b0*/  IMAD.MOV.U32 R0, RZ, RZ, R5 ;  /* 0x000000ffff007224 */ /* 0x000fe400078e0005 */
[----:B------:R-:W0:Y:S11]  /*c1c0*/  LDSM.16.MT88.4 R4, [R29+0x300] ;  /* 0x000300001d04783b */ /* 0x000e360000004200 */
[----:B------:R-:W-:Y:S07]  /*c1d0*/  @!UPT UIADD3 URZ, URZ, URZ, URZ ;  /* 0x0000003f3f3ff290 */ /* 0x000fee000fffe03f */
[----:B------:R1:W-:Y:S04]  /*c1e0*/  STL.64 [R1+0x290], R24 ;  /* 0x0002901801007387 */ /* 0x0003e80000100a00 */
[----:B------:R3:W-:Y:S04]  /*c1f0*/  STL.64 [R1+0x298], R26 ;  /* 0x0002981a01007387 */ /* 0x0007e80000100a00 */
[----:B-1----:R-:W4:Y:S04]  /*c200*/  LDL.LU.64 R24, [R1+0x260] ;  /* 0x0002600001187983 */ /* 0x002f280000300a00 */
[----:B---3--:R-:W4:Y:S04]  /*c210*/  LDL.LU.64 R26, [R1+0x268] ;  /* 0x00026800011a7983 */ /* 0x008f280000300a00 */
[----:B0-----:R-:W-:Y:S04]  /*c220*/  STL.64 [R1+0x1030], R6 ;  /* 0x0010300601007387 */ /* 0x001fe80000100a00 */
[----:B------:R0:W-:Y:S04]  /*c230*/  STL.64 [R1+0x1028], R4 ;  /* 0x0010280401007387 */ /* 0x0001e80000100a00 */
[----:B0-----:R-:W2:Y:S04]  /*c240*/  LDL.LU.64 R4, [R1+0x280] ;  /* 0x0002800001047983 */ /* 0x001ea80000300a00 */
[----:B------:R-:W2:Y:S02]  /*c250*/  LDL.LU.64 R6, [R1+0x288] ;  /* 0x0002880001067983 */ /* 0x000ea40000300a00 */
[C---:B--2---:R-:W-:Y:S02]  /*c260*/  HMMA.16816.F32 R8, R20.reuse, R8, R4 ;  /* 0x000000081408723c */ /* 0x044fe40000001804 */
[----:B------:R-:W2:Y:S04]  /*c270*/  LDL.LU.64 R4, [R1+0x1c0] ;  /* 0x0001c00001047983 */ /* 0x000ea80000300a00 */
[----:B------:R-:W2:Y:S11]  /*c280*/  LDL.LU.64 R6, [R1+0x1c8] ;  /* 0x0001c80001067983 */ /* 0x000eb60000300a00 */
[----:B------:R-:W-:Y:S06]  /*c290*/  @!UPT UIADD3 URZ, URZ, URZ, URZ ;  /* 0x0000003f3f3ff290 */ /* 0x000fec000fffe03f */
[----:B------:R-:W-:Y:S04]  /*c2a0*/  STL.64 [R1+0x280], R8 ;  /* 0x0002800801007387 */ /* 0x000fe80000100a00 */
[----:B------:R-:W-:Y:S04]  /*c2b0*/  STL.64 [R1+0x288], R10 ;  /* 0x0002880a01007387 */ /* 0x000fe80000100a00 */
[----:B------:R-:W0:Y:S04]  /*c2c0*/  LDSM.16.MT88.4 R8, [R29+0x380] ;  /* 0x000380001d08783b */ /* 0x000e280000004200 */
[----:B0-----:R-:W-:Y:S04]  /*c2d0*/  STL.64 [R1+0xfe0], R10 ;  /* 0x000fe00a01007387 */ /* 0x001fe80000100a00 */
[----:B------:R0:W-:Y:S04]  /*c2e0*/  STL.64 [R1+0xfd8], R8 ;  /* 0x000fd80801007387 */ /* 0x0001e80000100a00 */
[----:B0-----:R-:W3:Y:S04]  /*c2f0*/  LDL.LU.64 R8, [R1+0x270] ;  /* 0x0002700001087983 */ /* 0x001ee80000300a00 */
[----:B------:R-:W3:Y:S01]  /*c300*/  LDL.LU.64 R10, [R1+0x278] ;  /* 0x00027800010a7983 */ /* 0x000ee20000300a00 */
[C---:B----4-:R-:W-:Y:S08]  /*c310*/  HMMA.16816.F32 R16, R20.reuse, R16, R24 ;  /* 0x000000101410723c */ /* 0x050ff00000001818 */
[C---:B---3--:R-:W-:Y:S11]  /*c320*/  HMMA.16816.F32 R8, R20.reuse, R12, R8 ;  /* 0x0000000c1408723c */ /* 0x048ff60000001808 */
[----:B------:R-:W-:Y:S11]  /*c330*/  @!UPT UIADD3 URZ, URZ, URZ, URZ ;  /* 0x0000003f3f3ff290 */ /* 0x000ff6000fffe03f */
[----:B------:R-:W-:Y:S01]  /*c340*/  @!UPT UIADD3 URZ, URZ, URZ, URZ ;  /* 0x0000003f3f3ff290 */ /* 0x000fe2000fffe03f */
[----:B------:R-:W-:Y:S04]  /*c350*/  STL.64 [R1+0x270], R8 ;  /* 0x0002700801007387 */ /* 0x000fe80000100a00 */
[----:B------:R0:W-:Y:S02]  /*c360*/  STL.64 [R1+0x278], R10 ;  /* 0x0002780a01007387 */ /* 0x0001e40000100a00 */
[----:B0-----:R-:W-:Y:S02]  /*c370*/  IMAD.MOV.U32 R11, RZ, RZ, R12 ;  /* 0x000000ffff0b7224 */ /* 0x001fe400078e000c */
[----:B------:R-:W-:Y:S02]  /*c380*/  IMAD.MOV.U32 R10, RZ, RZ, R13 ;  /* 0x000000ffff0a7224 */ /* 0x000fe400078e000d */
[----:B------:R-:W0:Y:S04]  /*c390*/  LDSM.16.MT88.4 R12, [R29+0x4000] ;  /* 0x004000001d0c783b */ /* 0x000e280000004200 */
[----:B0-----:R-:W-:Y:S04]  /*c3a0*/  STL.64 [R1+0xf40], R14 ;  /* 0x000f400e01007387 */ /* 0x001fe80000100a00 */
[----:B------:R0:W-:Y:S04]  /*c3b0*/  STL.64 [R1+0xf38], R12 ;  /* 0x000f380c01007387 */ /* 0x0001e80000100a00 */
[----:B0-----:R-:W3:Y:S04]  /*c3c0*/  LDL.LU.64 R12, [R1+0x60] ;  /* 0x00006000010c7983 */ /* 0x001ee80000300a00 */
[----:B------:R-:W4:Y:S04]  /*c3d0*/  LDL.LU.64 R26, [R1+0x1040] ;  /* 0x00104000011a7983 */ /* 0x000f280000300a00 */
[----:B------:R-:W2:Y:S04]  /*c3e0*/  LDL.LU.64 R24, [R1+0x1038] ;  /* 0x0010380001187983 */ /* 0x000ea80000300a00 */
[----:B------:R-:W3:Y:S04]  /*c3f0*/  LDL.LU.64 R8, [R1+0x50] ;  /* 0x0000500001087983 */ /* 0x000ee80000300a00 */
[----:B------:R-:W-:Y:S04]  /*c400*/  STL.64 [R1+0x260], R16 ;  /* 0x0002601001007387 */ /* 0x000fe80000100a00 */
[----:B------:R-:W-:Y:S04]  /*c410*/  STL.64 [R1+0x268], R18 ;  /* 0x0002681201007387 */ /* 0x000fe80000100a00 */
[----:B------:R-:W0:Y:S04]  /*c420*/  LDSM.16.MT88.4 R16, [R29+0x4080] ;  /* 0x004080001d10783b */ /* 0x000e280000004200 */
[----:B0-----:R-:W-:Y:S04]  /*c430*/  STL [R1+0xecc], R18 ;  /* 0x000ecc1201007387 */ /* 0x001fe80000100800 */
[----:B------:R-:W-:Y:S04]  /*c440*/  STL [R1+0xec8], R19 ;  /* 0x000ec81301007387 */ /* 0x000fe80000100800 */
[----:B------:R-:W-:Y:S01]  /*c450*/  STL.64 [R1+0xf00], R16 ;  /* 0x000f001001007387 */ /* 0x000fe20000100a00 */
[----:B--2---:R-:W-:Y:S03]  /*c460*/  HMMA.16816.F32 R20, R20, R24, R4 ;  /* 0x000000181414723c */ /* 0x004fe60000001804 */
[----:B------:R-:W2:Y:S04]  /*c470*/  LDL.LU.64 R6, [R1+0x1030] ;  /* 0x0010300001067983 */ /* 0x000ea80000300a00 */
[----:B------:R-:W2:Y:S04]  /*c480*/  LDL.LU.64 R4, [R1+0x1028] ;  /* 0x0010280001047983 */ /* 0x000ea80000300a00 */
[----:B----4-:R-:W-:Y:S04]  /*c490*/  STL.64 [R1+0xff0], R26 ;  /* 0x000ff01a01007387 */ /* 0x010fe80000100a00 */
[----:B------:R0:W-:Y:S08]  /*c4a0*/  STL.64 [R1+0xfe8], R24 ;  /* 0x000fe81801007387 */ /* 0x0001f00000100a00 */
[----:B------:R-:W-:Y:S04]  /*c4b0*/  STL.64 [R1+0x1c0], R20 ;  /* 0x0001c01401007387 */ /* 0x000fe80000100a00 */
[----:B------:R-:W-:Y:S04]  /*c4c0*/  STL.64 [R1+0x1c8], R22 ;  /* 0x0001c81601007387 */ /* 0x000fe80000100a00 */
[----:B0-----:R-:W2:Y:S04]  /*c4d0*/  LDL.LU.64 R24, [R1+0x1b0] ;  /* 0x0001b00001187983 */ /* 0x001ea80000300a00 */
[----:B------:R-:W2:Y:S04]  /*c4e0*/  LDL.LU.64 R26, [R1+0x1b8] ;  /* 0x0001b800011a7983 */ /* 0x000ea80000300a00 */
[----:B------:R-:W0:Y:S01]  /*c4f0*/  LDSM.16.MT88.4 R20, [R29+0x4100] ;  /* 0x004100001d14783b */ /* 0x000e220000004200 */
[----:B---3--:R-:W-:-:S02]  /*c500*/  IMAD.MOV.U32 R19, RZ, RZ, R12 ;  /* 0x000000ffff137224 */ /* 0x008fc400078e000c */
[----:B------:R-:W-:Y:S02]  /*c510*/  IMAD.MOV.U32 R18, RZ, RZ, R13 ;  /* 0x000000ffff127224 */ /* 0x000fe400078e000d */
[----:B------:R-:W-:Y:S02]  /*c520*/  IMAD.MOV.U32 R16, RZ, RZ, R11 ;  /* 0x000000ffff107224 */ /* 0x000fe400078e000b */
[----:B------:R-:W-:Y:S01]  /*c530*/  IMAD.MOV.U32 R17, RZ, RZ, R10 ;  /* 0x000000ffff117224 */ /* 0x000fe200078e000a */
[----:B0-----:R-:W-:Y:S04]  /*c540*/  STL.64 [R1+0xe58], R22 ;  /* 0x000e581601007387 */ /* 0x001fe80000100a00 */
[----:B------:R2:W-:Y:S02]  /*c550*/  STL.64 [R1+0xe50], R20 ;  /* 0x000e501401007387 */ /* 0x0005e40000100a00 */
[C---:B--2---:R-:W-:Y:S11]  /*c560*/  HMMA.16816.F32 R20, R4.reuse, R12, R24 ;  /* 0x0000000c0414723c */ /* 0x044ff60000001818 */
[----:B------:R-:W-:Y:S11]  /*c570*/  @!UPT UIADD3 URZ, URZ, URZ, URZ ;  /* 0x0000003f3f3ff290 */ /* 0x000ff6000fffe03f */
[----:B------:R-:W-:Y:S01]  /*c580*/  @!UPT UIADD3 URZ, URZ, URZ, URZ ;  /* 0x0000003f3f3ff290 */ /* 0x000fe2000fffe03f */
[----:B------:R-:W-:Y:S04]  /*c590*/  STL.64 [R1+0x1b0], R20 ;  /* 0x0001b01401007387 */ /* 0x000fe80000100a00 */
[----:B------:R-:W-:Y:S04]  /*c5a0*/  STL.64 [R1+0x1b8], R22 ;  /* 0x0001b81601007387 */ /* 0x000fe80000100a00 */
[----:B------:R-:W2:Y:S04]  /*c5b0*/  LDL.LU.64 R12, [R1+0x1a0] ;  /* 0x0001a000010c7983 */ /* 0x000ea80000300a00 */
[----:B------:R-:W2:Y:S04]  /*c5c0*/  LDL.LU.64 R14, [R1+0x1a8] ;  /* 0x0001a800010e7983 */ /* 0x000ea80000300a00 */
[----:B------:R-:W3:Y:S04]  /*c5d0*/  LDL.LU.64 R24, [R1+0x190] ;  /* 0x0001900001187983 */ /* 0x000ee80000300a00 */
[----:B------:R-:W3:Y:S04]  /*c5e0*/  LDL.LU.64 R26, [R1+0x198] ;  /* 0x00019800011a7983 */ /* 0x000ee80000300a00 */
[----:B------:R-:W-:Y:S04]  /*c5f0*/  STL.64 [R1+0x1008], R18 ;  /* 0x0010081201007387 */ /* 0x000fe80000100a00 */
[----:B------:R0:W-:Y:S04]  /*c600*/  STL.64 [R1+0x1000], R16 ;  /* 0x0010001001007387 */ /* 0x0001e80000100a00 */
[----:B0-----:R-:W4:Y:S04]  /*c610*/  LDL.LU.64 R16, [R1+0x180] ;  /* 0x0001800001107983 */ /* 0x001f280000300a00 */
[----:B------:R-:W2:Y:S04]  /*c620*/  LDL.LU.64 R18, [R1+0x188] ;  /* 0x0001880001127983 */ /* 0x000ea80000300a00 */
[----:B--2---:R-:W-:Y:S04]  /*c630*/  STL.64 [R1+0x1018], R18 ;  /* 0x0010181201007387 */ /* 0x004fe80000100a00 */
[----:B----4-:R0:W-:Y:S04]  /*c640*/  STL.64 [R1+0x1010], R16 ;  /* 0x0010101001007387 */ /* 0x0101e80000100a00 */
[----:B0-----:R-:W3:Y:S04]  /*c650*/  LDL.LU.64 R16, [R1+0x40] ;  /* 0x0000400001107983 */ /* 0x001ee80000300a00 */
[----:B------:R-:W2:Y:S04]  /*c660*/  LDL.LU.64 R20, [R1+0x70] ;  /* 0x0000700001147983 */ /* 0x000ea80000300a00 */
[----:B------:R-:W4:Y:S01]  /*c670*/  LDL.LU.64 R22, [R1+0x78] ;  /* 0x0000780001167983 */ /* 0x000f220000300a00 */
[C---:B------:R-:W-:Y:S08]  /*c680*/  HMMA.16816.F32 R12, R4.reuse, R8, R12 ;  /* 0x00000008040c723c */ /* 0x040ff0000000180c */
[----:B---3--:R-:W-:Y:S01]  /*c690*/  HMMA.16816.F32 R24, R4, R16, R24 ;  /* 0x000000100418723c */ /* 0x008fe20000001818 */
[----:B----4-:R-:W-:Y:S04]  /*c6a0*/  STL.64 [R1+0xf80], R22 ;  /* 0x000f801601007387 */ /* 0x010fe80000100a00 */
[----:B--2---:R0:W-:Y:S02]  /*c6b0*/  STL.64 [R1+0xf78], R20 ;  /* 0x000f781401007387 */ /* 0x0041e40000100a00 */
[----:B0-----:R-:W-:-:S02]  /*c6c0*/  IMAD.MOV.U32 R20, RZ, RZ, R2 ;  /* 0x000000ffff147224 */ /* 0x001fc400078e0002 */
[----:B------:R-:W2:Y:S01]  /*c6d0*/  LDL.LU R2, [R1+0x1024] ;  /* 0x0010240001027983 */ /* 0x000ea20000300800 */
[----:B------:R-:W-:-:S03]  /*c6e0*/  IMAD.MOV.U32 R21, RZ, RZ, R0 ;  /* 0x000000ffff157224 */ /* 0x000fc600078e0000 */
[----:B------:R-:W3:Y:S01]  /*c6f0*/  LDL.LU R0, [R1+0x1020] ;  /* 0x0010200001007983 */ /* 0x000ee20000300800 */
[----:B------:R-:W-:-:S03]  /*c700*/  IMAD.MOV.U32 R23, RZ, RZ, R8 ;  /* 0x000000ffff177224 */ /* 0x000fc600078e0008 */
[----:B------:R0:W-:Y:S01]  /*c710*/  STL.64 [R1+0x1a0], R12 ;  /* 0x0001a00c01007387 */ /* 0x0001e20000100a00 */
[----:B------:R-:W-:-:S03]  /*c720*/  IMAD.MOV.U32 R22, RZ, RZ, R9 ;  /* 0x000000ffff167224 */ /* 0x000fc600078e0009 */
[----:B------:R1:W-:Y:S04]  /*c730*/  STL.64 [R1+0x1a8], R14 ;  /* 0x0001a80e01007387 */ /* 0x0003e80000100a00 */
[----:B0-----:R-:W4:Y:S04]  /*c740*/  LDL.LU.64 R12, [R1+0x170] ;  /* 0x00017000010c7983 */ /* 0x001f280000300a00 */
[----:B-1----:R-:W4:Y:S04]  /*c750*/  LDL.LU.64 R14, [R1+0x178] ;  /* 0x00017800010e7983 */ /* 0x002f280000300a00 */
[----:B------:R-:W2:Y:S04]  /*c760*/  LDL.LU.64 R8, [R1+0x160] ;  /* 0x0001600001087983 */ /* 0x000ea80000300a00 */
[----:B------:R-:W2:Y:S04]  /*c770*/  LDL.LU.64 R10, [R1+0x168] ;  /* 0x00016800010a7983 */ /* 0x000ea80000300a00 */
[----:B------:R-:W-:Y:S04]  /*c780*/  STL.64 [R1+0x190], R24 ;  /* 0x0001901801007387 */ /* 0x000fe80000100a00 */
[----:B------:R0:W-:Y:S04]  /*c790*/  STL.64 [R1+0x198], R26 ;  /* 0x0001981a01007387 */ /* 0x0001e80000100a00 */
[----:B------:R-:W2:Y:S01]  /*c7a0*/  LDL.LU.64 R18, [R1+0x1018] ;  /* 0x0010180001127983 */ /* 0x000ea20000300a00 */
[----:B0-----:R-:W-:-:S02]  /*c7b0*/  IMAD.MOV.U32 R27, RZ, RZ, R16 ;  /* 0x000000ffff1b7224 */ /* 0x001fc400078e0010 */
[----:B------:R-:W-:Y:S02]  /*c7c0*/  IMAD.MOV.U32 R26, RZ, RZ, R17 ;  /* 0x000000ffff1a7224 */ /* 0x000fe400078e0011 */
[----:B------:R-:W2:Y:S02]  /*c7d0*/  LDL.LU.64 R16, [R1+0x1010] ;  /* 0x0010100001107983 */ /* 0x000ea40000300a00 */
[----:B--2---:R-:W-:Y:S11]  /*c7e0*/  HMMA.16816.F32 R16, R4, R20, R16 ;  /* 0x000000140410723c */ /* 0x004ff60000001810 */
[----:B------:R-:W-:Y:S11]  /*c7f0*/  @!UPT UIADD3 URZ, URZ, URZ, URZ ;  /* 0x0000003f3f3ff290 */ /* 0x000ff6000fffe03f */
[----:B------:R-:W-:Y:S01]  /*c800*/  @!UPT UIADD3 URZ, URZ, URZ, URZ ;  /* 0x0000003f3f3ff290 */ /* 0x000fe2000fffe03f */
[----:B------:R-:W-:Y:S04]  /*c810*/  STL.64 [R1+0x180], R16 ;  /* 0x0001801001007387 */ /* 0x000fe80000100a00 */
[----:B------:R0:W-:Y:S04]  /*c820*/  STL.64 [R1+0x188], R18 ;  /* 0x0001881201007387 */ /* 0x0001e80000100a00 */
[----:B0-----:R-:W2:Y:S04]  /*c830*/  LDL.LU.64 R18, [R1+0x1008] ;  /* 0x0010080001127983 */ /* 0x001ea80000300a00 */
[----:B------:R-:W3:Y:S04]  /*c840*/  LDL.LU.64 R16, [R1+0x1000] ;  /* 0x0010000001107983 */ /* 0x000ee80000300a00 */
[----:B------:R-:W3:Y:S04]  /*c850*/  LDL.LU.64 R24, [R1] ;  /* 0x0000000001187983 */ /* 0x000ee80000300a00 */
[----:B------:R0:W-:Y:S02]  /*c860*/  STL.64 [R1+0xf90], R20 ;  /* 0x000f901401007387 */ /* 0x0001e40000100a00 */
[----:B0-----:R-:W-:-:S02]  /*c870*/  IMAD.MOV.U32 R20, RZ, RZ, R27 ;  /* 0x000000ffff147224 */ /* 0x001fc400078e001b */
[----:B------:R-:W-:-:S05]  /*c880*/  IMAD.MOV.U32 R21, RZ, RZ, R26 ;  /* 0x000000ffff157224 */ /* 0x000fca00078e001a */
[----:B------:R0:W-:Y:S02]  /*c890*/  STL.64 [R1+0xfa8], R20 ;  /* 0x000fa81401007387 */ /* 0x0001e40000100a00 */
[----:B0-----:R-:W-:Y:S02]  /*c8a0*/  IMAD.MOV.U32 R20, RZ, RZ, R23 ;  /* 0x000000ffff147224 */ /* 0x001fe400078e0017 */
[----:B------:R-:W-:-:S05]  /*c8b0*/  IMAD.MOV.U32 R21, RZ, RZ, R22 ;  /* 0x000000ffff157224 */ /* 0x000fca00078e0016 */
[----:B------:R2:W-:Y:S02]  /*c8c0*/  STL.64 [R1+0xfc0], R20 ;  /* 0x000fc01401007387 */ /* 0x0005e40000100a00 */
[----:B--2---:R-:W-:Y:S02]  /*c8d0*/  IMAD.MOV.U32 R20, RZ, RZ, R19 ;  /* 0x000000ffff147224 */ /* 0x004fe400078e0013 */
[----:B------:R-:W-:-:S05]  /*c8e0*/  IMAD.MOV.U32 R21, RZ, RZ, R18 ;  /* 0x000000ffff157224 */ /* 0x000fca00078e0012 */
[----:B------:R0:W-:Y:S04]  /*c8f0*/  STL.64 [R1+0xff8], R20 ;  /* 0x000ff81401007387 */ /* 0x0001e80000100a00 */
[----:B0-----:R-:W4:Y:S01]  /*c900*/  LDL.LU.64 R20, [R1+0x20] ;  /* 0x0000200001147983 */ /* 0x001f220000300a00 */
[C---:B---3--:R-:W-:Y:S08]  /*c910*/  HMMA.16816.F32 R8, R4.reuse, R16, R8 ;  /* 0x000000100408723c */ /* 0x048ff00000001808 */
[C---:B----4-:R-:W-:Y:S11]  /*c920*/  HMMA.16816.F32 R12, R4.reuse, R20, R12 ;  /* 0x00000014040c723c */ /* 0x050ff6000000180c */
[----:B------:R-:W-:Y:S11]  /*c930*/  @!UPT UIADD3 URZ, URZ, URZ, URZ ;  /* 0x0000003f3f3ff290 */ /* 0x000ff6000fffe03f */
[----:B------:R-:W-:Y:S01]  /*c940*/  @!UPT UIADD3 URZ, URZ, URZ, URZ ;  /* 0x0000003f3f3ff290 */ /* 0x000fe2000fffe03f */
[----:B------:R-:W-:Y:S04]  /*c950*/  STL.64 [R1+0x170], R12 ;  /* 0x0001700c01007387 */ /* 0x000fe80000100a00 */
[----:B------:R0:W-:Y:S02]  /*c960*/  STL.64 [R1+0x178], R14 ;  /* 0x0001780e01007387 */ /* 0x0001e40000100a00 */
[----:B0-----:R-:W-:Y:S02]  /*c970*/  IMAD.MOV.U32 R15, RZ, RZ, R20 ;  /* 0x000000ffff0f7224 */ /* 0x001fe400078e0014 */
[----:B------:R-:W-:Y:S02]  /*c980*/  IMAD.MOV.U32 R14, RZ, RZ, R21 ;  /* 0x000000ffff0e7224 */ /* 0x000fe400078e0015 */
[----:B------:R-:W2:Y:S04]  /*c990*/  LDL.LU.64 R20, [R1+0x150] ;  /* 0x0001500001147983 */ /* 0x000ea80000300a00 */
[----:B------:R-:W2:Y:S04]  /*c9a0*/  LDL.LU.64 R22, [R1+0x158] ;  /* 0x0001580001167983 */ /* 0x000ea80000300a00 */
[----:B------:R0:W-:Y:S04]  /*c9b0*/  STL.64 [R1+0x160], R8 ;  /* 0x0001600801007387 */ /* 0x0001e80000100a00 */
[----:B------:R1:W-:Y:S04]  /*c9c0*/  STL.64 [R1+0x168], R10 ;  /* 0x0001680a01007387 */ /* 0x0003e80000100a00 */
[----:B0-----:R-:W3:Y:S04]  /*c9d0*/  LDL.LU.64 R8, [R1+0xc0] ;  /* 0x0000c00001087983 */ /* 0x001ee80000300a00 */
[----:B-1----:R-:W3:Y:S04]  /*c9e0*/  LDL.LU.64 R10, [R1+0xc8] ;  /* 0x0000c800010a7983 */ /* 0x002ee80000300a00 */
[----:B------:R0:W-:Y:S04]  /*c9f0*/  STL.64 [R1+0xf88], R16 ;  /* 0x000f881001007387 */ /* 0x0001e80000100a00 */
[----:B0-----:R-:W4:Y:S04]  /*ca00*/  LDL.LU.64 R16, [R1+0x140] ;  /* 0x0001400001107983 */ /* 0x001f280000300a00 */
[----:B------:R-:W2:Y:S04]  /*ca10*/  LDL.LU.64 R18, [R1+0x148] ;  /* 0x0001480001127983 */ /* 0x000ea80000300a00 */
[----:B--2---:R-:W-:Y:S04]  /*ca20*/  STL.64 [R1+0xfa0], R18 ;  /* 0x000fa01201007387 */ /* 0x004fe80000100a00 */
[----:B----4-:R0:W-:Y:S04]  /*ca30*/  STL.64 [R1+0xf98], R16 ;  /* 0x000f981001007387 */ /* 0x0101e80000100a00 */
[----:B0-----:R-:W2:Y:S04]  /*ca40*/  LDL.LU.64 R16, [R1+0x90] ;  /* 0x0000900001107983 */ /* 0x001ea80000300a00 */
[----:B------:R-:W4:Y:S01]  /*ca50*/  LDL.LU.64 R18, [R1+0x98] ;  /* 0x0000980001127983 */ /* 0x000f220000300a00 */
[----:B------:R-:W-:Y:S03]  /*ca60*/  HMMA.16816.F32 R20, R4, R24, R20 ;  /* 0x000000180414723c */ /* 0x000fe60000001814 */
[----:B----4-:R-:W-:Y:S04]  /*ca70*/  STL.64 [R1+0xfb8], R18 ;  /* 0x000fb81201007387 */ /* 0x010fe80000100a00 */
[----:B--2---:R0:W-:Y:S04]  /*ca80*/  STL.64 [R1+0xfb0], R16 ;  /* 0x000fb01001007387 */ /* 0x0041e80000100a00 */
[----:B0-----:R-:W2:Y:S04]  /*ca90*/  LDL.LU.64 R16, [R1+0xa0] ;  /* 0x0000a00001107983 */ /* 0x001ea80000300a00 */
[----:B------:R-:W4:Y:S01]  /*caa0*/  LDL.LU.64 R18, [R1+0xa8] ;  /* 0x0000a80001127983 */ /* 0x000f220000300a00 */
[----:B------:R-:W-:-:S02]  /*cab0*/  IMAD.MOV.U32 R13, RZ, RZ, R24 ;  /* 0x000000ffff0d7224 */ /* 0x000fc400078e0018 */
[----:B------:R-:W-:Y:S01]  /*cac0*/  IMAD.MOV.U32 R12, RZ, RZ, R25 ;  /* 0x000000ffff0c7224 */ /* 0x000fe200078e0019 */
[----:B----4-:R-:W-:Y:S04]  /*cad0*/  STL.64 [R1+0xfd0], R18 ;  /* 0x000fd01201007387 */ /* 0x010fe80000100a00 */
[----:B--2---:R0:W-:Y:S04]  /*cae0*/  STL.64 [R1+0xfc8], R16 ;  /* 0x000fc81001007387 */ /* 0x0041e80000100a00 */
[----:B0-----:R-:W2:Y:S04]  /*caf0*/  LDL.LU.64 R16, [R1+0xb0] ;  /* 0x0000b00001107983 */ /* 0x001ea80000300a00 */
[----:B------:R-:W2:Y:S04]  /*cb00*/  LDL.LU.64 R18, [R1+0xb8] ;  /* 0x0000b80001127983 */ /* 0x000ea80000300a00 */
[----:B------:R0:W-:Y:S04]  /*cb10*/  STL.64 [R1+0x150], R20 ;  /* 0x0001501401007387 */ /* 0x0001e80000100a00 */
[----:B------:R-:W-:Y:S04]  /*cb20*/  STL.64 [R1+0x158], R22 ;  /* 0x0001581601007387 */ /* 0x000fe80000100a00 */
[----:B0-----:R-:W2:Y:S04]  /*cb30*/  LDL.LU.64 R20, [R1+0xff8] ;  /* 0x000ff80001147983 */ /* 0x001ea80000300a00 */
[----:B------:R-:W4:Y:S04]  /*cb40*/  LDL.LU.64 R26, [R1+0xff0] ;  /* 0x000ff000011a7983 */ /* 0x000f280000300a00 */
[----:B------:R-:W3:Y:S02]  /*cb50*/  LDL.LU.64 R24, [R1+0xfe8] ;  /* 0x000fe80001187983 */ /* 0x000ee40000300a00 */
[----:B---3--:R-:W-:Y:S02]  /*cb60*/  HMMA.16816.F32 R4, R4, R24, R8 ;  /* 0x000000180404723c */ /* 0x008fe40000001808 */
[----:B------:R-:W2:Y:S04]  /*cb70*/  LDL.LU.64 R10, [R1+0xfe0] ;  /* 0x000fe000010a7983 */ /* 0x000ea80000300a00 */
[----:B------:R-:W2:Y:S11]  /*cb80*/  LDL.LU.64 R8, [R1+0xfd8] ;  /* 0x000fd80001087983 */ /* 0x000eb60000300a00 */
[----:B------:R-:W-:Y:S06]  /*cb90*/  @!UPT UIADD3 URZ, URZ, URZ, URZ ;  /* 0x0000003f3f3ff290 */ /* 0x000fec000fffe03f */
[----:B------:R-:W-:Y:S04]  /*cba0*/  STL.64 [R1+0xc0], R4 ;  /* 0x0000c00401007387 */ /* 0x000fe80000100a00 */
[----:B------:R-:W-:Y:S04]  /*cbb0*/  STL.64 [R1+0xc8], R6 ;  /* 0x0000c80601007387 */ /* 0x000fe80000100a00 */
[----:B----4-:R-:W-:Y:S04]  /*cbc0*/  STL.64 [R1+0xf50], R26 ;  /* 0x000f501a01007387 */ /* 0x010fe80000100a00 */
[----:B------:R0:W-:Y:S04]  /*cbd0*/  STL.64 [R1+0xf48], R24 ;  /* 0x000f481801007387 */ /* 0x0001e80000100a00 */
        /* <DEDUP_REMOVED lines=24> */
[----:B------:R-:W2:Y:S11]  /*cd60*/  LDL.LU.64 R16, [R1+0xf88] ;  /* 0x000f880001107983 */ /* 0x000eb60000300a00 */
[----:B------:R-:W-:Y:S10]  /*cd70*/  @!UPT UIADD3 URZ, URZ, URZ, URZ ;  /* 0x0000003f3f3ff290 */ /* 0x000ff4000fffe03f */
[----:B------:R-:W-:Y:S04]  /*cd80*/  STL.64 [R1+0x140], R20 ;  /* 0x0001401401007387 */ /* 0x000fe80000100a00 */
[----:B------:R0:W-:Y:S04]  /*cd90*/  STL.64 [R1+0x148], R22 ;  /* 0x0001481601007387 */ /* 0x0001e80000100a00 */
[----:B0-----:R-:W2:Y:S04]  /*cda0*/  LDL.LU.64 R22, [R1+0xf80] ;  /* 0x000f800001167983 */ /* 0x001ea80000300a00 */
[----:B------:R-:W2:Y:S01]  /*cdb0*/  LDL.LU.64 R20, [R1+0xf78] ;  /* 0x000f780001147983 */ /* 0x000ea20000300a00 */
[----:B------:R-:W-:-:S02]  /*cdc0*/  IMAD.MOV.U32 R4, RZ, RZ, R15 ;  /* 0x000000ffff047224 */ /* 0x000fc400078e000f */
[----:B------:R-:W-:-:S07]  /*cdd0*/  IMAD.MOV.U32 R5, RZ, RZ, R14 ;  /* 0x000000ffff057224 */ /* 0x000fce00078e000e */
[C---:B---3--:R-:W-:Y:S11]  /*cde0*/  HMMA.16816.F32 R24, R8.reuse, R4, R24 ;  /* 0x000000040818723c */ /* 0x048ff60000001818 */
[----:B------:R-:W-:Y:S11]  /*cdf0*/  @!UPT UIADD3 URZ, URZ, URZ, URZ ;  /* 0x0000003f3f3ff290 */ /* 0x000ff6000fffe03f */
[----:B------:R-:W-:Y:S01]  /*ce00*/  @!UPT UIADD3 URZ, URZ, URZ, URZ ;  /* 0x0000003f3f3ff290 */ /* 0x000fe2000fffe03f */
[----:B------:R-:W-:Y:S04]  /*ce10*/  STL.64 [R1+0x80], R24 ;  /* 0x0000801801007387 */ /* 0x000fe80000100a00 */
[----:B------:R-:W-:Y:S01]  /*ce20*/  STL.64 [R1+0x88], R26 ;  /* 0x0000881a01007387 */ /* 0x000fe20000100a00 */
[----:B--2---:R-:W-:Y:S07]  /*ce30*/  HMMA.16816.F32 R4, R8, R16, R20 ;  /* 0x000000100804723c */ /* 0x004fee0000001814 */
[----:B------:R-:W-:-:S02]  /*ce40*/  IMAD.MOV.U32 R20, RZ, RZ, R0 ;  /* 0x000000ffff147224 */ /* 0x000fc400078e0000 */
[----:B------:R-:W2:Y:S01]  /*ce50*/  LDL.LU R0, [R1+0xf74] ;  /* 0x000f740001007983 */ /* 0x000ea20000300800 */
[----:B------:R-:W-:Y:S02]  /*ce60*/  IMAD.MOV.U32 R21, RZ, RZ, R2 ;  /* 0x000000ffff157224 */ /* 0x000fe400078e0002 */
[----:B------:R-:W-:Y:S02]  /*ce70*/  IMAD.MOV.U32 R22, RZ, RZ, R3 ;  /* 0x000000ffff167224 */ /* 0x000fe400078e0003 */
[----:B------:R-:W-:-:S09]  /*ce80*/  IMAD.MOV.U32 R23, RZ, RZ, R28 ;  /* 0x000000ffff177224 */ /* 0x000fd200078e001c */
[----:B------:R-:W-:Y:S04]  /*ce90*/  STL.64 [R1+0x70], R4 ;  /* 0x0000700401007387 */ /* 0x000fe80000100a00 */
[----:B------:R-:W-:Y:S04]  /*cea0*/  STL.64 [R1+0x78], R6 ;  /* 0x0000780601007387 */ /* 0x000fe80000100a00 */
[----:B------:R-:W3:Y:S04]  /*ceb0*/  LDL.LU R2, [R1+0xf70] ;  /* 0x000f700001027983 */ /* 0x000ee80000300800 */
[----:B------:R-:W4:Y:S04]  /*cec0*/  LDL.LU R3, [R1+0xf6c] ;  /* 0x000f6c0001037983 */ /* 0x000f280000300800 */
[----:B------:R-:W2:Y:S04]  /*ced0*/  LDL.LU R28, [R1+0xf68] ;  /* 0x000f6800011c7983 */ /* 0x000ea80000300800 */
[----:B------:R-:W2:Y:S04]  /*cee0*/  LDL.LU R16, [R1+0x320] ;  /* 0x0003200001107983 */ /* 0x000ea80000300800 */
[----:B------:R-:W2:Y:S04]  /*cef0*/  LDL.LU R17, [R1+0x324] ;  /* 0x0003240001117983 */ /* 0x000ea80000300800 */
[----:B------:R-:W2:Y:S04]  /*cf00*/  LDL.LU R18, [R1+0x328] ;  /* 0x0003280001127983 */ /* 0x000ea80000300800 */
[----:B------:R-:W2:Y:S04]  /*cf10*/  LDL.LU R19, [R1+0x32c] ;  /* 0x00032c0001137983 */ /* 0x000ea80000300800 */
[----:B--2---:R0:W-:Y:S04]  /*cf20*/  STL.64 [R1+0xf10], R18 ;  /* 0x000f101201007387 */ /* 0x0041e80000100a00 */
[----:B------:R-:W-:Y:S04]  /*cf30*/  STL.64 [R1+0xf08], R16 ;  /* 0x000f081001007387 */ /* 0x000fe80000100a00 */
[----:B0-----:R-:W2:Y:S04]  /*cf40*/  LDL R18, [R1+0x48] ;  /* 0x0000480001127983 */ /* 0x001ea80000100800 */
[----:B------:R-:W2:Y:S04]  /*cf50*/  LDL R19, [R1+0x4c] ;  /* 0x00004c0001137983 */ /* 0x000ea80000100800 */
[----:B------:R-:W2:Y:S04]  /*cf60*/  LDL.LU R4, [R1+0x340] ;  /* 0x0003400001047983 */ /* 0x000ea80000300800 */
[----:B------:R-:W2:Y:S04]  /*cf70*/  LDL.LU R5, [R1+0x344] ;  /* 0x0003440001057983 */ /* 0x000ea80000300800 */
[----:B------:R-:W2:Y:S04]  /*cf80*/  LDL.LU R6, [R1+0x348] ;  /* 0x0003480001067983 */ /* 0x000ea80000300800 */
[----:B------:R-:W2:Y:S04]  /*cf90*/  LDL.LU R7, [R1+0x34c] ;  /* 0x00034c0001077983 */ /* 0x000ea80000300800 */
[----:B--2---:R-:W-:Y:S04]  /*cfa0*/  STL.64 [R1+0xf30], R6 ;  /* 0x000f300601007387 */ /* 0x004fe80000100a00 */
[----:B------:R0:W-:Y:S04]  /*cfb0*/  STL.64 [R1+0xf28], R4 ;  /* 0x000f280401007387 */ /* 0x0001e80000100a00 */
[----:B0-----:R-:W2:Y:S04]  /*cfc0*/  LDL.LU R4, [R1+0x350] ;  /* 0x0003500001047983 */ /* 0x001ea80000300800 */
[----:B------:R-:W2:Y:S04]  /*cfd0*/  LDL.LU R5, [R1+0x354] ;  /* 0x0003540001057983 */ /* 0x000ea80000300800 */
[----:B------:R-:W2:Y:S04]  /*cfe0*/  LDL.LU R6, [R1+0x358] ;  /* 0x0003580001067983 */ /* 0x000ea80000300800 */
[----:B------:R-:W2:Y:S01]  /*cff0*/  LDL.LU R7, [R1+0x35c] ;  /* 0x00035c0001077983 */ /* 0x000ea20000300800 */
[----:B------:R-:W-:-:S02]  /*d000*/  IMAD.MOV.U32 R24, RZ, RZ, R13 ;  /* 0x000000ffff187224 */ /* 0x000fc400078e000d */
[----:B------:R-:W-:Y:S01]  /*d010*/  IMAD.MOV.U32 R25, RZ, RZ, R12 ;  /* 0x000000ffff197224 */ /* 0x000fe200078e000c */
[----:B--2---:R-:W-:Y:S04]  /*d020*/  STL.64 [R1+0xf60], R6 ;  /* 0x000f600601007387 */ /* 0x004fe80000100a00 */
[----:B------:R0:W-:Y:S04]  /*d030*/  STL.64 [R1+0xf58], R4 ;  /* 0x000f580401007387 */ /* 0x0001e80000100a00 */
[----:B0-----:R-:W2:Y:S04]  /*d040*/  LDL.LU.64 R4, [R1+0x130] ;  /* 0x0001300001047983 */ /* 0x001ea80000300a00 */
[----:B------:R-:W2:Y:S04]  /*d050*/  LDL.LU.64 R6, [R1+0x138] ;  /* 0x0001380001067983 */ /* 0x000ea80000300a00 */
[----:B------:R-:W2:Y:S04]  /*d060*/  LDL.LU.64 R12, [R1+0x120] ;  /* 0x00012000010c7983 */ /* 0x000ea80000300a00 */
[----:B------:R-:W2:Y:S04]  /*d070*/  LDL.LU.64 R14, [R1+0x128] ;  /* 0x00012800010e7983 */ /* 0x000ea80000300a00 */
[----:B------:R0:W-:Y:S04]  /*d080*/  STL.64 [R1+0xf20], R18 ;  /* 0x000f201201007387 */ /* 0x0001e80000100a00 */
[----:B0-----:R-:W2:Y:S04]  /*d090*/  LDL.64 R18, [R1+0x58] ;  /* 0x0000580001127983 */ /* 0x001ea80000100a00 */
[----:B------:R0:W-:Y:S04]  /*d0a0*/  STL.64 [R1+0xee8], R22 ;  /* 0x000ee81601007387 */ /* 0x0001e80000100a00 */
[----:B------:R-:W-:Y:S04]  /*d0b0*/  STL.64 [R1+0xee0], R20 ;  /* 0x000ee01401007387 */ /* 0x000fe80000100a00 */
[----:B0-----:R-:W2:Y:S04]  /*d0c0*/  LDL.64 R22, [R1+0x28] ;  /* 0x0000280001167983 */ /* 0x001ea80000100a00 */
[----:B--2---:R0:W-:Y:S04]  /*d0d0*/  STL.64 [R1+0xef8], R22 ;  /* 0x000ef81601007387 */ /* 0x0041e80000100a00 */
[----:B0-----:R-:W2:Y:S01]  /*d0e0*/  LDL.64 R22, [R1+0x38] ;  /* 0x0000380001167983 */ /* 0x001ea20000100a00 */
[----:B------:R-:W-:Y:S01]  /*d0f0*/  HMMA.16816.F32 R24, R8, R24, R4 ;  /* 0x000000180818723c */ /* 0x000fe20000001804 */
[----:B------:R-:W-:-:S02]  /*d100*/  IMAD.MOV.U32 R20, RZ, RZ, R28 ;  /* 0x000000ffff147224 */ /* 0x000fc400078e001c */
[----:B----4-:R-:W-:Y:S11]  /*d110*/  IMAD.MOV.U32 R21, RZ, RZ, R3 ;  /* 0x000000ffff157224 */ /* 0x010ff600078e0003 */
[----:B------:R-:W-:Y:S10]  /*d120*/  @!UPT UIADD3 URZ, URZ, URZ, URZ ;  /* 0x0000003f3f3ff290 */ /* 0x000ff4000fffe03f */
[----:B------:R-:W-:Y:S02]  /*d130*/  IMAD.MOV.U32 R28, RZ, RZ, R27 ;  /* 0x000000ffff1c7224 */ /* 0x000fe400078e001b */
[----:B------:R-:W-:Y:S01]  /*d140*/  IMAD.MOV.U32 R3, RZ, RZ, R25 ;  /* 0x000000ffff037224 */ /* 0x000fe200078e0019 */
[----:B--2---:R0:W-:Y:S04]  /*d150*/  STL.64 [R1+0xf18], R22 ;  /* 0x000f181601007387 */ /* 0x0041e80000100a00 */
[----:B------:R-:W2:Y:S04]  /*d160*/  LDL.LU.64 R6, [R1+0xf60] ;  /* 0x000f600001067983 */ /* 0x000ea80000300a00 */
[----:B------:R-:W2:Y:S01]  /*d170*/  LDL.LU.64 R4, [R1+0xf58] ;  /* 0x000f580001047983 */ /* 0x000ea20000300a00 */
[----:B0-----:R-:W-:-:S02]  /*d180*/  IMAD.MOV.U32 R23, RZ, RZ, R0 ;  /* 0x000000ffff177224 */ /* 0x001fc400078e0000 */
[----:B---3--:R-:W-:Y:S02]  /*d190*/  IMAD.MOV.U32 R22, RZ, RZ, R2 ;  /* 0x000000ffff167224 */ /* 0x008fe400078e0002 */
[----:B------:R-:W-:Y:S02]  /*d1a0*/  IMAD.MOV.U32 R0, RZ, RZ, R26 ;  /* 0x000000ffff007224 */ /* 0x000fe400078e001a */
[----:B------:R-:W-:Y:S01]  /*d1b0*/  IMAD.MOV.U32 R2, RZ, RZ, R24 ;  /* 0x000000ffff027224 */ /* 0x000fe200078e0018 */
[----:B------:R-:W3:Y:S04]  /*d1c0*/  LDL.LU.64 R26, [R1+0xf50] ;  /* 0x000f5000011a7983 */ /* 0x000ee80000300a00 */
[----:B------:R-:W4:Y:S04]  /*d1d0*/  LDL.LU.64 R24, [R1+0xf48] ;  /* 0x000f480001187983 */ /* 0x000f280000300a00 */
[----:B------:R-:W-:Y:S04]  /*d1e0*/  STL [R1+0xbd8], R28 ;  /* 0x000bd81c01007387 */ /* 0x000fe80000100800 */
[----:B------:R-:W-:Y:S04]  /*d1f0*/  STL [R1+0xbd4], R0 ;  /* 0x000bd40001007387 */ /* 0x000fe80000100800 */
[----:B------:R-:W-:Y:S04]  /*d200*/  STL [R1+0xbd0], R3 ;  /* 0x000bd00301007387 */ /* 0x000fe80000100800 */
[----:B------:R-:W-:Y:S01]  /*d210*/  STL [R1+0xb68], R2 ;  /* 0x000b680201007387 */ /* 0x000fe20000100800 */
[----:B----4-:R-:W-:Y:S03]  /*d220*/  HMMA.16816.F32 R8, R8, R24, R12 ;  /* 0x000000180808723c */ /* 0x010fe6000000180c */
[----:B------:R-:W2:Y:S04]  /*d230*/  LDL.LU.64 R14, [R1+0xf40] ;  /* 0x000f4000010e7983 */ /* 0x000ea80000300a00 */
[----:B------:R-:W2:Y:S04]  /*d240*/  LDL.LU.64 R12, [R1+0xf38] ;  /* 0x000f3800010c7983 */ /* 0x000ea80000300a00 */
[----:B---3--:R0:W-:Y:S04]  /*d250*/  STL.64 [R1+0xed0], R26 ;  /* 0x000ed01a01007387 */ /* 0x0081e80000100a00 */
[----:B0-----:R-:W2:Y:S08]  /*d260*/  LDL.64 R26, [R1+0x68] ;  /* 0x00006800011a7983 */ /* 0x001eb00000100a00 */
[----:B------:R-:W-:Y:S04]  /*d270*/  STL.64 [R1+0x120], R8 ;  /* 0x0001200801007387 */ /* 0x000fe80000100a00 */
[----:B------:R0:W-:Y:S04]  /*d280*/  STL.64 [R1+0x128], R10 ;  /* 0x0001280a01007387 */ /* 0x0001e80000100a00 */
[----:B0-----:R-:W3:Y:S04]  /*d290*/  LDL R10, [R1+0x18] ;  /* 0x00001800010a7983 */ /* 0x001ee80000100800 */
[----:B------:R-:W3:Y:S01]  /*d2a0*/  LDL R11, [R1+0x1c] ;  /* 0x00001c00010b7983 */ /* 0x000ee20000100800 */
[----:B--2---:R-:W-:Y:S03]  /*d2b0*/  HMMA.16816.F32 R4, R12, R26, R4 ;  /* 0x0000001a0c04723c */ /* 0x004fe60000001804 */
[----:B---3--:R0:W-:Y:S04]  /*d2c0*/  STL.64 [R1+0xef0], R10 ;  /* 0x000ef00a01007387 */ /* 0x0081e80000100a00 */
[----:B------:R-:W2:Y:S04]  /*d2d0*/  LDL.LU R8, [R1+0x310] ;  /* 0x0003100001087983 */ /* 0x000ea80000300800 */
[----:B------:R-:W2:Y:S04]  /*d2e0*/  LDL.LU R9, [R1+0x314] ;  /* 0x0003140001097983 */ /* 0x000ea80000300800 */
[----:B0-----:R-:W2:Y:S04]  /*d2f0*/  LDL.LU R10, [R1+0x318] ;  /* 0x00031800010a7983 */ /* 0x001ea80000300800 */
[----:B------:R-:W2:Y:S04]  /*d300*/  LDL.LU R11, [R1+0x31c] ;  /* 0x00031c00010b7983 */ /* 0x000ea80000300800 */
[----:B------:R-:W-:Y:S04]  /*d310*/  STL.64 [R1+0x350], R4 ;  /* 0x0003500401007387 */ /* 0x000fe80000100a00 */
[----:B------:R0:W-:Y:S04]  /*d320*/  STL.64 [R1+0x358], R6 ;  /* 0x0003580601007387 */ /* 0x0001e80000100a00 */
[----:B0-----:R-:W3:Y:S04]  /*d330*/  LDL.LU.64 R6, [R1+0xf30] ;  /* 0x000f300001067983 */ /* 0x001ee80000300a00 */
[----:B------:R-:W3:Y:S01]  /*d340*/  LDL.LU.64 R4, [R1+0xf28] ;  /* 0x000f280001047983 */ /* 0x000ee20000300a00 */
[----:B------:R-:W-:-:S02]  /*d350*/  IMAD.MOV.U32 R2, RZ, RZ, R26 ;  /* 0x000000ffff027224 */ /* 0x000fc400078e001a */
[----:B------:R-:W-:Y:S02]  /*d360*/  IMAD.MOV.U32 R0, RZ, RZ, R27 ;  /* 0x000000ffff007224 */ /* 0x000fe400078e001b */
[----:B------:R-:W4:Y:S01]  /*d370*/  LDL.64 R26, [R1+0x8] ;  /* 0x00000800011a7983 */ /* 0x000f220000100a00 */
[C---:B---3--:R-:W-:Y:S11]  /*d380*/  HMMA.16816.F32 R4, R12.reuse, R18, R4 ;  /* 0x000000120c04723c */ /* 0x048ff60000001804 */
[----:B------:R-:W-:Y:S11]  /*d390*/  @!UPT UIADD3 URZ, URZ, URZ, URZ ;  /* 0x0000003f3f3ff290 */ /* 0x000ff6000fffe03f */
[----:B------:R-:W-:Y:S01]  /*d3a0*/  @!UPT UIADD3 URZ, URZ, URZ, URZ ;  /* 0x0000003f3f3ff290 */ /* 0x000fe2000fffe03f */
[----:B------:R0:W-:Y:S04]  /*d3b0*/  STL.64 [R1+0x340], R4 ;  /* 0x0003400401007387 */ /* 0x0001e80000100a00 */
[----:B------:R-:W-:Y:S01]  /*d3c0*/  STL.64 [R1+0x348], R6 ;  /* 0x0003480601007387 */ /* 0x000fe20000100a00 */
[----:B0-----:R-:W-:Y:S02]  /*d3d0*/  IMAD.MOV.U32 R5, RZ, RZ, R18 ;  /* 0x000000ffff057224 */ /* 0x001fe400078e0012 */
[----:B------:R-:W-:Y:S02]  /*d3e0*/  IMAD.MOV.U32 R4, RZ, RZ, R19 ;  /* 0x000000ffff047224 */ /* 0x000fe400078e0013 */
[----:B------:R-:W3:Y:S04]  /*d3f0*/  LDL.LU.64 R18, [R1+0xf20] ;  /* 0x000f200001127983 */ /* 0x000ee80000300a00 */
[----:B------:R0:W-:Y:S04]  /*d400*/  STL.64 [R1+0xed8], R4 ;  /* 0x000ed80401007387 */ /* 0x0001e80000100a00 */
[----:B0-----:R-:W4:Y:S04]  /*d410*/  LDL.LU R4, [R1+0x2f0] ;  /* 0x0002f00001047983 */ /* 0x001f280000300800 */
[----:B------:R-:W4:Y:S04]  /*d420*/  LDL.LU R5, [R1+0x2f4] ;  /* 0x0002f40001057983 */ /* 0x000f280000300800 */
[----:B------:R-:W4:Y:S04]  /*d430*/  LDL.LU R6, [R1+0x2f8] ;  /* 0x0002f80001067983 */ /* 0x000f280000300800 */
[----:B------:R-:W4:Y:S01]  /*d440*/  LDL.LU R7, [R1+0x2fc] ;  /* 0x0002fc0001077983 */ /* 0x000f220000300800 */
[C---:B---3--:R-:W-:Y:S03]  /*d450*/  HMMA.16816.F32 R16, R12.reuse, R18, R20 ;  /* 0x000000120c10723c */ /* 0x048fe60000001814 */
[----:B------:R-:W3:Y:S11]  /*d460*/  LDL.LU.64 R22, [R1+0xf18] ;  /* 0x000f180001167983 */ /* 0x000ef60000300a00 */
[----:B------:R-:W-:Y:S09]  /*d470*/  @!UPT UIADD3 URZ, URZ, URZ, URZ ;  /* 0x0000003f3f3ff290 */ /* 0x000ff2000fffe03f */
[----:B------:R-:W-:Y:S04]  /*d480*/  STL.64 [R1+0x330], R16 ;  /* 0x0003301001007387 */ /* 0x000fe80000100a00 */
[----:B------:R0:W-:Y:S04]  /*d490*/  STL.64 [R1+0x338], R18 ;  /* 0x0003381201007387 */ /* 0x0001e80000100a00 */
[----:B0-----:R-:W3:Y:S04]  /*d4a0*/  LDL.LU.64 R18, [R1+0xf10] ;  /* 0x000f100001127983 */ /* 0x001ee80000300a00 */
[----:B------:R-:W3:Y:S02]  /*d4b0*/  LDL.LU.64 R16, [R1+0xf08] ;  /* 0x000f080001107983 */ /* 0x000ee40000300a00 */
[----:B---3--:R-:W-:Y:S11]  /*d4c0*/  HMMA.16816.F32 R16, R12, R22, R16 ;  /* 0x000000160c10723c */ /* 0x008ff60000001810 */
[----:B------:R-:W-:Y:S11]  /*d4d0*/  @!UPT UIADD3 URZ, URZ, URZ, URZ ;  /* 0x0000003f3f3ff290 */ /* 0x000ff6000fffe03f */
[----:B------:R-:W-:Y:S01]  /*d4e0*/  @!UPT UIADD3 URZ, URZ, URZ, URZ ;  /* 0x0000003f3f3ff290 */ /* 0x000fe2000fffe03f */
[----:B------:R0:W-:Y:S04]  /*d4f0*/  STL.64 [R1+0x320], R16 ;  /* 0x0003201001007387 */ /* 0x0001e80000100a00 */
[----:B------:R1:W-:Y:S04]  /*d500*/  STL.64 [R1+0x328], R18 ;  /* 0x0003281201007387 */ /* 0x0003e80000100a00 */
[----:B0-----:R-:W3:Y:S01]  /*d510*/  LDL.LU.64 R16, [R1+0xf00] ;  /* 0x000f000001107983 */ /* 0x001ee20000300a00 */
[----:B-1----:R-:W-:Y:S02]  /*d520*/  IMAD.MOV.U32 R18, RZ, RZ, R22 ;  /* 0x000000ffff127224 */ /* 0x002fe400078e0016 */
[----:B------:R-:W-:-:S02]  /*d530*/  IMAD.MOV.U32 R19, RZ, RZ, R23 ;  /* 0x000000ffff137224 */ /* 0x000fc400078e0017 */
        /* <DEDUP_REMOVED lines=13> */
[----:B------:R0:W-:Y:S04]  /*d610*/  STL.64 [R1+0x300], R20 ;  /* 0x0003001401007387 */ /* 0x0001e80000100a00 */
[----:B------:R1:W-:Y:S04]  /*d620*/  STL.64 [R1+0x308], R22 ;  /* 0x0003081601007387 */ /* 0x0003e80000100a00 */
[----:B0-----:R-:W2:Y:S04]  /*d630*/  LDL.LU R20, [R1+0x220] ;  /* 0x0002200001147983 */ /* 0x001ea80000300800 */
[----:B------:R-:W2:Y:S04]  /*d640*/  LDL.LU R21, [R1+0x224] ;  /* 0x0002240001157983 */ /* 0x000ea80000300800 */
[----:B-1----:R-:W2:Y:S04]  /*d650*/  LDL.LU R22, [R1+0x228] ;  /* 0x0002280001167983 */ /* 0x002ea80000300800 */
[----:B------:R-:W2:Y:S01]  /*d660*/  LDL.LU R23, [R1+0x22c] ;  /* 0x00022c0001177983 */ /* 0x000ea20000300800 */
[----:B----4-:R-:W-:Y:S03]  /*d670*/  HMMA.16816.F32 R4, R12, R26, R4 ;  /* 0x0000001a0c04723c */ /* 0x010fe60000001804 */
[----:B--2---:R-:W-:Y:S04]  /*d680*/  STL.64 [R1+0xea8], R22 ;  /* 0x000ea81601007387 */ /* 0x004fe80000100a00 */
[----:B------:R0:W-:Y:S04]  /*d690*/  STL.64 [R1+0xea0], R20 ;  /* 0x000ea01401007387 */ /* 0x0001e80000100a00 */
[----:B0-----:R-:W2:Y:S04]  /*d6a0*/  LDL.LU R20, [R1+0x230] ;  /* 0x0002300001147983 */ /* 0x001ea80000300800 */
[----:B------:R-:W2:Y:S04]  /*d6b0*/  LDL.LU R21, [R1+0x234] ;  /* 0x0002340001157983 */ /* 0x000ea80000300800 */
[----:B------:R-:W4:Y:S04]  /*d6c0*/  LDL.LU R22, [R1+0x238] ;  /* 0x0002380001167983 */ /* 0x000f280000300800 */
[----:B------:R-:W4:Y:S04]  /*d6d0*/  LDL.LU R23, [R1+0x23c] ;  /* 0x00023c0001177983 */ /* 0x000f280000300800 */
[----:B----4-:R0:W-:Y:S04]  /*d6e0*/  STL.64 [R1+0xeb8], R22 ;  /* 0x000eb81601007387 */ /* 0x0101e80000100a00 */
[----:B--2---:R-:W-:Y:S04]  /*d6f0*/  STL.64 [R1+0xeb0], R20 ;  /* 0x000eb01401007387 */ /* 0x004fe80000100a00 */
[----:B------:R1:W-:Y:S04]  /*d700*/  STL.64 [R1+0xe80], R10 ;  /* 0x000e800a01007387 */ /* 0x0003e80000100a00 */
[----:B------:R-:W2:Y:S04]  /*d710*/  LDL.LU R8, [R1+0x250] ;  /* 0x0002500001087983 */ /* 0x000ea80000300800 */
[----:B------:R-:W2:Y:S01]  /*d720*/  LDL.LU R9, [R1+0x254] ;  /* 0x0002540001097983 */ /* 0x000ea20000300800 */
[----:B0-----:R-:W-:-:S03]  /*d730*/  IMAD.MOV.U32 R22, RZ, RZ, R2 ;  /* 0x000000ffff167224 */ /* 0x001fc600078e0002 */
[----:B-1----:R-:W2:Y:S01]  /*d740*/  LDL.LU R10, [R1+0x258] ;  /* 0x00025800010a7983 */ /* 0x002ea20000300800 */
[----:B------:R-:W-:-:S03]  /*d750*/  IMAD.MOV.U32 R23, RZ, RZ, R0 ;  /* 0x000000ffff177224 */ /* 0x000fc600078e0000 */
[----:B------:R-:W2:Y:S01]  /*d760*/  LDL.LU R11, [R1+0x25c] ;  /* 0x00025c00010b7983 */ /* 0x000ea20000300800 */
[----:B------:R-:W-:-:S03]  /*d770*/  IMAD.MOV.U32 R2, RZ, RZ, R26 ;  /* 0x000000ffff027224 */ /* 0x000fc600078e001a */
[----:B------:R0:W-:Y:S01]  /*d780*/  STL.64 [R1+0x2f0], R4 ;  /* 0x0002f00401007387 */ /* 0x0001e20000100a00 */
[----:B------:R-:W-:-:S03]  /*d790*/  IMAD.MOV.U32 R0, RZ, RZ, R27 ;  /* 0x000000ffff007224 */ /* 0x000fc600078e001b */
[----:B------:R-:W-:Y:S04]  /*d7a0*/  STL.64 [R1+0x2f8], R6 ;  /* 0x0002f80601007387 */ /* 0x000fe80000100a00 */
[----:B0-----:R-:W4:Y:S04]  /*d7b0*/  LDL.LU.64 R4, [R1+0xed8] ;  /* 0x000ed80001047983 */ /* 0x001f280000300a00 */
[----:B------:R-:W2:Y:S02]  /*d7c0*/  LDL.LU.64 R26, [R1+0xed0] ;  /* 0x000ed000011a7983 */ /* 0x000ea40000300a00 */
[----:B--2---:R-:W-:Y:S02]  /*d7d0*/  HMMA.16816.F32 R8, R12, R26, R8 ;  /* 0x0000001a0c08723c */ /* 0x004fe40000001808 */
[----:B------:R4:W-:Y:S05]  /*d7e0*/  STL.64 [R1+0xe60], R26 ;  /* 0x000e601a01007387 */ /* 0x0009ea0000100a00 */
[----:B----4-:R-:W-:-:S02]  /*d7f0*/  IMAD.MOV.U32 R26, RZ, RZ, R5 ;  /* 0x000000ffff1a7224 */ /* 0x010fc400078e0005 */
[----:B------:R-:W-:Y:S11]  /*d800*/  IMAD.MOV.U32 R27, RZ, RZ, R4 ;  /* 0x000000ffff1b7224 */ /* 0x000ff600078e0004 */
[----:B------:R-:W-:Y:S03]  /*d810*/  @!UPT UIADD3 URZ, URZ, URZ, URZ ;  /* 0x0000003f3f3ff290 */ /* 0x000fe6000fffe03f */
[----:B------:R-:W-:Y:S04]  /*d820*/  STL.64 [R1+0x250], R8 ;  /* 0x0002500801007387 */ /* 0x000fe80000100a00 */
[----:B------:R-:W-:Y:S04]  /*d830*/  STL.64 [R1+0x258], R10 ;  /* 0x0002580a01007387 */ /* 0x000fe80000100a00 */
[----:B------:R0:W-:Y:S04]  /*d840*/  STL.64 [R1+0xec0], R26 ;  /* 0x000ec01a01007387 */ /* 0x0001e80000100a00 */
[----:B------:R-:W3:Y:S04]  /*d850*/  LDL.LU R24, [R1+0x240] ;  /* 0x0002400001187983 */ /* 0x000ee80000300800 */
[----:B------:R-:W3:Y:S04]  /*d860*/  LDL.LU R25, [R1+0x244] ;  /* 0x0002440001197983 */ /* 0x000ee80000300800 */
[----:B0-----:R-:W3:Y:S04]  /*d870*/  LDL.LU R26, [R1+0x248] ;  /* 0x00024800011a7983 */ /* 0x001ee80000300800 */
[----:B------:R-:W3:Y:S04]  /*d880*/  LDL.LU R27, [R1+0x24c] ;  /* 0x00024c00011b7983 */ /* 0x000ee80000300800 */
[----:B------:R-:W2:Y:S04]  /*d890*/  LDL.LU R4, [R1+0xd0] ;  /* 0x0000d00001047983 */ /* 0x000ea80000300800 */
[----:B------:R-:W2:Y:S04]  /*d8a0*/  LDL.LU R5, [R1+0xd4] ;  /* 0x0000d40001057983 */ /* 0x000ea80000300800 */
[----:B------:R-:W4:Y:S04]  /*d8b0*/  LDL.LU R6, [R1+0xd8] ;  /* 0x0000d80001067983 */ /* 0x000f280000300800 */
[----:B------:R-:W4:Y:S04]  /*d8c0*/  LDL.LU R7, [R1+0xdc] ;  /* 0x0000dc0001077983 */ /* 0x000f280000300800 */
[----:B------:R-:W2:Y:S04]  /*d8d0*/  LDL.LU R8, [R1+0x200] ;  /* 0x0002000001087983 */ /* 0x000ea80000300800 */
[----:B------:R-:W2:Y:S04]  /*d8e0*/  LDL.LU R9, [R1+0x204] ;  /* 0x0002040001097983 */ /* 0x000ea80000300800 */
[----:B------:R-:W2:Y:S04]  /*d8f0*/  LDL.LU R10, [R1+0x208] ;  /* 0x00020800010a7983 */ /* 0x000ea80000300800 */
[----:B------:R-:W2:Y:S04]  /*d900*/  LDL.LU R11, [R1+0x20c] ;  /* 0x00020c00010b7983 */ /* 0x000ea80000300800 */
[----:B--2---:R0:W-:Y:S04]  /*d910*/  STL.64 [R1+0xe90], R10 ;  /* 0x000e900a01007387 */ /* 0x0041e80000100a00 */
[----:B------:R-:W-:Y:S01]  /*d920*/  STL.64 [R1+0xe88], R8 ;  /* 0x000e880801007387 */ /* 0x000fe20000100a00 */
[----:B0-----:R-:W-:-:S03]  /*d930*/  IMAD.MOV.U32 R10, RZ, RZ, R18 ;  /* 0x000000ffff0a7224 */ /* 0x001fc600078e0012 */
[----:B------:R-:W3:Y:S01]  /*d940*/  LDL.LU R18, [R1+0xecc] ;  /* 0x000ecc0001127983 */ /* 0x000ee20000300800 */
[----:B------:R-:W-:-:S03]  /*d950*/  IMAD.MOV.U32 R11, RZ, RZ, R19 ;  /* 0x000000ffff0b7224 */ /* 0x000fc600078e0013 */
[----:B------:R-:W3:Y:S01]  /*d960*/  LDL.LU R19, [R1+0xec8] ;  /* 0x000ec80001137983 */ /* 0x000ee20000300800 */
[----:B------:R-:W-:Y:S02]  /*d970*/  IMAD.MOV.U32 R14, RZ, RZ, R28 ;  /* 0x000000ffff0e7224 */ /* 0x000fe400078e001c */
[----:B------:R-:W-:Y:S01]  /*d980*/  IMAD.MOV.U32 R15, RZ, RZ, R3 ;  /* 0x000000ffff0f7224 */ /* 0x000fe200078e0003 */
[----:B----4-:R0:W-:Y:S04]  /*d990*/  STL.64 [R1+0xe10], R6 ;  /* 0x000e100601007387 */ /* 0x0101e80000100a00 */
[----:B------:R-:W-:Y:S04]  /*d9a0*/  STL.64 [R1+0xe08], R4 ;  /* 0x000e080401007387 */ /* 0x000fe80000100a00 */
[----:B0-----:R-:W2:Y:S04]  /*d9b0*/  LDL.64 R6, [R1+0x48] ;  /* 0x0000480001067983 */ /* 0x001ea80000100a00 */
[----:B------:R0:W-:Y:S04]  /*d9c0*/  STL.64 [R1+0xe98], R14 ;  /* 0x000e980e01007387 */ /* 0x0001e80000100a00 */
[----:B------:R-:W4:Y:S04]  /*d9d0*/  LDL.LU R12, [R1+0x210] ;  /* 0x00021000010c7983 */ /* 0x000f280000300800 */
[----:B------:R-:W4:Y:S04]  /*d9e0*/  LDL.LU R13, [R1+0x214] ;  /* 0x00021400010d7983 */ /* 0x000f280000300800 */
[----:B0-----:R-:W4:Y:S04]  /*d9f0*/  LDL.LU R14, [R1+0x218] ;  /* 0x00021800010e7983 */ /* 0x001f280000300800 */
        /* <DEDUP_REMOVED lines=8> */
[C---:B---3--:R-:W-:Y:S02]  /*da80*/  HMMA.16816.F32 R24, R16.reuse, R26, R20 ;  /* 0x0000001a1018723c */ /* 0x048fe40000001814 */
[----:B------:R-:W2:Y:S04]  /*da90*/  LDL.LU.64 R22, [R1+0xea8] ;  /* 0x000ea80001167983 */ /* 0x000ea80000300a00 */
[----:B------:R-:W2:Y:S11]  /*daa0*/  LDL.LU.64 R20, [R1+0xea0] ;  /* 0x000ea00001147983 */ /* 0x000eb60000300a00 */
[----:B------:R-:W-:Y:S06]  /*dab0*/  @!UPT UIADD3 URZ, URZ, URZ, URZ ;  /* 0x0000003f3f3ff290 */ /* 0x000fec000fffe03f */
[----:B------:R-:W-:Y:S04]  /*dac0*/  STL.64 [R1+0x230], R24 ;  /* 0x0002301801007387 */ /* 0x000fe80000100a00 */
[----:B------:R0:W-:Y:S02]  /*dad0*/  STL.64 [R1+0x238], R26 ;  /* 0x0002381a01007387 */ /* 0x0001e40000100a00 */
[----:B0-----:R-:W-:Y:S02]  /*dae0*/  IMAD.MOV.U32 R26, RZ, RZ, R2 ;  /* 0x000000ffff1a7224 */ /* 0x001fe400078e0002 */
[----:B------:R-:W-:Y:S01]  /*daf0*/  IMAD.MOV.U32 R27, RZ, RZ, R0 ;  /* 0x000000ffff1b7224 */ /* 0x000fe200078e0000 */
[C---:B--2---:R-:W-:Y:S11]  /*db00*/  HMMA.16816.F32 R20, R16.reuse, R6, R20 ;  /* 0x000000061014723c */ /* 0x044ff60000001814 */
[----:B------:R-:W-:Y:S11]  /*db10*/  @!UPT UIADD3 URZ, URZ, URZ, URZ ;  /* 0x0000003f3f3ff290 */ /* 0x000ff6000fffe03f */
[----:B------:R-:W-:Y:S01]  /*db20*/  @!UPT UIADD3 URZ, URZ, URZ, URZ ;  /* 0x0000003f3f3ff290 */ /* 0x000fe2000fffe03f */
[----:B------:R-:W-:Y:S04]  /*db30*/  STL.64 [R1+0x220], R20 ;  /* 0x0002201401007387 */ /* 0x000fe80000100a00 */
[----:B------:R-:W-:Y:S04]  /*db40*/  STL.64 [R1+0x228], R22 ;  /* 0x0002281601007387 */ /* 0x000fe80000100a00 */
[----:B------:R0:W-:Y:S04]  /*db50*/  STL.64 [R1+0xe78], R26 ;  /* 0x000e781a01007387 */ /* 0x0001e80000100a00 */
[----:B------:R-:W2:Y:S04]  /*db60*/  LDL.LU R24, [R1+0x1f0] ;  /* 0x0001f00001187983 */ /* 0x000ea80000300800 */
[----:B------:R-:W2:Y:S04]  /*db70*/  LDL.LU R25, [R1+0x1f4] ;  /* 0x0001f40001197983 */ /* 0x000ea80000300800 */
[----:B0-----:R-:W2:Y:S04]  /*db80*/  LDL.LU R26, [R1+0x1f8] ;  /* 0x0001f800011a7983 */ /* 0x001ea80000300800 */
[----:B------:R-:W2:Y:S04]  /*db90*/  LDL.LU R27, [R1+0x1fc] ;  /* 0x0001fc00011b7983 */ /* 0x000ea80000300800 */
[----:B------:R-:W3:Y:S04]  /*dba0*/  LDL.LU R20, [R1+0x110] ;  /* 0x0001100001147983 */ /* 0x000ee80000300800 */
[----:B------:R-:W3:Y:S04]  /*dbb0*/  LDL.LU R21, [R1+0x114] ;  /* 0x0001140001157983 */ /* 0x000ee80000300800 */
[----:B------:R-:W2:Y:S04]  /*dbc0*/  LDL.LU R22, [R1+0x118] ;  /* 0x0001180001167983 */ /* 0x000ea80000300800 */
[----:B------:R-:W2:Y:S01]  /*dbd0*/  LDL.LU R23, [R1+0x11c] ;  /* 0x00011c0001177983 */ /* 0x000ea20000300800 */
[C---:B----4-:R-:W-:Y:S03]  /*dbe0*/  HMMA.16816.F32 R8, R16.reuse, R10, R12 ;  /* 0x0000000a1008723c */ /* 0x050fe6000000180c */
[----:B--2---:R-:W-:Y:S04]  /*dbf0*/  STL.64 [R1+0xe70], R22 ;  /* 0x000e701601007387 */ /* 0x004fe80000100a00 */
[----:B---3--:R0:W-:Y:S04]  /*dc00*/  STL.64 [R1+0xe68], R20 ;  /* 0x000e681401007387 */ /* 0x0081e80000100a00 */
[----:B0-----:R-:W2:Y:S04]  /*dc10*/  LDL.LU R20, [R1+0x1e0] ;  /* 0x0001e00001147983 */ /* 0x001ea80000300800 */
[----:B------:R-:W2:Y:S04]  /*dc20*/  LDL.LU R21, [R1+0x1e4] ;  /* 0x0001e40001157983 */ /* 0x000ea80000300800 */
[----:B------:R-:W2:Y:S04]  /*dc30*/  LDL.LU R22, [R1+0x1e8] ;  /* 0x0001e80001167983 */ /* 0x000ea80000300800 */
[----:B------:R-:W2:Y:S04]  /*dc40*/  LDL.LU R23, [R1+0x1ec] ;  /* 0x0001ec0001177983 */ /* 0x000ea80000300800 */
[----:B------:R0:W-:Y:S04]  /*dc50*/  STL.64 [R1+0xe20], R6 ;  /* 0x000e200601007387 */ /* 0x0001e80000100a00 */
[----:B0-----:R-:W3:Y:S04]  /*dc60*/  LDL.64 R6, [R1+0x58] ;  /* 0x0000580001067983 */ /* 0x001ee80000100a00 */
[----:B---3--:R0:W-:Y:S04]  /*dc70*/  STL.64 [R1+0xe38], R6 ;  /* 0x000e380601007387 */ /* 0x0081e80000100a00 */
[----:B0-----:R-:W3:Y:S04]  /*dc80*/  LDL.64 R6, [R1+0x68] ;  /* 0x0000680001067983 */ /* 0x001ee80000100a00 */
[----:B------:R-:W4:Y:S04]  /*dc90*/  LDL.LU.64 R14, [R1+0xe98] ;  /* 0x000e9800010e7983 */ /* 0x000f280000300a00 */
[----:B------:R-:W-:Y:S04]  /*dca0*/  STL.64 [R1+0x210], R8 ;  /* 0x0002100801007387 */ /* 0x000fe80000100a00 */
[----:B------:R0:W-:Y:S04]  /*dcb0*/  STL.64 [R1+0x218], R10 ;  /* 0x0002180a01007387 */ /* 0x0001e80000100a00 */
[----:B0-----:R-:W4:Y:S04]  /*dcc0*/  LDL.LU.64 R10, [R1+0xe90] ;  /* 0x000e9000010a7983 */ /* 0x001f280000300a00 */
[----:B------:R-:W4:Y:S02]  /*dcd0*/  LDL.LU.64 R8, [R1+0xe88] ;  /* 0x000e880001087983 */ /* 0x000f240000300a00 */
[C---:B----4-:R-:W-:Y:S11]  /*dce0*/  HMMA.16816.F32 R8, R16.reuse, R14, R8 ;  /* 0x0000000e1008723c */ /* 0x050ff60000001808 */
[----:B------:R-:W-:Y:S11]  /*dcf0*/  @!UPT UIADD3 URZ, URZ, URZ, URZ ;  /* 0x0000003f3f3ff290 */ /* 0x000ff6000fffe03f */
[----:B------:R-:W-:Y:S01]  /*dd00*/  @!UPT UIADD3 URZ, URZ, URZ, URZ ;  /* 0x0000003f3f3ff290 */ /* 0x000fe2000fffe03f */
[----:B------:R-:W-:Y:S04]  /*dd10*/  STL.64 [R1+0x200], R8 ;  /* 0x0002000801007387 */ /* 0x000fe80000100a00 */
[----:B------:R0:W-:Y:S04]  /*dd20*/  STL.64 [R1+0x208], R10 ;  /* 0x0002080a01007387 */ /* 0x0001e80000100a00 */
[----:B0-----:R-:W4:Y:S04]  /*dd30*/  LDL.LU.64 R10, [R1+0xe80] ;  /* 0x000e8000010a7983 */ /* 0x001f280000300a00 */
[----:B------:R0:W-:Y:S04]  /*dd40*/  STL.64 [R1+0xe18], R14 ;  /* 0x000e180e01007387 */ /* 0x0001e80000100a00 */
[----:B------:R-:W2:Y:S04]  /*dd50*/  LDL.LU R12, [R1+0xe0] ;  /* 0x0000e000010c7983 */ /* 0x000ea80000300800 */
[----:B------:R-:W2:Y:S04]  /*dd60*/  LDL.LU R13, [R1+0xe4] ;  /* 0x0000e400010d7983 */ /* 0x000ea80000300800 */
[----:B0-----:R-:W2:Y:S04]  /*dd70*/  LDL.LU R14, [R1+0xe8] ;  /* 0x0000e800010e7983 */ /* 0x001ea80000300800 */
[----:B------:R-:W2:Y:S04]  /*dd80*/  LDL.LU R15, [R1+0xec] ;  /* 0x0000ec00010f7983 */ /* 0x000ea80000300800 */
[----:B--2---:R-:W-:Y:S04]  /*dd90*/  STL.64 [R1+0xe30], R14 ;  /* 0x000e300e01007387 */ /* 0x004fe80000100a00 */
[----:B------:R0:W-:Y:S04]  /*dda0*/  STL.64 [R1+0xe28], R12 ;  /* 0x000e280c01007387 */ /* 0x0001e80000100a00 */
[----:B0-----:R-:W2:Y:S04]  /*ddb0*/  LDL.LU R12, [R1+0xf0] ;  /* 0x0000f000010c7983 */ /* 0x001ea80000300800 */
[----:B------:R-:W2:Y:S04]  /*ddc0*/  LDL.LU R13, [R1+0xf4] ;  /* 0x0000f400010d7983 */ /* 0x000ea80000300800 */
[----:B------:R-:W2:Y:S04]  /*ddd0*/  LDL.LU R14, [R1+0xf8] ;  /* 0x0000f800010e7983 */ /* 0x000ea80000300800 */
[----:B------:R-:W2:Y:S01]  /*dde0*/  LDL.LU R15, [R1+0xfc] ;  /* 0x0000fc00010f7983 */ /* 0x000ea20000300800 */
[C---:B----4-:R-:W-:Y:S03]  /*ddf0*/  HMMA.16816.F32 R24, R16.reuse, R10, R24 ;  /* 0x0000000a1018723c */ /* 0x050fe60000001818 */
[----:B--2---:R-:W-:Y:S04]  /*de00*/  STL.64 [R1+0xe48], R14 ;  /* 0x000e480e01007387 */ /* 0x004fe80000100a00 */
[----:B------:R0:W-:Y:S04]  /*de10*/  STL.64 [R1+0xe40], R12 ;  /* 0x000e400c01007387 */ /* 0x0001e80000100a00 */
[----:B0-----:R-:W2:Y:S04]  /*de20*/  LDL.LU R12, [R1+0x100] ;  /* 0x00010000010c7983 */ /* 0x001ea80000300800 */
[----:B------:R-:W2:Y:S04]  /*de30*/  LDL.LU R13, [R1+0x104] ;  /* 0x00010400010d7983 */ /* 0x000ea80000300800 */
[----:B------:R-:W2:Y:S04]  /*de40*/  LDL.LU R14, [R1+0x108] ;  /* 0x00010800010e7983 */ /* 0x000ea80000300800 */
[----:B------:R-:W2:Y:S04]  /*de50*/  LDL.LU R15, [R1+0x10c] ;  /* 0x00010c00010f7983 */ /* 0x000ea80000300800 */
[----:B------:R-:W-:Y:S04]  /*de60*/  STL.64 [R1+0x1f0], R24 ;  /* 0x0001f01801007387 */ /* 0x000fe80000100a00 */
[----:B------:R0:W-:Y:S04]  /*de70*/  STL.64 [R1+0x1f8], R26 ;  /* 0x0001f81a01007387 */ /* 0x0001e80000100a00 */
[----:B0-----:R-:W4:Y:S04]  /*de80*/  LDL.LU.64 R26, [R1+0xe78] ;  /* 0x000e7800011a7983 */ /* 0x001f280000300a00 */
[----:B------:R0:W-:Y:S04]  /*de90*/  STL.64 [R1+0xe00], R10 ;  /* 0x000e000a01007387 */ /* 0x0001e80000100a00 */
[----:B------:R-:W2:Y:S04]  /*dea0*/  LDL.LU R8, [R1+0x1d0] ;  /* 0x0001d00001087983 */ /* 0x000ea80000300800 */
[----:B------:R-:W2:Y:S04]  /*deb0*/  LDL.LU R9, [R1+0x1d4] ;  /* 0x0001d40001097983 */ /* 0x000ea80000300800 */
[----:B0-----:R-:W2:Y:S04]  /*dec0*/  LDL.LU R10, [R1+0x1d8] ;  /* 0x0001d800010a7983 */ /* 0x001ea80000300800 */
[----:B------:R-:W2:Y:S01]  /*ded0*/  LDL.LU R11, [R1+0x1dc] ;  /* 0x0001dc00010b7983 */ /* 0x000ea20000300800 */
[C---:B----4-:R-:W-:Y:S03]  /*dee0*/  HMMA.16816.F32 R24, R16.reuse, R26, R20 ;  /* 0x0000001a1018723c */ /* 0x050fe60000001814 */
[----:B------:R-:W4:Y:S04]  /*def0*/  LDL.LU.64 R22, [R1+0xe70] ;  /* 0x000e700001167983 */ /* 0x000f280000300a00 */
[----:B------:R-:W4:Y:S11]  /*df00*/  LDL.LU.64 R20, [R1+0xe68] ;  /* 0x000e680001147983 */ /* 0x000f360000300a00 */
[----:B------:R-:W-:Y:S05]  /*df10*/  @!UPT UIADD3 URZ, URZ, URZ, URZ ;  /* 0x0000003f3f3ff290 */ /* 0x000fea000fffe03f */
[----:B------:R-:W-:Y:S04]  /*df20*/  STL.64 [R1+0x1e0], R24 ;  /* 0x0001e01801007387 */ /* 0x000fe80000100a00 */
[----:B------:R0:W-:Y:S04]  /*df30*/  STL.64 [R1+0x1e8], R26 ;  /* 0x0001e81a01007387 */ /* 0x0001e80000100a00 */
[----:B0-----:R-:W4:Y:S02]  /*df40*/  LDL.LU.64 R26, [R1+0xe60] ;  /* 0x000e6000011a7983 */ /* 0x001f240000300a00 */
[----:B----4-:R-:W-:Y:S02]  /*df50*/  HMMA.16816.F32 R16, R16, R26, R20 ;  /* 0x0000001a1010723c */ /* 0x010fe40000001814 */
[----:B------:R-:W2:Y:S04]  /*df60*/  LDL.LU.64 R22, [R1+0xe58] ;  /* 0x000e580001167983 */ /* 0x000ea80000300a00 */
[----:B------:R-:W2:Y:S01]  /*df70*/  LDL.LU.64 R20, [R1+0xe50] ;  /* 0x000e500001147983 */ /* 0x000ea20000300a00 */
[----:B---3--:R-:W-:-:S02]  /*df80*/  IMAD.MOV.U32 R2, RZ, RZ, R6 ;  /* 0x000000ffff027224 */ /* 0x008fc400078e0006 */
[----:B------:R-:W-:Y:S11]  /*df90*/  IMAD.MOV.U32 R0, RZ, RZ, R7 ;  /* 0x000000ffff007224 */ /* 0x000ff600078e0007 */
[----:B------:R-:W-:Y:S03]  /*dfa0*/  @!UPT UIADD3 URZ, URZ, URZ, URZ ;  /* 0x0000003f3f3ff290 */ /* 0x000fe6000fffe03f */
[----:B------:R-:W-:Y:S04]  /*dfb0*/  STL.64 [R1+0x110], R16 ;  /* 0x0001101001007387 */ /* 0x000fe80000100a00 */
[----:B------:R0:W-:Y:S04]  /*dfc0*/  STL.64 [R1+0x118], R18 ;  /* 0x0001181201007387 */ /* 0x0001e80000100a00 */
[----:B0-----:R-:W3:Y:S01]  /*dfd0*/  LDL.64 R18, [R1+0x38] ;  /* 0x0000380001127983 */ /* 0x001ee20000100a00 */
[C---:B--2---:R-:W-:Y:S11]  /*dfe0*/  HMMA.16816.F32 R12, R20.reuse, R6, R12 ;  /* 0x00000006140c723c */ /* 0x044ff6000000180c */
[----:B------:R-:W-:Y:S11]  /*dff0*/  @!UPT UIADD3 URZ, URZ, URZ, URZ ;  /* 0x0000003f3f3ff290 */ /* 0x000ff6000fffe03f */
[----:B------:R-:W-:Y:S01]  /*e000*/  @!UPT UIADD3 URZ, URZ, URZ, URZ ;  /* 0x0000003f3f3ff290 */ /* 0x000fe2000fffe03f */
[----:B------:R-:W-:Y:S04]  /*e010*/  STL.64 [R1+0x100], R12 ;  /* 0x0001000c01007387 */ /* 0x000fe80000100a00 */
[----:B------:R0:W-:Y:S04]  /*e020*/  STL.64 [R1+0x108], R14 ;  /* 0x0001080e01007387 */ /* 0x0001e80000100a00 */
[----:B0-----:R-:W2:Y:S04]  /*e030*/  LDL.LU.64 R14, [R1+0xe48] ;  /* 0x000e4800010e7983 */ /* 0x001ea80000300a00 */
[----:B------:R-:W2:Y:S04]  /*e040*/  LDL.LU.64 R12, [R1+0xe40] ;  /* 0x000e4000010c7983 */ /* 0x000ea80000300a00 */
[----:B------:R-:W2:Y:S02]  /*e050*/  LDL.LU.64 R6, [R1+0xe38] ;  /* 0x000e380001067983 */ /* 0x000ea40000300a00 */
[----:B--2---:R-:W-:Y:S01]  /*e060*/  HMMA.16816.F32 R12, R20, R6, R12 ;  /* 0x00000006140c723c */ /* 0x004fe2000000180c */
[----:B------:R-:W-:-:S02]  /*e070*/  IMAD.MOV.U32 R24, RZ, RZ, R6 ;  /* 0x000000ffff187224 */ /* 0x000fc400078e0006 */
[----:B------:R-:W-:Y:S11]  /*e080*/  IMAD.MOV.U32 R3, RZ, RZ, R7 ;  /* 0x000000ffff037224 */ /* 0x000ff600078e0007 */
[----:B------:R-:W-:Y:S09]  /*e090*/  @!UPT UIADD3 URZ, URZ, URZ, URZ ;  /* 0x0000003f3f3ff290 */ /* 0x000ff2000fffe03f */
        /* <DEDUP_REMOVED lines=12> */
[----:B------:R-:W3:Y:S04]  /*e160*/  LDL.LU.64 R6, [R1+0xe10] ;  /* 0x000e100001067983 */ /* 0x000ee80000300a00 */
[----:B------:R-:W3:Y:S04]  /*e170*/  LDL.LU.64 R4, [R1+0xe08] ;  /* 0x000e080001047983 */ /* 0x000ee80000300a00 */
[----:B------:R-:W-:Y:S04]  /*e180*/  STL.64 [R1+0xdf8], R26 ;  /* 0x000df81a01007387 */ /* 0x000fe80000100a00 */
[----:B------:R0:W-:Y:S04]  /*e190*/  STL.64 [R1+0xdf0], R24 ;  /* 0x000df01801007387 */ /* 0x0001e80000100a00 */
[----:B0-----:R-:W4:Y:S04]  /*e1a0*/  LDL.LU R24, [R1+0x2e0] ;  /* 0x0002e00001187983 */ /* 0x001f280000300800 */
[----:B------:R-:W4:Y:S04]  /*e1b0*/  LDL.LU R25, [R1+0x2e4] ;  /* 0x0002e40001197983 */ /* 0x000f280000300800 */
[----:B------:R-:W4:Y:S04]  /*e1c0*/  LDL.LU R26, [R1+0x2e8] ;  /* 0x0002e800011a7983 */ /* 0x000f280000300800 */
[----:B------:R-:W4:Y:S01]  /*e1d0*/  LDL.LU R27, [R1+0x2ec] ;  /* 0x0002ec00011b7983 */ /* 0x000f220000300800 */
[C---:B---3--:R-:W-:Y:S11]  /*e1e0*/  HMMA.16816.F32 R4, R20.reuse, R18, R4 ;  /* 0x000000121404723c */ /* 0x048ff60000001804 */
[----:B------:R-:W-:Y:S11]  /*e1f0*/  @!UPT UIADD3 URZ, URZ, URZ, URZ ;  /* 0x0000003f3f3ff290 */ /* 0x000ff6000fffe03f */
[----:B------:R-:W-:Y:S01]  /*e200*/  @!UPT UIADD3 URZ, URZ, URZ, URZ ;  /* 0x0000003f3f3ff290 */ /* 0x000fe2000fffe03f */
[----:B------:R0:W-:Y:S02]  /*e210*/  STL.64 [R1+0xd0], R4 ;  /* 0x0000d00401007387 */ /* 0x0001e40000100a00 */
[----:B0-----:R-:W-:Y:S02]  /*e220*/  IMAD.MOV.U32 R5, RZ, RZ, R18 ;  /* 0x000000ffff057224 */ /* 0x001fe400078e0012 */
[----:B------:R-:W-:Y:S02]  /*e230*/  IMAD.MOV.U32 R4, RZ, RZ, R19 ;  /* 0x000000ffff047224 */ /* 0x000fe400078e0013 */
[----:B------:R-:W0:Y:S01]  /*e240*/  LDSM.16.MT88.4 R16, [R29+0x4180] ;  /* 0x004180001d10783b */ /* 0x000e220000004200 */
[C---:B--2---:R-:W-:Y:S03]  /*e250*/  HMMA.16816.F32 R12, R20.reuse, R14, R8 ;  /* 0x0000000e140c723c */ /* 0x044fe60000001808 */
[----:B------:R-:W-:Y:S04]  /*e260*/  STL.64 [R1+0xd8], R6 ;  /* 0x0000d80601007387 */ /* 0x000fe80000100a00 */
[----:B0-----:R0:W-:Y:S04]  /*e270*/  STL.64 [R1+0xde8], R18 ;  /* 0x000de81201007387 */ /* 0x0011e80000100a00 */
[----:B------:R-:W-:Y:S04]  /*e280*/  STL.64 [R1+0xde0], R16 ;  /* 0x000de01001007387 */ /* 0x000fe80000100a00 */
[----:B0-----:R-:W2:Y:S04]  /*e290*/  LDL.64 R18, [R1+0x8] ;  /* 0x0000080001127983 */ /* 0x001ea80000100a00 */
[----:B------:R-:W4:Y:S04]  /*e2a0*/  LDL.LU.64 R10, [R1+0xe00] ;  /* 0x000e0000010a7983 */ /* 0x000f280000300a00 */
[----:B------:R-:W-:Y:S04]  /*e2b0*/  STL.64 [R1+0x1d0], R12 ;  /* 0x0001d00c01007387 */ /* 0x000fe80000100a00 */
[----:B------:R-:W-:Y:S04]  /*e2c0*/  STL.64 [R1+0x1d8], R14 ;  /* 0x0001d80e01007387 */ /* 0x000fe80000100a00 */
[----:B------:R-:W0:Y:S04]  /*e2d0*/  LDSM.16.MT88.4 R12, [R29+0x4200] ;  /* 0x004200001d0c783b */ /* 0x000e280000004200 */
[----:B0-----:R-:W-:Y:S04]  /*e2e0*/  STL.64 [R1+0xd68], R14 ;  /* 0x000d680e01007387 */ /* 0x001fe80000100a00 */
[----:B------:R0:W-:Y:S04]  /*e2f0*/  STL.64 [R1+0xd60], R12 ;  /* 0x000d600c01007387 */ /* 0x0001e80000100a00 */
[----:B0-----:R-:W2:Y:S04]  /*e300*/  LDL.LU R12, [R1+0x3f0] ;  /* 0x0003f000010c7983 */ /* 0x001ea80000300800 */
[----:B------:R-:W2:Y:S04]  /*e310*/  LDL.LU R13, [R1+0x3f4] ;  /* 0x0003f400010d7983 */ /* 0x000ea80000300800 */
[----:B------:R-:W2:Y:S04]  /*e320*/  LDL.LU R14, [R1+0x3f8] ;  /* 0x0003f800010e7983 */ /* 0x000ea80000300800 */
[----:B------:R-:W2:Y:S01]  /*e330*/  LDL.LU R15, [R1+0x3fc] ;  /* 0x0003fc00010f7983 */ /* 0x000ea20000300800 */
[C---:B----4-:R-:W-:Y:S03]  /*e340*/  HMMA.16816.F32 R8, R20.reuse, R10, R24 ;  /* 0x0000000a1408723c */ /* 0x050fe60000001818 */
[----:B------:R-:W3:Y:S04]  /*e350*/  LDL.LU.64 R26, [R1+0xdf8] ;  /* 0x000df800011a7983 */ /* 0x000ee80000300a00 */
[----:B------:R-:W4:Y:S11]  /*e360*/  LDL.LU.64 R24, [R1+0xdf0] ;  /* 0x000df00001187983 */ /* 0x000f360000300a00 */
[----:B------:R-:W-:Y:S05]  /*e370*/  @!UPT UIADD3 URZ, URZ, URZ, URZ ;  /* 0x0000003f3f3ff290 */ /* 0x000fea000fffe03f */
[----:B------:R-:W-:Y:S04]  /*e380*/  STL.64 [R1+0x2e0], R8 ;  /* 0x0002e00801007387 */ /* 0x000fe80000100a00 */
[----:B------:R-:W-:Y:S04]  /*e390*/  STL.64 [R1+0x2e8], R10 ;  /* 0x0002e80a01007387 */ /* 0x000fe80000100a00 */
[----:B------:R-:W0:Y:S04]  /*e3a0*/  LDSM.16.MT88.4 R8, [R29+0x4280] ;  /* 0x004280001d08783b */ /* 0x000e280000004200 */
[----:B0-----:R-:W-:Y:S04]  /*e3b0*/  STL.64 [R1+0xd08], R10 ;  /* 0x000d080a01007387 */ /* 0x001fe80000100a00 */
[----:B------:R2:W-:Y:S02]  /*e3c0*/  STL.64 [R1+0xd00], R8 ;  /* 0x000d000801007387 */ /* 0x0005e40000100a00 */
[----:B--2---:R-:W-:Y:S11]  /*e3d0*/  HMMA.16816.F32 R8, R20, R18, R12 ;  /* 0x000000121408723c */ /* 0x004ff6000000180c */
        /* <DEDUP_REMOVED lines=8> */
[----:B------:R-:W-:-:S02]  /*e460*/  IMAD.MOV.U32 R13, RZ, RZ, R18 ;  /* 0x000000ffff0d7224 */ /* 0x000fc400078e0012 */
[----:B------:R-:W-:Y:S01]  /*e470*/  IMAD.MOV.U32 R12, RZ, RZ, R19 ;  /* 0x000000ffff0c7224 */ /* 0x000fe200078e0013 */
[----:B--2---:R0:W-:Y:S02]  /*e480*/  STL.64 [R1+0xd98], R10 ;  /* 0x000d980a01007387 */ /* 0x0041e40000100a00 */
[----:B0-----:R-:W-:Y:S02]  /*e490*/  IMAD.MOV.U32 R10, RZ, RZ, R5 ;  /* 0x000000ffff0a7224 */ /* 0x001fe400078e0005 */
[----:B------:R-:W-:Y:S02]  /*e4a0*/  IMAD.MOV.U32 R11, RZ, RZ, R4 ;  /* 0x000000ffff0b7224 */ /* 0x000fe400078e0004 */
[----:B------:R-:W0:Y:S04]  /*e4b0*/  LDSM.16.MT88.4 R4, [R29+0x4300] ;  /* 0x004300001d04783b */ /* 0x000e280000004200 */
[----:B------:R-:W-:Y:S04]  /*e4c0*/  STL.64 [R1+0xd90], R8 ;  /* 0x000d900801007387 */ /* 0x000fe80000100a00 */
[----:B------:R1:W-:Y:S02]  /*e4d0*/  STL.64 [R1+0xda8], R10 ;  /* 0x000da80a01007387 */ /* 0x0003e40000100a00 */
[----:B-1----:R-:W-:-:S02]  /*e4e0*/  IMAD.MOV.U32 R10, RZ, RZ, R28 ;  /* 0x000000ffff0a7224 */ /* 0x002fc400078e001c */
[----:B----4-:R-:W-:Y:S01]  /*e4f0*/  IMAD.MOV.U32 R11, RZ, RZ, R25 ;  /* 0x000000ffff0b7224 */ /* 0x010fe200078e0019 */
[----:B0-----:R0:W-:Y:S04]  /*e500*/  STL.64 [R1+0xc80], R6 ;  /* 0x000c800601007387 */ /* 0x0011e80000100a00 */
[----:B------:R-:W-:Y:S04]  /*e510*/  STL.64 [R1+0xc78], R4 ;  /* 0x000c780401007387 */ /* 0x000fe80000100a00 */
[----:B------:R-:W3:Y:S04]  /*e520*/  LDL.LU R16, [R1+0x3e0] ;  /* 0x0003e00001107983 */ /* 0x000ee80000300800 */
[----:B------:R-:W3:Y:S04]  /*e530*/  LDL.LU R17, [R1+0x3e4] ;  /* 0x0003e40001117983 */ /* 0x000ee80000300800 */
[----:B------:R-:W3:Y:S01]  /*e540*/  LDL.LU R18, [R1+0x3e8] ;  /* 0x0003e80001127983 */ /* 0x000ee20000300800 */
[----:B0-----:R-:W-:-:S03]  /*e550*/  IMAD.MOV.U32 R6, RZ, RZ, R13 ;  /* 0x000000ffff067224 */ /* 0x001fc600078e000d */
[----:B------:R-:W3:Y:S01]  /*e560*/  LDL.LU R19, [R1+0x3ec] ;  /* 0x0003ec0001137983 */ /* 0x000ee20000300800 */
[----:B------:R-:W-:-:S03]  /*e570*/  IMAD.MOV.U32 R7, RZ, RZ, R12 ;  /* 0x000000ffff077224 */ /* 0x000fc600078e000c */
[----:B------:R0:W-:Y:S02]  /*e580*/  STL.64 [R1+0xdc0], R10 ;  /* 0x000dc00a01007387 */ /* 0x0001e40000100a00 */
[----:B0-----:R-:W-:Y:S02]  /*e590*/  IMAD.MOV.U32 R10, RZ, RZ, R24 ;  /* 0x000000ffff0a7224 */ /* 0x001fe400078e0018 */
[----:B------:R-:W-:-:S05]  /*e5a0*/  IMAD.MOV.U32 R11, RZ, RZ, R3 ;  /* 0x000000ffff0b7224 */ /* 0x000fca00078e0003 */
[----:B------:R-:W-:Y:S04]  /*e5b0*/  STL.64 [R1+0xdd8], R10 ;  /* 0x000dd80a01007387 */ /* 0x000fe80000100a00 */
[----:B------:R0:W-:Y:S04]  /*e5c0*/  STL.64 [R1+0xd78], R6 ;  /* 0x000d780601007387 */ /* 0x0001e80000100a00 */
[----:B0-----:R-:W2:Y:S04]  /*e5d0*/  LDL.64 R6, [R1+0x18] ;  /* 0x0000180001067983 */ /* 0x001ea80000100a00 */
[----:B--2---:R0:W-:Y:S04]  /*e5e0*/  STL.64 [R1+0xda0], R6 ;  /* 0x000da00601007387 */ /* 0x0041e80000100a00 */
[----:B------:R-:W2:Y:S04]  /*e5f0*/  LDL.LU R4, [R1+0x430] ;  /* 0x0004300001047983 */ /* 0x000ea80000300800 */
[----:B------:R-:W2:Y:S04]  /*e600*/  LDL.LU R5, [R1+0x434] ;  /* 0x0004340001057983 */ /* 0x000ea80000300800 */
[----:B0-----:R-:W4:Y:S04]  /*e610*/  LDL.LU R6, [R1+0x438] ;  /* 0x0004380001067983 */ /* 0x001f280000300800 */
[----:B------:R-:W4:Y:S04]  /*e620*/  LDL.LU R7, [R1+0x43c] ;  /* 0x00043c0001077983 */ /* 0x000f280000300800 */
[----:B------:R-:W2:Y:S04]  /*e630*/  LDL.LU R8, [R1+0x460] ;  /* 0x0004600001087983 */ /* 0x000ea80000300800 */
[----:B------:R-:W3:Y:S04]  /*e640*/  LDL.LU R9, [R1+0x464] ;  /* 0x0004640001097983 */ /* 0x000ee80000300800 */
[----:B------:R-:W3:Y:S04]  /*e650*/  LDL.LU R10, [R1+0x468] ;  /* 0x00046800010a7983 */ /* 0x000ee80000300800 */
[----:B------:R-:W3:Y:S04]  /*e660*/  LDL.LU R11, [R1+0x46c] ;  /* 0x00046c00010b7983 */ /* 0x000ee80000300800 */
[----:B----4-:R-:W-:Y:S04]  /*e670*/  STL.64 [R1+0xdb8], R6 ;  /* 0x000db80601007387 */ /* 0x010fe80000100a00 */
[----:B--2---:R0:W-:Y:S04]  /*e680*/  STL.64 [R1+0xdb0], R4 ;  /* 0x000db00401007387 */ /* 0x0041e80000100a00 */
[----:B0-----:R-:W2:Y:S04]  /*e690*/  LDL.LU R4, [R1+0x440] ;  /* 0x0004400001047983 */ /* 0x001ea80000300800 */
[----:B------:R-:W2:Y:S04]  /*e6a0*/  LDL.LU R5, [R1+0x444] ;  /* 0x0004440001057983 */ /* 0x000ea80000300800 */
[----:B------:R-:W4:Y:S04]  /*e6b0*/  LDL.LU R6, [R1+0x448] ;  /* 0x0004480001067983 */ /* 0x000f280000300800 */
[----:B------:R-:W4:Y:S01]  /*e6c0*/  LDL.LU R7, [R1+0x44c] ;  /* 0x00044c0001077983 */ /* 0x000f220000300800 */
[----:B---3--:R-:W-:Y:S03]  /*e6d0*/  HMMA.16816.F32 R20, R20, R26, R16 ;  /* 0x0000001a1414723c */ /* 0x008fe60000001810 */
[----:B----4-:R-:W-:Y:S04]  /*e6e0*/  STL.64 [R1+0xdd0], R6 ;  /* 0x000dd00601007387 */ /* 0x010fe80000100a00 */
[----:B--2---:R0:W-:Y:S04]  /*e6f0*/  STL.64 [R1+0xdc8], R4 ;  /* 0x000dc80401007387 */ /* 0x0041e80000100a00 */
[----:B0-----:R-:W2:Y:S04]  /*e700*/  LDL.LU R4, [R1+0x450] ;  /* 0x0004500001047983 */ /* 0x001ea80000300800 */
[----:B------:R-:W2:Y:S04]  /*e710*/  LDL.LU R5, [R1+0x454] ;  /* 0x0004540001057983 */ /* 0x000ea80000300800 */
[----:B------:R-:W2:Y:S04]  /*e720*/  LDL.LU R6, [R1+0x458] ;  /* 0x0004580001067983 */ /* 0x000ea80000300800 */
[----:B------:R-:W2:Y:S04]  /*e730*/  LDL.LU R7, [R1+0x45c] ;  /* 0x00045c0001077983 */ /* 0x000ea80000300800 */
[----:B------:R-:W3:Y:S04]  /*e740*/  LDL.LU.64 R18, [R1+0xde8] ;  /* 0x000de80001127983 */ /* 0x000ee80000300a00 */
[----:B------:R-:W3:Y:S04]  /*e750*/  LDL.LU.64 R16, [R1+0xde0] ;  /* 0x000de00001107983 */ /* 0x000ee80000300a00 */
[----:B------:R0:W-:Y:S04]  /*e760*/  STL.64 [R1+0xd70], R26 ;  /* 0x000d701a01007387 */ /* 0x0001e80000100a00 */
[----:B------:R-:W4:Y:S04]  /*e770*/  LDL.LU R24, [R1+0x400] ;  /* 0x0004000001187983 */ /* 0x000f280000300800 */
[----:B------:R-:W-:Y:S04]  /*e780*/  STL.64 [R1+0x3e0], R20 ;  /* 0x0003e01401007387 */ /* 0x000fe80000100a00 */
[----:B------:R-:W-:Y:S04]  /*e790*/  STL.64 [R1+0x3e8], R22 ;  /* 0x0003e81601007387 */ /* 0x000fe80000100a00 */
[----:B------:R-:W4:Y:S04]  /*e7a0*/  LDL.LU R25, [R1+0x404] ;  /* 0x0004040001197983 */ /* 0x000f280000300800 */
[----:B0-----:R-:W2:Y:S04]  /*e7b0*/  LDL.LU R26, [R1+0x408] ;  /* 0x00040800011a7983 */ /* 0x001ea80000300800 */
[----:B------:R-:W2:Y:S04]  /*e7c0*/  LDL.LU R27, [R1+0x40c] ;  /* 0x00040c00011b7983 */ /* 0x000ea80000300800 */
[----:B------:R-:W0:Y:S01]  /*e7d0*/  LDSM.16.MT88.4 R20, [R29+0x4380] ;  /* 0x004380001d14783b */ /* 0x000e220000004200 */
[----:B------:R-:W-:-:S02]  /*e7e0*/  IMAD.MOV.U32 R14, RZ, RZ, R2 ;  /* 0x000000ffff0e7224 */ /* 0x000fc400078e0002 */
[----:B------:R-:W-:-:S07]  /*e7f0*/  IMAD.MOV.U32 R15, RZ, RZ, R0 ;  /* 0x000000ffff0f7224 */ /* 0x000fce00078e0000 */
[C---:B---3--:R-:W-:Y:S01]  /*e800*/  HMMA.16816.F32 R12, R16.reuse, R14, R8 ;  /* 0x0000000e100c723c */ /* 0x048fe20000001808 */
[----:B--2---:R-:W-:Y:S04]  /*e810*/  STL.64 [R1+0xd88], R26 ;  /* 0x000d881a01007387 */ /* 0x004fe80000100a00 */
[----:B----4-:R1:W-:Y:S04]  /*e820*/  STL.64 [R1+0xd80], R24 ;  /* 0x000d801801007387 */ /* 0x0103e80000100a00 */
[----:B-1----:R-:W2:Y:S04]  /*e830*/  LDL.LU R24, [R1+0x410] ;  /* 0x0004100001187983 */ /* 0x002ea80000300800 */
[----:B------:R-:W2:Y:S04]  /*e840*/  LDL.LU R25, [R1+0x414] ;  /* 0x0004140001197983 */ /* 0x000ea80000300800 */
[----:B------:R-:W2:Y:S04]  /*e850*/  LDL.LU R26, [R1+0x418] ;  /* 0x00041800011a7983 */ /* 0x000ea80000300800 */
[----:B------:R-:W2:Y:S04]  /*e860*/  LDL.LU R27, [R1+0x41c] ;  /* 0x00041c00011b7983 */ /* 0x000ea80000300800 */
[----:B0-----:R-:W-:Y:S04]  /*e870*/  STL [R1+0xbe0], R23 ;  /* 0x000be01701007387 */ /* 0x001fe80000100800 */
[----:B------:R0:W-:Y:S04]  /*e880*/  STL [R1+0xc58], R22 ;  /* 0x000c581601007387 */ /* 0x0001e80000100800 */
[----:B------:R-:W-:Y:S04]  /*e890*/  STL.64 [R1+0xc50], R20 ;  /* 0x000c501401007387 */ /* 0x000fe80000100a00 */
[----:B0-----:R-:W3:Y:S04]  /*e8a0*/  LDL.LU.64 R22, [R1+0x28] ;  /* 0x0000280001167983 */ /* 0x001ee80000300a00 */
[----:B------:R-:W-:Y:S04]  /*e8b0*/  STL [R1+0xbdc], R29 ;  /* 0x000bdc1d01007387 */ /* 0x000fe80000100800 */
[----:B------:R-:W4:Y:S04]  /*e8c0*/  LDL.LU.64 R10, [R1+0xdd8] ;  /* 0x000dd800010a7983 */ /* 0x000f280000300a00 */
[----:B------:R0:W-:Y:S04]  /*e8d0*/  STL.64 [R1+0x460], R12 ;  /* 0x0004600c01007387 */ /* 0x0001e80000100a00 */
[----:B------:R1:W-:Y:S04]  /*e8e0*/  STL.64 [R1+0x468], R14 ;  /* 0x0004680e01007387 */ /* 0x0003e80000100a00 */
[----:B0-----:R-:W2:Y:S04]  /*e8f0*/  LDL.LU R12, [R1+0x3d0] ;  /* 0x0003d000010c7983 */ /* 0x001ea80000300800 */
[----:B------:R-:W2:Y:S04]  /*e900*/  LDL.LU R13, [R1+0x3d4] ;  /* 0x0003d400010d7983 */ /* 0x000ea80000300800 */
[----:B-1----:R-:W2:Y:S04]  /*e910*/  LDL.LU R14, [R1+0x3d8] ;  /* 0x0003d800010e7983 */ /* 0x002ea80000300800 */
        /* <DEDUP_REMOVED lines=8> */
[C---:B----4-:R-:W-:Y:S02]  /*e9a0*/  HMMA.16816.F32 R8, R16.reuse, R10, R4 ;  /* 0x0000000a1008723c */ /* 0x050fe40000001804 */
[----:B------:R-:W4:Y:S04]  /*e9b0*/  LDL.LU.64 R6, [R1+0xdb8] ;  /* 0x000db80001067983 */ /* 0x000f280000300a00 */
[----:B------:R-:W4:Y:S11]  /*e9c0*/  LDL.LU.64 R4, [R1+0xdb0] ;  /* 0x000db00001047983 */ /* 0x000f360000300a00 */
[----:B------:R-:W-:Y:S06]  /*e9d0*/  @!UPT UIADD3 URZ, URZ, URZ, URZ ;  /* 0x0000003f3f3ff290 */ /* 0x000fec000fffe03f */
[----:B------:R-:W-:Y:S04]  /*e9e0*/  STL.64 [R1+0x440], R8 ;  /* 0x0004400801007387 */ /* 0x000fe80000100a00 */
[----:B------:R0:W-:Y:S04]  /*e9f0*/  STL.64 [R1+0x448], R10 ;  /* 0x0004480a01007387 */ /* 0x0001e80000100a00 */
[----:B0-----:R-:W4:Y:S02]  /*ea00*/  LDL.LU.64 R10, [R1+0xda8] ;  /* 0x000da800010a7983 */ /* 0x001f240000300a00 */
[C---:B----4-:R-:W-:Y:S02]  /*ea10*/  HMMA.16816.F32 R8, R16.reuse, R10, R4 ;  /* 0x0000000a1008723c */ /* 0x050fe40000001804 */
[----:B------:R-:W2:Y:S11]  /*ea20*/  LDL.LU.64 R6, [R1+0xda0] ;  /* 0x000da00001067983 */ /* 0x000eb60000300a00 */
[----:B------:R-:W-:Y:S10]  /*ea30*/  @!UPT UIADD3 URZ, URZ, URZ, URZ ;  /* 0x0000003f3f3ff290 */ /* 0x000ff4000fffe03f */
[----:B------:R-:W-:Y:S04]  /*ea40*/  STL.64 [R1+0x430], R8 ;  /* 0x0004300801007387 */ /* 0x000fe80000100a00 */
[----:B------:R0:W-:Y:S04]  /*ea50*/  STL.64 [R1+0x438], R10 ;  /* 0x0004380a01007387 */ /* 0x0001e80000100a00 */
[----:B0-----:R-:W3:Y:S04]  /*ea60*/  LDL.LU.64 R10, [R1+0xd98] ;  /* 0x000d9800010a7983 */ /* 0x001ee80000300a00 */
[----:B------:R-:W3:Y:S02]  /*ea70*/  LDL.LU.64 R8, [R1+0xd90] ;  /* 0x000d900001087983 */ /* 0x000ee40000300a00 */
[C---:B---3--:R-:W-:Y:S11]  /*ea80*/  HMMA.16816.F32 R8, R16.reuse, R22, R8 ;  /* 0x000000161008723c */ /* 0x048ff60000001808 */
[----:B------:R-:W-:Y:S11]  /*ea90*/  @!UPT UIADD3 URZ, URZ, URZ, URZ ;  /* 0x0000003f3f3ff290 */ /* 0x000ff6000fffe03f */
[----:B------:R-:W-:Y:S01]  /*eaa0*/  @!UPT UIADD3 URZ, URZ, URZ, URZ ;  /* 0x0000003f3f3ff290 */ /* 0x000fe2000fffe03f */
[----:B------:R0:W-:Y:S04]  /*eab0*/  STL.64 [R1+0x420], R8 ;  /* 0x0004200801007387 */ /* 0x0001e80000100a00 */
[----:B------:R1:W-:Y:S04]  /*eac0*/  STL.64 [R1+0x428], R10 ;  /* 0x0004280a01007387 */ /* 0x0003e80000100a00 */
[----:B0-----:R-:W3:Y:S04]  /*ead0*/  LDL.LU R8, [R1+0x3b0] ;  /* 0x0003b00001087983 */ /* 0x001ee80000300800 */
[----:B------:R-:W3:Y:S04]  /*eae0*/  LDL.LU R9, [R1+0x3b4] ;  /* 0x0003b40001097983 */ /* 0x000ee80000300800 */
[----:B-1----:R-:W4:Y:S04]  /*eaf0*/  LDL.LU R10, [R1+0x3b8] ;  /* 0x0003b800010a7983 */ /* 0x002f280000300800 */
[----:B------:R-:W4:Y:S01]  /*eb00*/  LDL.LU R11, [R1+0x3bc] ;  /* 0x0003bc00010b7983 */ /* 0x000f220000300800 */
[----:B--2---:R-:W-:Y:S01]  /*eb10*/  HMMA.16816.F32 R24, R16, R6, R24 ;  /* 0x000000061018723c */ /* 0x004fe20000001818 */
[----:B------:R-:W-:-:S02]  /*eb20*/  IMAD.MOV.U32 R21, RZ, RZ, R7 ;  /* 0x000000ffff157224 */ /* 0x000fc400078e0007 */
[----:B------:R-:W-:Y:S01]  /*eb30*/  IMAD.MOV.U32 R28, RZ, RZ, R6 ;  /* 0x000000ffff1c7224 */ /* 0x000fe200078e0006 */
[----:B----4-:R0:W-:Y:S04]  /*eb40*/  STL.64 [R1+0xd50], R10 ;  /* 0x000d500a01007387 */ /* 0x0101e80000100a00 */
[----:B---3--:R-:W-:Y:S04]  /*eb50*/  STL.64 [R1+0xd48], R8 ;  /* 0x000d480801007387 */ /* 0x008fe80000100a00 */
[----:B0-----:R-:W2:Y:S11]  /*eb60*/  LDL.64 R10, [R1+0x68] ;  /* 0x00006800010a7983 */ /* 0x001eb60000100a00 */
[----:B------:R-:W-:Y:S04]  /*eb70*/  STL.64 [R1+0x410], R24 ;  /* 0x0004101801007387 */ /* 0x000fe80000100a00 */
[----:B------:R0:W-:Y:S04]  /*eb80*/  STL.64 [R1+0x418], R26 ;  /* 0x0004181a01007387 */ /* 0x0001e80000100a00 */
[----:B0-----:R-:W3:Y:S04]  /*eb90*/  LDL.LU.64 R26, [R1+0xd88] ;  /* 0x000d8800011a7983 */ /* 0x001ee80000300a00 */
[----:B------:R-:W3:Y:S04]  /*eba0*/  LDL.LU.64 R24, [R1+0xd80] ;  /* 0x000d800001187983 */ /* 0x000ee80000300a00 */
[----:B------:R-:W3:Y:S04]  /*ebb0*/  LDL.LU.64 R6, [R1+0xd78] ;  /* 0x000d780001067983 */ /* 0x000ee80000300a00 */
[----:B------:R0:W-:Y:S04]  /*ebc0*/  STL.64 [R1+0xd38], R22 ;  /* 0x000d381601007387 */ /* 0x0001e80000100a00 */
[----:B------:R-:W-:Y:S04]  /*ebd0*/  STL [R1+0xd30], R21 ;  /* 0x000d301501007387 */ /* 0x000fe80000100800 */
[----:B0-----:R-:W4:Y:S04]  /*ebe0*/  LDL.64 R22, [R1+0x48] ;  /* 0x0000480001167983 */ /* 0x001f280000100a00 */
[----:B----4-:R0:W-:Y:S04]  /*ebf0*/  STL.64 [R1+0xd40], R22 ;  /* 0x000d401601007387 */ /* 0x0101e80000100a00 */
[----:B0-----:R-:W4:Y:S01]  /*ec00*/  LDL.64 R22, [R1+0x58] ;  /* 0x0000580001167983 */ /* 0x001f220000100a00 */
[C---:B---3--:R-:W-:Y:S03]  /*ec10*/  HMMA.16816.F32 R24, R16.reuse, R6, R24 ;  /* 0x000000061018723c */ /* 0x048fe60000001818 */
[----:B----4-:R0:W-:Y:S04]  /*ec20*/  STL.64 [R1+0xd58], R22 ;  /* 0x000d581601007387 */ /* 0x0101e80000100a00 */
[----:B------:R-:W3:Y:S04]  /*ec30*/  LDL.LU R20, [R1+0x3c0] ;  /* 0x0003c00001147983 */ /* 0x000ee80000300800 */
[----:B------:R-:W3:Y:S04]  /*ec40*/  LDL.LU R21, [R1+0x3c4] ;  /* 0x0003c40001157983 */ /* 0x000ee80000300800 */
[----:B0-----:R-:W3:Y:S04]  /*ec50*/  LDL.LU R22, [R1+0x3c8] ;  /* 0x0003c80001167983 */ /* 0x001ee80000300800 */
[----:B------:R-:W3:Y:S04]  /*ec60*/  LDL.LU R23, [R1+0x3cc] ;  /* 0x0003cc0001177983 */ /* 0x000ee80000300800 */
        /* <DEDUP_REMOVED lines=8> */
[----:B----4-:R-:W-:Y:S03]  /*ecf0*/  HMMA.16816.F32 R16, R16, R26, R12 ;  /* 0x0000001a1010723c */ /* 0x010fe6000000180c */
[----:B------:R-:W3:Y:S04]  /*ed00*/  LDL.LU.64 R14, [R1+0xd68] ;  /* 0x000d6800010e7983 */ /* 0x000ee80000300a00 */
[----:B------:R-:W3:Y:S11]  /*ed10*/  LDL.LU.64 R12, [R1+0xd60] ;  /* 0x000d6000010c7983 */ /* 0x000ef60000300a00 */
[----:B------:R-:W-:Y:S05]  /*ed20*/  @!UPT UIADD3 URZ, URZ, URZ, URZ ;  /* 0x0000003f3f3ff290 */ /* 0x000fea000fffe03f */
[----:B------:R0:W-:Y:S04]  /*ed30*/  STL.64 [R1+0x3d0], R16 ;  /* 0x0003d01001007387 */ /* 0x0001e80000100a00 */
[----:B------:R1:W-:Y:S04]  /*ed40*/  STL.64 [R1+0x3d8], R18 ;  /* 0x0003d81201007387 */ /* 0x0003e80000100a00 */
[----:B0-----:R-:W4:Y:S04]  /*ed50*/  LDL.LU R16, [R1+0x3a0] ;  /* 0x0003a00001107983 */ /* 0x001f280000300800 */
[----:B------:R-:W4:Y:S04]  /*ed60*/  LDL.LU R17, [R1+0x3a4] ;  /* 0x0003a40001117983 */ /* 0x000f280000300800 */
[----:B-1----:R-:W4:Y:S04]  /*ed70*/  LDL.LU R18, [R1+0x3a8] ;  /* 0x0003a80001127983 */ /* 0x002f280000300800 */
[----:B------:R-:W4:Y:S04]  /*ed80*/  LDL.LU R19, [R1+0x3ac] ;  /* 0x0003ac0001137983 */ /* 0x000f280000300800 */
[----:B------:R0:W-:Y:S04]  /*ed90*/  STL.64 [R1+0xd10], R26 ;  /* 0x000d101a01007387 */ /* 0x0001e80000100a00 */
[----:B------:R-:W4:Y:S04]  /*eda0*/  LDL.LU R24, [R1+0x380] ;  /* 0x0003800001187983 */ /* 0x000f280000300800 */
[----:B------:R-:W4:Y:S04]  /*edb0*/  LDL.LU R25, [R1+0x384] ;  /* 0x0003840001197983 */ /* 0x000f280000300800 */
[----:B0-----:R-:W4:Y:S04]  /*edc0*/  LDL.LU R26, [R1+0x388] ;  /* 0x00038800011a7983 */ /* 0x001f280000300800 */
[----:B------:R-:W4:Y:S01]  /*edd0*/  LDL.LU R27, [R1+0x38c] ;  /* 0x00038c00011b7983 */ /* 0x000f220000300800 */
[----:B--2---:R-:W-:-:S02]  /*ede0*/  IMAD.MOV.U32 R2, RZ, RZ, R10 ;  /* 0x000000ffff027224 */ /* 0x004fc400078e000a */
[----:B------:R-:W-:Y:S01]  /*edf0*/  IMAD.MOV.U32 R0, RZ, RZ, R11 ;  /* 0x000000ffff007224 */ /* 0x000fe200078e000b */
[C---:B---3--:R-:W-:Y:S01]  /*ee00*/  HMMA.16816.F32 R20, R12.reuse, R10, R20 ;  /* 0x0000000a0c14723c */ /* 0x048fe20000001814 */
[----:B----4-:R0:W-:Y:S04]  /*ee10*/  STL.64 [R1+0xd28], R26 ;  /* 0x000d281a01007387 */ /* 0x0101e80000100a00 */
[----:B------:R-:W-:Y:S04]  /*ee20*/  STL.64 [R1+0xd20], R24 ;  /* 0x000d201801007387 */ /* 0x000fe80000100a00 */
[----:B0-----:R-:W2:Y:S11]  /*ee30*/  LDL.64 R26, [R1+0x38] ;  /* 0x00003800011a7983 */ /* 0x001eb60000100a00 */
[----:B------:R-:W-:Y:S03]  /*ee40*/  @!UPT UIADD3 URZ, URZ, URZ, URZ ;  /* 0x0000003f3f3ff290 */ /* 0x000fe6000fffe03f */
[----:B------:R-:W-:Y:S04]  /*ee50*/  STL.64 [R1+0x3c0], R20 ;  /* 0x0003c01401007387 */ /* 0x000fe80000100a00 */
[----:B------:R0:W-:Y:S04]  /*ee60*/  STL.64 [R1+0x3c8], R22 ;  /* 0x0003c81601007387 */ /* 0x0001e80000100a00 */
[----:B0-----:R-:W3:Y:S04]  /*ee70*/  LDL.LU.64 R22, [R1+0xd58] ;  /* 0x000d580001167983 */ /* 0x001ee80000300a00 */
[----:B------:R-:W3:Y:S04]  /*ee80*/  LDL.LU.64 R10, [R1+0xd50] ;  /* 0x000d5000010a7983 */ /* 0x000ee80000300a00 */
[----:B------:R-:W3:Y:S02]  /*ee90*/  LDL.LU.64 R8, [R1+0xd48] ;  /* 0x000d480001087983 */ /* 0x000ee40000300a00 */
[----:B---3--:R-:W-:Y:S01]  /*eea0*/  HMMA.16816.F32 R8, R12, R22, R8 ;  /* 0x000000160c08723c */ /* 0x008fe20000001808 */
[----:B------:R-:W-:Y:S11]  /*eeb0*/  IMAD.MOV.U32 R3, RZ, RZ, R23 ;  /* 0x000000ffff037224 */ /* 0x000ff600078e0017 */
[----:B------:R-:W-:Y:S11]  /*eec0*/  @!UPT UIADD3 URZ, URZ, URZ, URZ ;  /* 0x0000003f3f3ff290 */ /* 0x000ff6000fffe03f */
[----:B------:R0:W-:Y:S04]  /*eed0*/  STL.64 [R1+0x3b0], R8 ;  /* 0x0003b00801007387 */ /* 0x0001e80000100a00 */
[----:B------:R1:W-:Y:S01]  /*eee0*/  STL.64 [R1+0x3b8], R10 ;  /* 0x0003b80a01007387 */ /* 0x0003e20000100a00 */
[----:B0-----:R-:W-:-:S03]  /*eef0*/  IMAD.MOV.U32 R8, RZ, RZ, R22 ;  /* 0x000000ffff087224 */ /* 0x001fc600078e0016 */
[----:B------:R-:W3:Y:S01]  /*ef00*/  LDL.LU.64 R22, [R1+0xd40] ;  /* 0x000d400001167983 */ /* 0x000ee20000300a00 */
[----:B--2---:R-:W-:Y:S01]  /*ef10*/  HMMA.16816.F32 R4, R12, R26, R4 ;  /* 0x0000001a0c04723c */ /* 0x004fe20000001804 */
[----:B------:R-:W-:Y:S02]  /*ef20*/  IMAD.MOV.U32 R20, RZ, RZ, R26 ;  /* 0x000000ffff147224 */ /* 0x000fe400078e001a */
[----:B-1----:R-:W-:-:S05]  /*ef30*/  IMAD.MOV.U32 R11, RZ, RZ, R27 ;  /* 0x000000ffff0b7224 */ /* 0x002fca00078e001b */
[----:B---3--:R-:W-:Y:S01]  /*ef40*/  HMMA.16816.F32 R16, R12, R22, R16 ;  /* 0x000000160c10723c */ /* 0x008fe20000001810 */
[----:B------:R-:W-:Y:S02]  /*ef50*/  IMAD.MOV.U32 R10, RZ, RZ, R22 ;  /* 0x000000ffff0a7224 */ /* 0x000fe400078e0016 */
[----:B------:R-:W-:Y:S02]  /*ef60*/  IMAD.MOV.U32 R9, RZ, RZ, R23 ;  /* 0x000000ffff097224 */ /* 0x000fe400078e0017 */
[----:B------:R-:W2:Y:S04]  /*ef70*/  LDL.LU.64 R22, [R1+0xd38] ;  /* 0x000d380001167983 */ /* 0x000ea80000300a00 */
[----:B------:R-:W3:Y:S11]  /*ef80*/  LDL.LU R21, [R1+0xd30] ;  /* 0x000d300001157983 */ /* 0x000ef60000300800 */
[----:B------:R-:W-:Y:S03]  /*ef90*/  @!UPT UIADD3 URZ, URZ, URZ, URZ ;  /* 0x0000003f3f3ff290 */ /* 0x000fe6000fffe03f */
[----:B------:R-:W-:Y:S04]  /*efa0*/  STL.64 [R1+0x3a0], R16 ;  /* 0x0003a01001007387 */ /* 0x000fe80000100a00 */
[----:B------:R0:W-:Y:S04]  /*efb0*/  STL.64 [R1+0x3a8], R18 ;  /* 0x0003a81201007387 */ /* 0x0001e80000100a00 */
[----:B------:R-:W2:Y:S04]  /*efc0*/  LDL.LU.64 R26, [R1+0xd28] ;  /* 0x000d2800011a7983 */ /* 0x000ea80000300a00 */
[----:B------:R-:W2:Y:S04]  /*efd0*/  LDL.LU.64 R24, [R1+0xd20] ;  /* 0x000d200001187983 */ /* 0x000ea80000300a00 */
[----:B------:R1:W-:Y:S01]  /*efe0*/  STL.64 [R1+0x390], R4 ;  /* 0x0003900401007387 */ /* 0x0003e20000100a00 */
[----:B0-----:R-:W-:-:S02]  /*eff0*/  IMAD.MOV.U32 R18, RZ, RZ, R16 ;  /* 0x000000ffff127224 */ /* 0x001fc400078e0010 */
[----:B------:R-:W-:Y:S01]  /*f000*/  IMAD.MOV.U32 R19, RZ, RZ, R4 ;  /* 0x000000ffff137224 */ /* 0x000fe200078e0004 */
[----:B------:R0:W-:Y:S04]  /*f010*/  STL.64 [R1+0x398], R6 ;  /* 0x0003980601007387 */ /* 0x0001e80000100a00 */
[----:B-1----:R-:W4:Y:S04]  /*f020*/  LDL.LU R4, [R1+0x370] ;  /* 0x0003700001047983 */ /* 0x002f280000300800 */
[----:B------:R-:W4:Y:S04]  /*f030*/  LDL.LU R5, [R1+0x374] ;  /* 0x0003740001057983 */ /* 0x000f280000300800 */
[----:B0-----:R-:W4:Y:S04]  /*f040*/  LDL.LU R6, [R1+0x378] ;  /* 0x0003780001067983 */ /* 0x001f280000300800 */
[----:B------:R-:W4:Y:S04]  /*f050*/  LDL.LU R7, [R1+0x37c] ;  /* 0x00037c0001077983 */ /* 0x000f280000300800 */
[----:B------:R0:W-:Y:S04]  /*f060*/  STL.64 [R1+0xc88], R18 ;  /* 0x000c881201007387 */ /* 0x0001e80000100a00 */
[----:B------:R-:W3:Y:S04]  /*f070*/  LDL.LU R16, [R1+0x260] ;  /* 0x0002600001107983 */ /* 0x000ee80000300800 */
[----:B------:R-:W3:Y:S04]  /*f080*/  LDL.LU R17, [R1+0x264] ;  /* 0x0002640001117983 */ /* 0x000ee80000300800 */
[----:B0-----:R-:W3:Y:S04]  /*f090*/  LDL.LU R18, [R1+0x268] ;  /* 0x0002680001127983 */ /* 0x001ee80000300800 */
[----:B------:R-:W3:Y:S01]  /*f0a0*/  LDL.LU R19, [R1+0x26c] ;  /* 0x00026c0001137983 */ /* 0x000ee20000300800 */
[----:B--2---:R-:W-:Y:S03]  /*f0b0*/  HMMA.16816.F32 R24, R12, R22, R24 ;  /* 0x000000160c18723c */ /* 0x004fe60000001818 */
[----:B---3--:R0:W-:Y:S04]  /*f0c0*/  STL.64 [R1+0xc98], R18 ;  /* 0x000c981201007387 */ /* 0x0081e80000100a00 */
[----:B------:R-:W-:Y:S01]  /*f0d0*/  STL.64 [R1+0xc90], R16 ;  /* 0x000c901001007387 */ /* 0x000fe20000100a00 */
[----:B0-----:R-:W-:-:S02]  /*f0e0*/  IMAD.MOV.U32 R18, RZ, RZ, R28 ;  /* 0x000000ffff127224 */ /* 0x001fc400078e001c */
[----:B------:R-:W-:Y:S01]  /*f0f0*/  IMAD.MOV.U32 R19, RZ, RZ, R21 ;  /* 0x000000ffff137224 */ /* 0x000fe200078e0015 */
[----:B------:R0:W-:Y:S06]  /*f100*/  STL.64 [R1+0xca8], R22 ;  /* 0x000ca81601007387 */ /* 0x0001ec0000100a00 */
[----:B----4-:R-:W-:Y:S06]  /*f110*/  HMMA.16816.F32 R4, R12, R18, R4 ;  /* 0x000000120c04723c */ /* 0x010fec0000001804 */
[----:B------:R-:W-:Y:S01]  /*f120*/  STL.64 [R1+0x380], R24 ;  /* 0x0003801801007387 */ /* 0x000fe20000100a00 */
[----:B0-----:R-:W-:-:S02]  /*f130*/  IMAD.MOV.U32 R22, RZ, RZ, R20 ;  /* 0x000000ffff167224 */ /* 0x001fc400078e0014 */
[----:B------:R-:W-:Y:S01]  /*f140*/  IMAD.MOV.U32 R23, RZ, RZ, R11 ;  /* 0x000000ffff177224 */ /* 0x000fe200078e000b */
[----:B------:R-:W-:Y:S04]  /*f150*/  STL.64 [R1+0x388], R26 ;  /* 0x0003881a01007387 */ /* 0x000fe80000100a00 */
[----:B------:R0:W-:Y:S02]  /*f160*/  STL.64 [R1+0xcb8], R22 ;  /* 0x000cb81601007387 */ /* 0x0001e40000100a00 */
[----:B0-----:R-:W-:Y:S02]  /*f170*/  IMAD.MOV.U32 R22, RZ, RZ, R10 ;  /* 0x000000ffff167224 */ /* 0x001fe400078e000a */
[----:B------:R-:W-:-:S05]  /*f180*/  IMAD.MOV.U32 R23, RZ, RZ, R9 ;  /* 0x000000ffff177224 */ /* 0x000fca00078e0009 */
[----:B------:R0:W-:Y:S04]  /*f190*/  STL.64 [R1+0xcd0], R22 ;  /* 0x000cd01601007387 */ /* 0x0001e80000100a00 */
[----:B------:R-:W2:Y:S04]  /*f1a0*/  LDL.LU R24, [R1+0x360] ;  /* 0x0003600001187983 */ /* 0x000ea80000300800 */
[----:B------:R-:W2:Y:S01]  /*f1b0*/  LDL.LU R25, [R1+0x364] ;  /* 0x0003640001197983 */ /* 0x000ea20000300800 */
[----:B0-----:R-:W-:-:S03]  /*f1c0*/  IMAD.MOV.U32 R22, RZ, RZ, R8 ;  /* 0x000000ffff167224 */ /* 0x001fc600078e0008 */
[----:B------:R-:W2:Y:S01]  /*f1d0*/  LDL.LU R26, [R1+0x368] ;  /* 0x00036800011a7983 */ /* 0x000ea20000300800 */
[----:B------:R-:W-:-:S03]  /*f1e0*/  IMAD.MOV.U32 R23, RZ, RZ, R3 ;  /* 0x000000ffff177224 */ /* 0x000fc600078e0003 */
[----:B------:R-:W2:Y:S04]  /*f1f0*/  LDL.LU R27, [R1+0x36c] ;  /* 0x00036c00011b7983 */ /* 0x000ea80000300800 */
[----:B------:R-:W-:Y:S04]  /*f200*/  STL.64 [R1+0xce8], R22 ;  /* 0x000ce81601007387 */ /* 0x000fe80000100a00 */
[----:B------:R-:W3:Y:S04]  /*f210*/  LDL.LU R8, [R1+0x2d0] ;  /* 0x0002d00001087983 */ /* 0x000ee80000300800 */
[----:B------:R-:W3:Y:S04]  /*f220*/  LDL.LU R9, [R1+0x2d4] ;  /* 0x0002d40001097983 */ /* 0x000ee80000300800 */
[----:B------:R-:W3:Y:S04]  /*f230*/  LDL.LU R10, [R1+0x2d8] ;  /* 0x0002d800010a7983 */ /* 0x000ee80000300800 */
[----:B------:R-:W3:Y:S04]  /*f240*/  LDL.LU R11, [R1+0x2dc] ;  /* 0x0002dc00010b7983 */ /* 0x000ee80000300800 */
[----:B------:R-:W-:Y:S04]  /*f250*/  STL.64 [R1+0x370], R4 ;  /* 0x0003700401007387 */ /* 0x000fe80000100a00 */
[----:B------:R0:W-:Y:S04]  /*f260*/  STL.64 [R1+0x378], R6 ;  /* 0x0003780601007387 */ /* 0x0001e80000100a00 */
[----:B0-----:R-:W2:Y:S04]  /*f270*/  LDL.LU.64 R6, [R1+0xd18] ;  /* 0x000d180001067983 */ /* 0x001ea80000300a00 */
[----:B------:R0:W-:Y:S04]  /*f280*/  STL.64 [R1+0xcb0], R18 ;  /* 0x000cb01201007387 */ /* 0x0001e80000100a00 */
[----:B------:R-:W4:Y:S04]  /*f290*/  LDL.LU R16, [R1+0x290] ;  /* 0x0002900001107983 */ /* 0x000f280000300800 */
[----:B------:R-:W4:Y:S04]  /*f2a0*/  LDL.LU R17, [R1+0x294] ;  /* 0x0002940001117983 */ /* 0x000f280000300800 */
[----:B0-----:R-:W2:Y:S04]  /*f2b0*/  LDL.LU R18, [R1+0x298] ;  /* 0x0002980001127983 */ /* 0x001ea80000300800 */
[----:B------:R-:W2:Y:S04]  /*f2c0*/  LDL.LU R19, [R1+0x29c] ;  /* 0x00029c0001137983 */ /* 0x000ea80000300800 */
[----:B--2---:R-:W-:Y:S04]  /*f2d0*/  STL.64 [R1+0xcc8], R18 ;  /* 0x000cc81201007387 */ /* 0x004fe80000100a00 */
[----:B----4-:R0:W-:Y:S04]  /*f2e0*/  STL.64 [R1+0xcc0], R16 ;  /* 0x000cc01001007387 */ /* 0x0101e80000100a00 */
[----:B0-----:R-:W2:Y:S04]  /*f2f0*/  LDL.LU R16, [R1+0x2a0] ;  /* 0x0002a00001107983 */ /* 0x001ea80000300800 */
[----:B------:R-:W2:Y:S04]  /*f300*/  LDL.LU R17, [R1+0x2a4] ;  /* 0x0002a40001117983 */ /* 0x000ea80000300800 */
[----:B------:R-:W4:Y:S04]  /*f310*/  LDL.LU R18, [R1+0x2a8] ;  /* 0x0002a80001127983 */ /* 0x000f280000300800 */
[----:B------:R-:W4:Y:S01]  /*f320*/  LDL.LU R19, [R1+0x2ac] ;  /* 0x0002ac0001137983 */ /* 0x000f220000300800 */
[C---:B------:R-:W-:Y:S03]  /*f330*/  HMMA.16816.F32 R24, R12.reuse, R6, R24 ;  /* 0x000000060c18723c */ /* 0x040fe60000001818 */
[----:B----4-:R-:W-:Y:S04]  /*f340*/  STL.64 [R1+0xce0], R18 ;  /* 0x000ce01201007387 */ /* 0x010fe80000100a00 */
[----:B--2---:R0:W-:Y:S04]  /*f350*/  STL.64 [R1+0xcd8], R16 ;  /* 0x000cd81001007387 */ /* 0x0041e80000100a00 */
[----:B0-----:R-:W2:Y:S04]  /*f360*/  LDL.LU R16, [R1+0x2b0] ;  /* 0x0002b00001107983 */ /* 0x001ea80000300800 */
[----:B------:R-:W2:Y:S04]  /*f370*/  LDL.LU R17, [R1+0x2b4] ;  /* 0x0002b40001117983 */ /* 0x000ea80000300800 */
[----:B------:R-:W4:Y:S04]  /*f380*/  LDL.LU R18, [R1+0x2b8] ;  /* 0x0002b80001127983 */ /* 0x000f280000300800 */
[----:B------:R-:W4:Y:S04]  /*f390*/  LDL.LU R19, [R1+0x2bc] ;  /* 0x0002bc0001137983 */ /* 0x000f280000300800 */
[----:B----4-:R-:W-:Y:S04]  /*f3a0*/  STL.64 [R1+0xcf8], R18 ;  /* 0x000cf81201007387 */ /* 0x010fe80000100a00 */
[----:B--2---:R0:W-:Y:S04]  /*f3b0*/  STL.64 [R1+0xcf0], R16 ;  /* 0x000cf01001007387 */ /* 0x0041e80000100a00 */
[----:B0-----:R-:W2:Y:S04]  /*f3c0*/  LDL.LU R16, [R1+0x2c0] ;  /* 0x0002c00001107983 */ /* 0x001ea80000300800 */
[----:B------:R-:W2:Y:S04]  /*f3d0*/  LDL.LU R17, [R1+0x2c4] ;  /* 0x0002c40001117983 */ /* 0x000ea80000300800 */
[----:B------:R-:W2:Y:S04]  /*f3e0*/  LDL.LU R18, [R1+0x2c8] ;  /* 0x0002c80001127983 */ /* 0x000ea80000300800 */
[----:B------:R-:W2:Y:S04]  /*f3f0*/  LDL.LU R19, [R1+0x2cc] ;  /* 0x0002cc0001137983 */ /* 0x000ea80000300800 */
[----:B------:R-:W-:Y:S04]  /*f400*/  STL.64 [R1+0x360], R24 ;  /* 0x0003601801007387 */ /* 0x000fe80000100a00 */
[----:B------:R0:W-:Y:S04]  /*f410*/  STL.64 [R1+0x368], R26 ;  /* 0x0003681a01007387 */ /* 0x0001e80000100a00 */
[----:B0-----:R-:W3:Y:S04]  /*f420*/  LDL.LU.64 R26, [R1+0xd10] ;  /* 0x000d1000011a7983 */ /* 0x001ee80000300a00 */
[----:B------:R0:W-:Y:S04]  /*f430*/  STL.64 [R1+0xca0], R6 ;  /* 0x000ca00601007387 */ /* 0x0001e80000100a00 */
[----:B------:R-:W4:Y:S04]  /*f440*/  LDL.LU R4, [R1+0x270] ;  /* 0x0002700001047983 */ /* 0x000f280000300800 */
[----:B------:R-:W4:Y:S04]  /*f450*/  LDL.LU R5, [R1+0x274] ;  /* 0x0002740001057983 */ /* 0x000f280000300800 */
[----:B0-----:R-:W4:Y:S04]  /*f460*/  LDL.LU R6, [R1+0x278] ;  /* 0x0002780001067983 */ /* 0x001f280000300800 */
[----:B------:R-:W4:Y:S01]  /*f470*/  LDL.LU R7, [R1+0x27c] ;  /* 0x00027c0001077983 */ /* 0x000f220000300800 */
[----:B---3--:R-:W-:Y:S03]  /*f480*/  HMMA.16816.F32 R12, R12, R26, R8 ;  /* 0x0000001a0c0c723c */ /* 0x008fe60000001808 */
[----:B------:R-:W2:Y:S04]  /*f490*/  LDL.LU.64 R10, [R1+0xd08] ;  /* 0x000d0800010a7983 */ /* 0x000ea80000300a00 */
[----:B------:R-:W2:Y:S01]  /*f4a0*/  LDL.LU.64 R8, [R1+0xd00] ;  /* 0x000d000001087983 */ /* 0x000ea20000300a00 */
[----:B------:R-:W-:-:S02]  /*f4b0*/  IMAD.MOV.U32 R22, RZ, RZ, R2 ;  /* 0x000000ffff167224 */ /* 0x000fc400078e0002 */
[----:B------:R-:W-:Y:S11]  /*f4c0*/  IMAD.MOV.U32 R23, RZ, RZ, R0 ;  /* 0x000000ffff177224 */ /* 0x000ff600078e0000 */
[----:B------:R-:W-:Y:S02]  /*f4d0*/  @!UPT UIADD3 URZ, URZ, URZ, URZ ;  /* 0x0000003f3f3ff290 */ /* 0x000fe4000fffe03f */
[----:B------:R0:W-:Y:S04]  /*f4e0*/  STL.64 [R1+0x2d0], R12 ;  /* 0x0002d00c01007387 */ /* 0x0001e80000100a00 */
[----:B------:R1:W-:Y:S04]  /*f4f0*/  STL.64 [R1+0x2d8], R14 ;  /* 0x0002d80e01007387 */ /* 0x0003e80000100a00 */
[----:B0-----:R-:W3:Y:S04]  /*f500*/  LDL.LU R12, [R1+0x280] ;  /* 0x00028000010c7983 */ /* 0x001ee80000300800 */
[----:B------:R-:W3:Y:S04]  /*f510*/  LDL.LU R13, [R1+0x284] ;  /* 0x00028400010d7983 */ /* 0x000ee80000300800 */
[----:B-1----:R-:W3:Y:S04]  /*f520*/  LDL.LU R14, [R1+0x288] ;  /* 0x00028800010e7983 */ /* 0x002ee80000300800 */
[----:B------:R-:W3:Y:S01]  /*f530*/  LDL.LU R15, [R1+0x28c] ;  /* 0x00028c00010f7983 */ /* 0x000ee20000300800 */
[C---:B--2---:R-:W-:Y:S03]  /*f540*/  HMMA.16816.F32 R20, R8.reuse, R22, R16 ;  /* 0x000000160814723c */ /* 0x044fe60000001810 */
[----:B------:R-:W2:Y:S04]  /*f550*/  LDL.LU.64 R18, [R1+0xcf8] ;  /* 0x000cf80001127983 */ /* 0x000ea80000300a00 */
[----:B------:R-:W2:Y:S11]  /*f560*/  LDL.LU.64 R16, [R1+0xcf0] ;  /* 0x000cf00001107983 */ /* 0x000eb60000300a00 */
[----:B------:R-:W-:Y:S05]  /*f570*/  @!UPT UIADD3 URZ, URZ, URZ, URZ ;  /* 0x0000003f3f3ff290 */ /* 0x000fea000fffe03f */
[----:B------:R-:W-:Y:S04]  /*f580*/  STL.64 [R1+0x2c0], R20 ;  /* 0x0002c01401007387 */ /* 0x000fe80000100a00 */
[----:B------:R0:W-:Y:S04]  /*f590*/  STL.64 [R1+0x2c8], R22 ;  /* 0x0002c81601007387 */ /* 0x0001e80000100a00 */
[----:B0-----:R-:W2:Y:S01]  /*f5a0*/  LDL.LU.64 R22, [R1+0xce8] ;  /* 0x000ce80001167983 */ /* 0x001ea20000300a00 */
[----:B------:R-:W-:Y:S02]  /*f5b0*/  IMAD.MOV.U32 R24, RZ, RZ, R20 ;  /* 0x000000ffff187224 */ /* 0x000fe400078e0014 */
[C---:B--2---:R-:W-:Y:S01]  /*f5c0*/  HMMA.16816.F32 R20, R8.reuse, R22, R16 ;  /* 0x000000160814723c */ /* 0x044fe20000001810 */
[----:B------:R-:W2:Y:S04]  /*f5d0*/  LDL.LU.64 R18, [R1+0xce0] ;  /* 0x000ce00001127983 */ /* 0x000ea80000300a00 */
[----:B------:R-:W2:Y:S11]  /*f5e0*/  LDL.LU.64 R16, [R1+0xcd8] ;  /* 0x000cd80001107983 */ /* 0x000eb60000300a00 */
[----:B------:R-:W-:Y:S07]  /*f5f0*/  @!UPT UIADD3 URZ, URZ, URZ, URZ ;  /* 0x0000003f3f3ff290 */ /* 0x000fee000fffe03f */
        /* <DEDUP_REMOVED lines=10> */
[----:B0-----:R-:W2:Y:S02]  /*f6a0*/  LDL.LU.64 R22, [R1+0xcb8] ;  /* 0x000cb80001167983 */ /* 0x001ea40000300a00 */
[C---:B--2---:R-:W-:Y:S02]  /*f6b0*/  HMMA.16816.F32 R20, R8.reuse, R22, R16 ;  /* 0x000000160814723c */ /* 0x044fe40000001810 */
[----:B------:R-:W4:Y:S11]  /*f6c0*/  LDL.LU.64 R18, [R1+0xcb0] ;  /* 0x000cb00001127983 */ /* 0x000f360000300a00 */
[----:B------:R-:W-:Y:S10]  /*f6d0*/  @!UPT UIADD3 URZ, URZ, URZ, URZ ;  /* 0x0000003f3f3ff290 */ /* 0x000ff4000fffe03f */
[----:B------:R-:W-:Y:S04]  /*f6e0*/  STL.64 [R1+0x290], R20 ;  /* 0x0002901401007387 */ /* 0x000fe80000100a00 */
[----:B------:R0:W-:Y:S04]  /*f6f0*/  STL.64 [R1+0x298], R22 ;  /* 0x0002981601007387 */ /* 0x0001e80000100a00 */
[----:B0-----:R-:W3:Y:S02]  /*f700*/  LDL.LU.64 R22, [R1+0xca8] ;  /* 0x000ca80001167983 */ /* 0x001ee40000300a00 */
[----:B---3--:R-:W-:Y:S01]  /*f710*/  HMMA.16816.F32 R12, R8, R22, R12 ;  /* 0x00000016080c723c */ /* 0x008fe2000000180c */
[----:B------:R-:W-:Y:S11]  /*f720*/  IMAD.MOV.U32 R2, RZ, RZ, R23 ;  /* 0x000000ffff027224 */ /* 0x000ff600078e0017 */
[----:B------:R-:W-:Y:S11]  /*f730*/  @!UPT UIADD3 URZ, URZ, URZ, URZ ;  /* 0x0000003f3f3ff290 */ /* 0x000ff6000fffe03f */
[----:B------:R0:W-:Y:S04]  /*f740*/  STL.64 [R1+0x280], R12 ;  /* 0x0002800c01007387 */ /* 0x0001e80000100a00 */
[----:B------:R-:W-:Y:S04]  /*f750*/  STL.64 [R1+0x288], R14 ;  /* 0x0002880e01007387 */ /* 0x000fe80000100a00 */
[----:B------:R-:W2:Y:S01]  /*f760*/  LDL.LU R20, [R1+0x190] ;  /* 0x0001900001147983 */ /* 0x000ea20000300800 */
[----:B0-----:R-:W-:-:S03]  /*f770*/  IMAD.MOV.U32 R12, RZ, RZ, R22 ;  /* 0x000000ffff0c7224 */ /* 0x001fc600078e0016 */
[----:B------:R-:W2:Y:S04]  /*f780*/  LDL.LU R21, [R1+0x194] ;  /* 0x0001940001157983 */ /* 0x000ea80000300800 */
[----:B------:R-:W3:Y:S04]  /*f790*/  LDL.LU R22, [R1+0x198] ;  /* 0x0001980001167983 */ /* 0x000ee80000300800 */
[----:B------:R-:W3:Y:S01]  /*f7a0*/  LDL.LU R23, [R1+0x19c] ;  /* 0x00019c0001177983 */ /* 0x000ee20000300800 */
[C---:B----4-:R-:W-:Y:S03]  /*f7b0*/  HMMA.16816.F32 R16, R8.reuse, R18, R4 ;  /* 0x000000120810723c */ /* 0x050fe60000001804 */
[----:B---3--:R0:W-:Y:S04]  /*f7c0*/  STL.64 [R1+0xc68], R22 ;  /* 0x000c681601007387 */ /* 0x0081e80000100a00 */
[----:B--2---:R-:W-:Y:S04]  /*f7d0*/  STL.64 [R1+0xc60], R20 ;  /* 0x000c601401007387 */ /* 0x004fe80000100a00 */
[----:B0-----:R-:W2:Y:S04]  /*f7e0*/  LDL.LU.64 R22, [R1+0x58] ;  /* 0x0000580001167983 */ /* 0x001ea80000300a00 */
[----:B------:R0:W-:Y:S04]  /*f7f0*/  STL [R1+0xc38], R12 ;  /* 0x000c380c01007387 */ /* 0x0001e80000100800 */
[----:B0-----:R-:W3:Y:S04]  /*f800*/  LDL.LU R12, [R1+0x1c0] ;  /* 0x0001c000010c7983 */ /* 0x001ee80000300800 */
[----:B------:R-:W3:Y:S04]  /*f810*/  LDL.LU R13, [R1+0x1c4] ;  /* 0x0001c400010d7983 */ /* 0x000ee80000300800 */
[----:B------:R-:W3:Y:S04]  /*f820*/  LDL.LU R14, [R1+0x1c8] ;  /* 0x0001c800010e7983 */ /* 0x000ee80000300800 */
[----:B------:R-:W3:Y:S04]  /*f830*/  LDL.LU R15, [R1+0x1cc] ;  /* 0x0001cc00010f7983 */ /* 0x000ee80000300800 */
[----:B------:R-:W4:Y:S04]  /*f840*/  LDL.LU.64 R6, [R1+0xca0] ;  /* 0x000ca00001067983 */ /* 0x000f280000300a00 */
[----:B------:R-:W-:Y:S04]  /*f850*/  STL.64 [R1+0x270], R16 ;  /* 0x0002701001007387 */ /* 0x000fe80000100a00 */
[----:B------:R0:W-:Y:S04]  /*f860*/  STL.64 [R1+0x278], R18 ;  /* 0x0002781201007387 */ /* 0x0001e80000100a00 */
[----:B0-----:R-:W4:Y:S04]  /*f870*/  LDL.LU.64 R18, [R1+0xc98] ;  /* 0x000c980001127983 */ /* 0x001f280000300a00 */
[----:B------:R-:W4:Y:S01]  /*f880*/  LDL.LU.64 R16, [R1+0xc90] ;  /* 0x000c900001107983 */ /* 0x000f220000300a00 */
[C---:B---3--:R-:W-:Y:S08]  /*f890*/  HMMA.16816.F32 R12, R8.reuse, R26, R12 ;  /* 0x0000001a080c723c */ /* 0x048ff0000000180c */
[----:B----4-:R-:W-:Y:S01]  /*f8a0*/  HMMA.16816.F32 R4, R8, R6, R16 ;  /* 0x000000060804723c */ /* 0x010fe20000001810 */
[----:B------:R-:W3:Y:S11]  /*f8b0*/  LDL.LU.64 R18, [R1+0xc88] ;  /* 0x000c880001127983 */ /* 0x000ef60000300a00 */
[----:B------:R-:W-:Y:S11]  /*f8c0*/  @!UPT UIADD3 URZ, URZ, URZ, URZ ;  /* 0x0000003f3f3ff290 */ /* 0x000ff6000fffe03f */
[----:B------:R-:W-:Y:S04]  /*f8d0*/  STL.64 [R1+0x260], R4 ;  /* 0x0002600401007387 */ /* 0x000fe80000100a00 */
[----:B------:R0:W-:Y:S04]  /*f8e0*/  STL.64 [R1+0x268], R6 ;  /* 0x0002680601007387 */ /* 0x0001e80000100a00 */
[----:B0-----:R-:W2:Y:S04]  /*f8f0*/  LDL.LU.64 R6, [R1+0xc80] ;  /* 0x000c800001067983 */ /* 0x001ea80000300a00 */
[----:B------:R-:W2:Y:S04]  /*f900*/  LDL.LU.64 R4, [R1+0xc78] ;  /* 0x000c780001047983 */ /* 0x000ea80000300a00 */
[----:B------:R-:W4:Y:S04]  /*f910*/  LDL.LU.64 R10, [R1+0x68] ;  /* 0x00006800010a7983 */ /* 0x000f280000300a00 */
[----:B------:R-:W-:Y:S04]  /*f920*/  STL.64 [R1+0x1c0], R12 ;  /* 0x0001c00c01007387 */ /* 0x000fe80000100a00 */
[----:B------:R0:W-:Y:S04]  /*f930*/  STL.64 [R1+0x1c8], R14 ;  /* 0x0001c80e01007387 */ /* 0x0001e80000100a00 */
[----:B0-----:R-:W2:Y:S04]  /*f940*/  LDL.LU.64 R14, [R1+0x38] ;  /* 0x00003800010e7983 */ /* 0x001ea80000300a00 */
[----:B--2---:R0:W-:Y:S04]  /*f950*/  STL.64 [R1+0xc48], R14 ;  /* 0x000c480e01007387 */ /* 0x0041e80000100a00 */
[----:B0-----:R-:W2:Y:S04]  /*f960*/  LDL.LU.64 R14, [R1+0x48] ;  /* 0x00004800010e7983 */ /* 0x001ea80000300a00 */
[----:B--2---:R0:W-:Y:S04]  /*f970*/  STL.64 [R1+0xc70], R14 ;  /* 0x000c700e01007387 */ /* 0x0041e80000100a00 */
[----:B------:R-:W2:Y:S04]  /*f980*/  LDL.LU R12, [R1+0x1a0] ;  /* 0x0001a000010c7983 */ /* 0x000ea80000300800 */
[----:B------:R-:W2:Y:S04]  /*f990*/  LDL.LU R13, [R1+0x1a4] ;  /* 0x0001a400010d7983 */ /* 0x000ea80000300800 */
[----:B0-----:R-:W2:Y:S04]  /*f9a0*/  LDL.LU R14, [R1+0x1a8] ;  /* 0x0001a800010e7983 */ /* 0x001ea80000300800 */
[----:B------:R-:W2:Y:S04]  /*f9b0*/  LDL.LU R15, [R1+0x1ac] ;  /* 0x0001ac00010f7983 */ /* 0x000ea80000300800 */
[----:B------:R0:W-:Y:S04]  /*f9c0*/  STL.64 [R1+0xc00], R26 ;  /* 0x000c001a01007387 */ /* 0x0001e80000100a00 */
[----:B------:R-:W-:Y:S04]  /*f9d0*/  STL.64 [R1+0xbf8], R24 ;  /* 0x000bf81801007387 */ /* 0x000fe80000100a00 */
[----:B0-----:R-:W2:Y:S04]  /*f9e0*/  LDL.LU.64 R26, [R1+0x8] ;  /* 0x00000800011a7983 */ /* 0x001ea80000300a00 */
[----:B--2---:R0:W-:Y:S04]  /*f9f0*/  STL.64 [R1+0xc18], R26 ;  /* 0x000c181a01007387 */ /* 0x0041e80000100a00 */
[----:B0-----:R-:W2:Y:S04]  /*fa00*/  LDL.LU.64 R26, [R1+0x18] ;  /* 0x00001800011a7983 */ /* 0x001ea80000300a00 */
[----:B--2---:R0:W-:Y:S04]  /*fa10*/  STL.64 [R1+0xc30], R26 ;  /* 0x000c301a01007387 */ /* 0x0041e80000100a00 */
[----:B------:R-:W2:Y:S04]  /*fa20*/  LDL.LU R24, [R1+0x1b0] ;  /* 0x0001b00001187983 */ /* 0x000ea80000300800 */
[----:B------:R-:W2:Y:S04]  /*fa30*/  LDL.LU R25, [R1+0x1b4] ;  /* 0x0001b40001197983 */ /* 0x000ea80000300800 */
[----:B0-----:R-:W2:Y:S04]  /*fa40*/  LDL.LU R26, [R1+0x1b8] ;  /* 0x0001b800011a7983 */ /* 0x001ea80000300800 */
[----:B------:R-:W2:Y:S01]  /*fa50*/  LDL.LU R27, [R1+0x1bc] ;  /* 0x0001bc00011b7983 */ /* 0x000ea20000300800 */
[----:B------:R-:W-:Y:S01]  /*fa60*/  HMMA.16816.F32 R12, R4, R22, R12 ;  /* 0x00000016040c723c */ /* 0x000fe2000000180c */
[----:B----4-:R-:W-:-:S02]  /*fa70*/  IMAD.MOV.U32 R17, RZ, RZ, R11 ;  /* 0x000000ffff117224 */ /* 0x010fc400078e000b */
[----:B------:R-:W-:Y:S02]  /*fa80*/  IMAD.MOV.U32 R3, RZ, RZ, R10 ;  /* 0x000000ffff037224 */ /* 0x000fe400078e000a */
[----:B------:R-:W-:Y:S02]  /*fa90*/  IMAD.MOV.U32 R28, RZ, RZ, R22 ;  /* 0x000000ffff1c7224 */ /* 0x000fe400078e0016 */
[----:B------:R-:W-:Y:S01]  /*faa0*/  IMAD.MOV.U32 R0, RZ, RZ, R23 ;  /* 0x000000ffff007224 */ /* 0x000fe200078e0017 */
[----:B--2---:R-:W-:Y:S11]  /*fab0*/  HMMA.16816.F32 R24, R4, R10, R24 ;  /* 0x0000000a0418723c */ /* 0x004ff60000001818 */
[----:B------:R-:W-:Y:S11]  /*fac0*/  @!UPT UIADD3 URZ, URZ, URZ, URZ ;  /* 0x0000003f3f3ff290 */ /* 0x000ff6000fffe03f */
[----:B------:R-:W-:Y:S01]  /*fad0*/  @!UPT UIADD3 URZ, URZ, URZ, URZ ;  /* 0x0000003f3f3ff290 */ /* 0x000fe2000fffe03f */
[----:B------:R-:W-:Y:S04]  /*fae0*/  STL.64 [R1+0x1b0], R24 ;  /* 0x0001b01801007387 */ /* 0x000fe80000100a00 */
[----:B------:R-:W-:Y:S04]  /*faf0*/  STL.64 [R1+0x1b8], R26 ;  /* 0x0001b81a01007387 */ /* 0x000fe80000100a00 */
[----:B---3--:R-:W-:Y:S04]  /*fb00*/  STL.64 [R1+0xc40], R18 ;  /* 0x000c401201007387 */ /* 0x008fe80000100a00 */
[----:B------:R0:W-:Y:S04]  /*fb10*/  STL [R1+0xc3c], R17 ;  /* 0x000c3c1101007387 */ /* 0x0001e80000100800 */
[----:B------:R-:W2:Y:S01]  /*fb20*/  LDL.LU R16, [R1+0x180] ;  /* 0x0001800001107983 */ /* 0x000ea20000300800 */
[----:B------:R-:W-:-:S03]  /*fb30*/  IMAD.MOV.U32 R10, RZ, RZ, R26 ;  /* 0x000000ffff0a7224 */ /* 0x000fc600078e001a */
[----:B0-----:R-:W2:Y:S04]  /*fb40*/  LDL.LU R17, [R1+0x184] ;  /* 0x0001840001117983 */ /* 0x001ea80000300800 */
[----:B------:R-:W2:Y:S01]  /*fb50*/  LDL.LU R18, [R1+0x188] ;  /* 0x0001880001127983 */ /* 0x000ea20000300800 */
[----:B------:R-:W-:-:S03]  /*fb60*/  IMAD.MOV.U32 R11, RZ, RZ, R27 ;  /* 0x000000ffff0b7224 */ /* 0x000fc600078e001b */
[----:B------:R-:W2:Y:S04]  /*fb70*/  LDL.LU R19, [R1+0x18c] ;  /* 0x00018c0001137983 */ /* 0x000ea80000300800 */
[----:B------:R-:W3:Y:S04]  /*fb80*/  LDL.LU R24, [R1+0x170] ;  /* 0x0001700001187983 */ /* 0x000ee80000300800 */
[----:B------:R-:W3:Y:S04]  /*fb90*/  LDL.LU R25, [R1+0x174] ;  /* 0x0001740001197983 */ /* 0x000ee80000300800 */
[----:B------:R-:W3:Y:S04]  /*fba0*/  LDL.LU R26, [R1+0x178] ;  /* 0x00017800011a7983 */ /* 0x000ee80000300800 */
[----:B------:R-:W3:Y:S04]  /*fbb0*/  LDL.LU R27, [R1+0x17c] ;  /* 0x00017c00011b7983 */ /* 0x000ee80000300800 */
[----:B------:R-:W-:Y:S04]  /*fbc0*/  STL.64 [R1+0x1a0], R12 ;  /* 0x0001a00c01007387 */ /* 0x000fe80000100a00 */
[----:B------:R0:W-:Y:S04]  /*fbd0*/  STL.64 [R1+0x1a8], R14 ;  /* 0x0001a80e01007387 */ /* 0x0001e80000100a00 */
[----:B0-----:R-:W4:Y:S04]  /*fbe0*/  LDL.LU.64 R14, [R1+0xc70] ;  /* 0x000c7000010e7983 */ /* 0x001f280000300a00 */
[----:B------:R-:W4:Y:S04]  /*fbf0*/  LDL.LU.64 R22, [R1+0xc68] ;  /* 0x000c680001167983 */ /* 0x000f280000300a00 */
[----:B------:R-:W4:Y:S02]  /*fc00*/  LDL.LU.64 R20, [R1+0xc60] ;  /* 0x000c600001147983 */ /* 0x000f240000300a00 */
[----:B----4-:R-:W-:Y:S11]  /*fc10*/  HMMA.16816.F32 R20, R4, R14, R20 ;  /* 0x0000000e0414723c */ /* 0x010ff60000001814 */
[----:B------:R-:W-:Y:S11]  /*fc20*/  @!UPT UIADD3 URZ, URZ, URZ, URZ ;  /* 0x0000003f3f3ff290 */ /* 0x000ff6000fffe03f */
[----:B------:R-:W-:Y:S01]  /*fc30*/  @!UPT UIADD3 URZ, URZ, URZ, URZ ;  /* 0x0000003f3f3ff290 */ /* 0x000fe2000fffe03f */
[----:B------:R-:W-:Y:S04]  /*fc40*/  STL.64 [R1+0x190], R20 ;  /* 0x0001901401007387 */ /* 0x000fe80000100a00 */
[----:B------:R0:W-:Y:S04]  /*fc50*/  STL.64 [R1+0x198], R22 ;  /* 0x0001981601007387 */ /* 0x0001e80000100a00 */
[----:B0-----:R-:W4:Y:S04]  /*fc60*/  LDL.LU R22, [R1+0xc58] ;  /* 0x000c580001167983 */ /* 0x001f280000300800 */
[----:B------:R-:W2:Y:S01]  /*fc70*/  LDL.LU.64 R20, [R1+0xc50] ;  /* 0x000c500001147983 */ /* 0x000ea20000300a00 */
[----:B------:R-:W-:-:S02]  /*fc80*/  IMAD.MOV.U32 R23, RZ, RZ, R14 ;  /* 0x000000ffff177224 */ /* 0x000fc400078e000e */
[----:B------:R-:W-:Y:S02]  /*fc90*/  IMAD.MOV.U32 R29, RZ, RZ, R15 ;  /* 0x000000ffff1d7224 */ /* 0x000fe400078e000f */
[----:B------:R-:W3:Y:S04]  /*fca0*/  LDL.LU.64 R14, [R1+0xc48] ;  /* 0x000c4800010e7983 */ /* 0x000ee80000300a00 */
        /* <DEDUP_REMOVED lines=11> */
[----:B------:R-:W3:Y:S04]  /*fd60*/  LDL.LU R22, [R1+0x158] ;  /* 0x0001580001167983 */ /* 0x000ee80000300800 */
[----:B------:R-:W3:Y:S04]  /*fd70*/  LDL.LU R23, [R1+0x15c] ;  /* 0x00015c0001177983 */ /* 0x000ee80000300800 */
[----:B---3--:R-:W-:Y:S04]  /*fd80*/  STL.64 [R1+0xc28], R22 ;  /* 0x000c281601007387 */ /* 0x008fe80000100a00 */
        /* <DEDUP_REMOVED lines=8> */
[----:B------:R-:W4:Y:S04]  /*fe10*/  LDL.LU R17, [R1+0xc3c] ;  /* 0x000c3c0001117983 */ /* 0x000f280000300800 */
[----:B------:R-:W2:Y:S04]  /*fe20*/  LDL.LU R12, [R1+0xc38] ;  /* 0x000c3800010c7983 */ /* 0x000ea80000300800 */
[----:B------:R-:W3:Y:S04]  /*fe30*/  LDL.LU.64 R8, [R1+0x498] ;  /* 0x0004980001087983 */ /* 0x000ee80000300a00 */
[----:B------:R0:W-:Y:S02]  /*fe40*/  STL.64 [R1+0xb50], R10 ;  /* 0x000b500a01007387 */ /* 0x0001e40000100a00 */
[----:B0-----:R-:W-:-:S02]  /*fe50*/  IMAD.MOV.U32 R11, RZ, RZ, R2 ;  /* 0x000000ffff0b7224 */ /* 0x001fc400078e0002 */
[----:B--2---:R-:W-:-:S07]  /*fe60*/  IMAD.MOV.U32 R10, RZ, RZ, R12 ;  /* 0x000000ffff0a7224 */ /* 0x004fce00078e000c */
[C---:B------:R-:W-:Y:S01]  /*fe70*/  HMMA.16816.F32 R24, R4.reuse, R10, R24 ;  /* 0x0000000a0418723c */ /* 0x040fe20000001818 */
[----:B---3--:R-:W-:Y:S11]  /*fe80*/  STL.64 [R1+0xb48], R8 ;  /* 0x000b480801007387 */ /* 0x008ff60000100a00 */
[----:B------:R-:W-:Y:S11]  /*fe90*/  @!UPT UIADD3 URZ, URZ, URZ, URZ ;  /* 0x0000003f3f3ff290 */ /* 0x000ff6000fffe03f */
[----:B------:R-:W-:Y:S04]  /*fea0*/  STL.64 [R1+0x170], R24 ;  /* 0x0001701801007387 */ /* 0x000fe80000100a00 */
[----:B------:R0:W-:Y:S04]  /*feb0*/  STL.64 [R1+0x178], R26 ;  /* 0x0001781a01007387 */ /* 0x0001e80000100a00 */
[----:B0-----:R-:W2:Y:S01]  /*fec0*/  LDL.LU.64 R26, [R1+0xc30] ;  /* 0x000c3000011a7983 */ /* 0x001ea20000300a00 */
[----:B------:R-:W-:Y:S01]  /*fed0*/  IMAD.MOV.U32 R16, RZ, RZ, R14 ;  /* 0x000000ffff107224 */ /* 0x000fe200078e000e */
        /* <DEDUP_REMOVED lines=17> */
[----:B------:R-:W2:Y:S04]  /*fff0*/  LDL.LU.64 R26, [R1+0xc00] ;  /* 0x000c0000011a7983 */ /* 0x000ea80000300a00 */
[----:B------:R-:W3:Y:S01]  /*10000*/  LDL.LU.64 R24, [R1+0xbf8] ;  /* 0x000bf80001187983 */ /* 0x000ee20000300a00 */
[----:B--2---:R-:W-:Y:S03]  /*10010*/  HMMA.16816.F32 R4, R4, R26, R20 ;  /* 0x0000001a0404723c */ /* 0x004fe60000001814 */
[----:B------:R-:W2:Y:S04]  /*10020*/  LDL.LU.64 R22, [R1+0xbf0] ;  /* 0x000bf00001167983 */ /* 0x000ea80000300a00 */
[----:B------:R-:W2:Y:S11]  /*10030*/  LDL.LU.64 R20, [R1+0xbe8] ;  /* 0x000be80001147983 */ /* 0x000eb60000300a00 */
[----:B------:R-:W-:Y:S05]  /*10040*/  @!UPT UIADD3 URZ, URZ, URZ, URZ ;  /* 0x0000003f3f3ff290 */ /* 0x000fea000fffe03f */
[----:B------:R0:W-:Y:S04]  /*10050*/  STL.64 [R1+0xc0], R4 ;  /* 0x0000c00401007387 */ /* 0x0001e80000100a00 */
[----:B------:R1:W-:Y:S04]  /*10060*/  STL.64 [R1+0xc8], R6 ;  /* 0x0000c80601007387 */ /* 0x0003e80000100a00 */
[----:B0-----:R-:W2:Y:S04]  /*10070*/  LDL.LU.64 R4, [R1+0x478] ;  /* 0x0004780001047983 */ /* 0x001ea80000300a00 */
[----:B-1----:R-:W2:Y:S04]  /*10080*/  LDL.LU.64 R6, [R1+0x480] ;  /* 0x0004800001067983 */ /* 0x002ea80000300a00 */
[----:B--2---:R0:W-:Y:S04]  /*10090*/  STL.64 [R1+0xb90], R6 ;  /* 0x000b900601007387 */ /* 0x0041e80000100a00 */
[----:B------:R-:W-:Y:S01]  /*100a0*/  STL.64 [R1+0xb88], R4 ;  /* 0x000b880401007387 */ /* 0x000fe20000100a00 */
[----:B0-----:R-:W-:-:S02]  /*100b0*/  IMAD.MOV.U32 R6, RZ, RZ, R23 ;  /* 0x000000ffff067224 */ /* 0x001fc400078e0017 */
[----:B------:R-:W-:Y:S01]  /*100c0*/  IMAD.MOV.U32 R7, RZ, RZ, R29 ;  /* 0x000000ffff077224 */ /* 0x000fe200078e001d */
[----:B------:R-:W2:Y:S04]  /*100d0*/  LDL.LU R23, [R1+0xbe0] ;  /* 0x000be00001177983 */ /* 0x000ea80000300800 */
[----:B------:R0:W5:Y:S04]  /*100e0*/  LDL.LU R29, [R1+0xbdc] ;  /* 0x000bdc00011d7983 */ /* 0x0001680000300800 */
[----:B------:R1:W-:Y:S02]  /*100f0*/  STL.64 [R1+0xba0], R6 ;  /* 0x000ba00601007387 */ /* 0x0003e40000100a00 */
[----:B-1----:R-:W-:-:S02]  /*10100*/  IMAD.MOV.U32 R6, RZ, RZ, R28 ;  /* 0x000000ffff067224 */ /* 0x002fc400078e001c */
[----:B------:R-:W-:Y:S01]  /*10110*/  IMAD.MOV.U32 R7, RZ, RZ, R0 ;  /* 0x000000ffff077224 */ /* 0x000fe200078e0000 */
[----:B------:R-:W2:Y:S04]  /*10120*/  LDL.LU R28, [R1+0xbd8] ;  /* 0x000bd800011c7983 */ /* 0x000ea80000300800 */
[----:B------:R-:W2:Y:S04]  /*10130*/  LDL.LU R0, [R1+0xbd4] ;  /* 0x000bd40001007983 */ /* 0x000ea80000300800 */
[----:B------:R1:W-:Y:S02]  /*10140*/  STL.64 [R1+0xbb8], R6 ;  /* 0x000bb80601007387 */ /* 0x0003e40000100a00 */
[----:B-1----:R-:W-:-:S02]  /*10150*/  IMAD.MOV.U32 R6, RZ, RZ, R3 ;  /* 0x000000ffff067224 */ /* 0x002fc400078e0003 */
[----:B------:R-:W2:Y:S04]  /*10160*/  LDL.LU R3, [R1+0xbd0] ;  /* 0x000bd00001037983 */ /* 0x000ea80000300800 */
[----:B------:R-:W2:Y:S04]  /*10170*/  LDL.LU.64 R8, [R1+0x490] ;  /* 0x0004900001087983 */ /* 0x000ea80000300a00 */
[----:B------:R1:W-:Y:S02]  /*10180*/  STL.64 [R1+0xb78], R10 ;  /* 0x000b780a01007387 */ /* 0x0003e40000100a00 */
[----:B-1----:R-:W-:-:S02]  /*10190*/  IMAD.MOV.U32 R10, RZ, RZ, R16 ;  /* 0x000000ffff0a7224 */ /* 0x002fc400078e0010 */
[----:B------:R-:W-:Y:S01]  /*101a0*/  IMAD.MOV.U32 R11, RZ, RZ, R15 ;  /* 0x000000ffff0b7224 */ /* 0x000fe200078e000f */
[----:B--2---:R1:W-:Y:S04]  /*101b0*/  STL.64 [R1+0xb70], R8 ;  /* 0x000b700801007387 */ /* 0x0043e80000100a00 */
[----:B------:R2:W-:Y:S04]  /*101c0*/  STL.64 [R1+0xb98], R10 ;  /* 0x000b980a01007387 */ /* 0x0005e80000100a00 */
[----:B-1----:R-:W3:Y:S04]  /*101d0*/  LDL.LU R8, [R1+0x90] ;  /* 0x0000900001087983 */ /* 0x002ee80000300800 */
[----:B------:R-:W3:Y:S04]  /*101e0*/  LDL.LU R9, [R1+0x94] ;  /* 0x0000940001097983 */ /* 0x000ee80000300800 */
[----:B--2---:R-:W2:Y:S04]  /*101f0*/  LDL.LU R10, [R1+0x98] ;  /* 0x00009800010a7983 */ /* 0x004ea80000300800 */
[----:B------:R-:W2:Y:S04]  /*10200*/  LDL.LU R11, [R1+0x9c] ;  /* 0x00009c00010b7983 */ /* 0x000ea80000300800 */
[----:B--2---:R-:W-:Y:S04]  /*10210*/  STL.64 [R1+0xbb0], R10 ;  /* 0x000bb00a01007387 */ /* 0x004fe80000100a00 */
[----:B---3--:R1:W-:Y:S04]  /*10220*/  STL.64 [R1+0xba8], R8 ;  /* 0x000ba80801007387 */ /* 0x0083e80000100a00 */
[----:B-1----:R-:W2:Y:S04]  /*10230*/  LDL.LU R8, [R1+0xa0] ;  /* 0x0000a00001087983 */ /* 0x002ea80000300800 */
[----:B------:R-:W2:Y:S04]  /*10240*/  LDL.LU R9, [R1+0xa4] ;  /* 0x0000a40001097983 */ /* 0x000ea80000300800 */
[----:B------:R-:W3:Y:S04]  /*10250*/  LDL.LU R10, [R1+0xa8] ;  /* 0x0000a800010a7983 */ /* 0x000ee80000300800 */
[----:B------:R-:W3:Y:S01]  /*10260*/  LDL.LU R11, [R1+0xac] ;  /* 0x0000ac00010b7983 */ /* 0x000ee20000300800 */
[----:B----4-:R-:W-:-:S03]  /*10270*/  IMAD.MOV.U32 R7, RZ, RZ, R17 ;  /* 0x000000ffff077224 */ /* 0x010fc600078e0011 */
[----:B---3--:R-:W-:Y:S04]  /*10280*/  STL.64 [R1+0xbc8], R10 ;  /* 0x000bc80a01007387 */ /* 0x008fe80000100a00 */
[----:B--2---:R1:W-:Y:S04]  /*10290*/  STL.64 [R1+0xbc0], R8 ;  /* 0x000bc00801007387 */ /* 0x0043e80000100a00 */
[----:B-1----:R-:W2:Y:S04]  /*102a0*/  LDL.LU R8, [R1+0xb0] ;  /* 0x0000b00001087983 */ /* 0x002ea80000300800 */
[----:B------:R-:W2:Y:S04]  /*102b0*/  LDL.LU R9, [R1+0xb4] ;  /* 0x0000b40001097983 */ /* 0x000ea80000300800 */
[----:B------:R-:W2:Y:S04]  /*102c0*/  LDL.LU R10, [R1+0xb8] ;  /* 0x0000b800010a7983 */ /* 0x000ea80000300800 */
[----:B------:R-:W2:Y:S04]  /*102d0*/  LDL.LU R11, [R1+0xbc] ;  /* 0x0000bc00010b7983 */ /* 0x000ea80000300800 */
[----:B------:R-:W3:Y:S04]  /*102e0*/  LDL.LU.64 R16, [R1+0x4b0] ;  /* 0x0004b00001107983 */ /* 0x000ee80000300a00 */
[----:B------:R1:W-:Y:S02]  /*102f0*/  STL.64 [R1+0xb30], R18 ;  /* 0x000b301201007387 */ /* 0x0003e40000100a00 */
[----:B-1----:R-:W-:-:S02]  /*10300*/  IMAD.MOV.U32 R18, RZ, RZ, R14 ;  /* 0x000000ffff127224 */ /* 0x002fc400078e000e */
[----:B---3--:R-:W-:Y:S04]  /*10310*/  STL.64 [R1+0xb28], R16 ;  /* 0x000b281001007387 */ /* 0x008fe80000100a00 */
[----:B------:R-:W3:Y:S04]  /*10320*/  LDL.LU.64 R14, [R1+0x4a0] ;  /* 0x0004a000010e7983 */ /* 0x000ee80000300a00 */
[----:B------:R1:W-:Y:S04]  /*10330*/  STL.64 [R1+0xaf8], R26 ;  /* 0x000af81a01007387 */ /* 0x0003e80000100a00 */
[----:B-1----:R-:W4:Y:S01]  /*10340*/  LDL.LU.64 R26, [R1+0x488] ;  /* 0x00048800011a7983 */ /* 0x002f220000300a00 */
[----:B--2---:R-:W-:Y:S03]  /*10350*/  HMMA.16816.F32 R4, R20, R6, R8 ;  /* 0x000000061404723c */ /* 0x004fe60000001808 */
[----:B------:R1:W-:Y:S04]  /*10360*/  STL.64 [R1+0xaf0], R24 ;  /* 0x000af01801007387 */ /* 0x0003e80000100a00 */
[----:B----4-:R2:W-:Y:S04]  /*10370*/  STL.64 [R1+0xb80], R26 ;  /* 0x000b801a01007387 */ /* 0x0105e80000100a00 */
[----:B-1----:R-:W4:Y:S04]  /*10380*/  LDL.LU R24, [R1+0x140] ;  /* 0x0001400001187983 */ /* 0x002f280000300800 */
[----:B------:R-:W4:Y:S04]  /*10390*/  LDL.LU R25, [R1+0x144] ;  /* 0x0001440001197983 */ /* 0x000f280000300800 */
[----:B--2---:R-:W4:Y:S04]  /*103a0*/  LDL.LU R26, [R1+0x148] ;  /* 0x00014800011a7983 */ /* 0x004f280000300800 */
[----:B------:R-:W4:Y:S04]  /*103b0*/  LDL.LU R27, [R1+0x14c] ;  /* 0x00014c00011b7983 */ /* 0x000f280000300800 */
[----:B------:R-:W2:Y:S04]  /*103c0*/  LDL.LU.64 R10, [R1+0xbc8] ;  /* 0x000bc800010a7983 */ /* 0x000ea80000300a00 */
[----:B------:R-:W2:Y:S04]  /*103d0*/  LDL.LU.64 R8, [R1+0xbc0] ;  /* 0x000bc00001087983 */ /* 0x000ea80000300a00 */
[----:B------:R-:W-:Y:S04]  /*103e0*/  STL.64 [R1+0xb0], R4 ;  /* 0x0000b00401007387 */ /* 0x000fe80000100a00 */
[----:B------:R1:W-:Y:S04]  /*103f0*/  STL.64 [R1+0xb8], R6 ;  /* 0x0000b80601007387 */ /* 0x0003e80000100a00 */
[----:B-1----:R-:W2:Y:S04]  /*10400*/  LDL.LU.64 R6, [R1+0xbb8] ;  /* 0x000bb80001067983 */ /* 0x002ea80000300a00 */
[----:B------:R-:W3:Y:S01]  /*10410*/  LDL.LU.64 R16, [R1+0x4a8] ;  /* 0x0004a80001107983 */ /* 0x000ee20000300a00 */
[----:B------:R-:W-:-:S05]  /*10420*/  IMAD.MOV.U32 R19, RZ, RZ, R13 ;  /* 0x000000ffff137224 */ /* 0x000fca00078e000d */
[----:B------:R-:W-:Y:S01]  /*10430*/  STL.64 [R1+0xb60], R18 ;  /* 0x000b601201007387 */ /* 0x000fe20000100a00 */
[C---:B--2---:R-:W-:Y:S03]  /*10440*/  HMMA.16816.F32 R4, R20.reuse, R6, R8 ;  /* 0x000000061404723c */ /* 0x044fe60000001808 */
[----:B---3--:R1:W-:Y:S04]  /*10450*/  STL.64 [R1+0xb58], R16 ;  /* 0x000b581001007387 */ /* 0x0083e80000100a00 */
[----:B-1----:R-:W2:Y:S04]  /*10460*/  LDL.LU R16, [R1+0x80] ;  /* 0x0000800001107983 */ /* 0x002ea80000300800 */
[----:B------:R-:W2:Y:S04]  /*10470*/  LDL.LU R17, [R1+0x84] ;  /* 0x0000840001117983 */ /* 0x000ea80000300800 */
[----:B------:R-:W2:Y:S04]  /*10480*/  LDL.LU R18, [R1+0x88] ;  /* 0x0000880001127983 */ /* 0x000ea80000300800 */
[----:B------:R-:W2:Y:S04]  /*10490*/  LDL.LU R19, [R1+0x8c] ;  /* 0x00008c0001137983 */ /* 0x000ea80000300800 */
[----:B------:R-:W3:Y:S04]  /*104a0*/  LDL.LU.64 R10, [R1+0xbb0] ;  /* 0x000bb000010a7983 */ /* 0x000ee80000300a00 */
[----:B------:R-:W3:Y:S04]  /*104b0*/  LDL.LU.64 R8, [R1+0xba8] ;  /* 0x000ba80001087983 */ /* 0x000ee80000300a00 */
[----:B------:R-:W-:Y:S04]  /*104c0*/  STL.64 [R1+0xa0], R4 ;  /* 0x0000a00401007387 */ /* 0x000fe80000100a00 */
[----:B------:R1:W-:Y:S04]  /*104d0*/  STL.64 [R1+0xa8], R6 ;  /* 0x0000a80601007387 */ /* 0x0003e80000100a00 */
[----:B-1----:R-:W3:Y:S02]  /*104e0*/  LDL.LU.64 R6, [R1+0xba0] ;  /* 0x000ba00001067983 */ /* 0x002ee40000300a00 */
[C---:B---3--:R-:W-:Y:S02]  /*104f0*/  HMMA.16816.F32 R4, R20.reuse, R6, R8 ;  /* 0x000000061404723c */ /* 0x048fe40000001808 */
[----:B------:R-:W4:Y:S11]  /*10500*/  LDL.LU.64 R10, [R1+0xb98] ;  /* 0x000b9800010a7983 */ /* 0x000f360000300a00 */
[----:B------:R-:W-:Y:S10]  /*10510*/  @!UPT UIADD3 URZ, URZ, URZ, URZ ;  /* 0x0000003f3f3ff290 */ /* 0x000ff4000fffe03f */
[----:B------:R-:W-:Y:S04]  /*10520*/  STL.64 [R1+0x90], R4 ;  /* 0x0000900401007387 */ /* 0x000fe80000100a00 */
[----:B------:R1:W-:Y:S04]  /*10530*/  STL.64 [R1+0x98], R6 ;  /* 0x0000980601007387 */ /* 0x0003e80000100a00 */
[----:B-1----:R-:W3:Y:S04]  /*10540*/  LDL.LU.64 R6, [R1+0xb90] ;  /* 0x000b900001067983 */ /* 0x002ee80000300a00 */
[----:B------:R-:W2:Y:S01]  /*10550*/  LDL.LU.64 R4, [R1+0xb88] ;  /* 0x000b880001047983 */ /* 0x000ea20000300a00 */
[----:B----4-:R-:W-:Y:S03]  /*10560*/  HMMA.16816.F32 R8, R20, R10, R24 ;  /* 0x0000000a1408723c */ /* 0x010fe60000001818 */
[----:B------:R-:W4:Y:S11]  /*10570*/  LDL.LU.64 R26, [R1+0xb80] ;  /* 0x000b8000011a7983 */ /* 0x000f360000300a00 */
[----:B------:R-:W-:Y:S09]  /*10580*/  @!UPT UIADD3 URZ, URZ, URZ, URZ ;  /* 0x0000003f3f3ff290 */ /* 0x000ff2000fffe03f */
[----:B------:R-:W-:Y:S04]  /*10590*/  STL.64 [R1+0x140], R8 ;  /* 0x0001400801007387 */ /* 0x000fe80000100a00 */
[----:B------:R1:W-:Y:S04]  /*105a0*/  STL.64 [R1+0x148], R10 ;  /* 0x0001480a01007387 */ /* 0x0003e80000100a00 */
[----:B-1----:R-:W4:Y:S04]  /*105b0*/  LDL.LU.64 R10, [R1+0xb78] ;  /* 0x000b7800010a7983 */ /* 0x002f280000300a00 */
[----:B------:R-:W4:Y:S01]  /*105c0*/  LDL.LU.64 R8, [R1+0xb70] ;  /* 0x000b700001087983 */ /* 0x000f220000300a00 */
[----:B------:R-:W-:-:S04]  /*105d0*/  IMAD.MOV.U32 R13, RZ, RZ, c[0x0][0x18c] ;  /* 0x00006300ff0d7624 */ /* 0x000fc800078e00ff */
[----:B------:R-:W-:-:S04]  /*105e0*/  IMAD.SHL.U32 R13, R13, 0x20, RZ ;  /* 0x000000200d0d7824 */ /* 0x000fc800078e00ff */
[----:B--2---:R-:W-:-:S04]  /*105f0*/  IMAD.WIDE R4, R13, 0x2, R4 ;  /* 0x000000020d047825 */ /* 0x004fc800078e0204 */
[C---:B---3--:R-:W-:Y:S01]  /*10600*/  IMAD.WIDE R6, R13.reuse, 0x2, R6 ;  /* 0x000000020d067825 */ /* 0x048fe200078e0206 */
[----:B------:R-:W-:Y:S04]  /*10610*/  STL [R1+0xa9c], R4 ;  /* 0x000a9c0401007387 */ /* 0x000fe80000100800 */
[----:B------:R4:W-:Y:S04]  /*10620*/  STL [R1+0xa98], R5 ;  /* 0x000a980501007387 */ /* 0x0009e80000100800 */
[----:B------:R-:W-:Y:S01]  /*10630*/  STL [R1+0xa94], R6 ;  /* 0x000a940601007387 */ /* 0x000fe20000100800 */
[----:B----4-:R-:W-:-:S04]  /*10640*/  IMAD.WIDE R4, R13, 0x2, R26 ;  /* 0x000000020d047825 */ /* 0x010fc800078e021a */
[----:B------:R-:W-:Y:S02]  /*10650*/  IMAD.MOV.U32 R26, RZ, RZ, R2 ;  /* 0x000000ffff1a7224 */ /* 0x000fe400078e0002 */
[----:B------:R-:W2:Y:S04]  /*10660*/  LDL.LU R2, [R1+0xb68] ;  /* 0x000b680001027983 */ /* 0x000ea80000300800 */
[----:B------:R1:W-:Y:S02]  /*10670*/  STL [R1+0xa90], R7 ;  /* 0x000a900701007387 */ /* 0x0003e40000100800 */
[----:B-1----:R-:W-:Y:S02]  /*10680*/  IMAD.WIDE R6, R13, 0x2, R8 ;  /* 0x000000020d067825 */ /* 0x002fe400078e0208 */
[----:B------:R-:W-:Y:S01]  /*10690*/  HMMA.16816.F32 R8, R20, R10, R16 ;  /* 0x0000000a1408723c */ /* 0x000fe20000001810 */
[----:B------:R-:W3:Y:S04]  /*106a0*/  LDL.LU.64 R18, [R1+0xb60] ;  /* 0x000b600001127983 */ /* 0x000ee80000300a00 */
[----:B------:R-:W4:Y:S11]  /*106b0*/  LDL.LU.64 R16, [R1+0xb58] ;  /* 0x000b580001107983 */ /* 0x000f360000300a00 */
[----:B------:R-:W-:Y:S07]  /*106c0*/  @!UPT UIADD3 URZ, URZ, URZ, URZ ;  /* 0x0000003f3f3ff290 */ /* 0x000fee000fffe03f */
[----:B------:R-:W-:Y:S04]  /*106d0*/  STL.64 [R1+0x80], R8 ;  /* 0x0000800801007387 */ /* 0x000fe80000100a00 */
[----:B------:R1:W-:Y:S04]  /*106e0*/  STL.64 [R1+0x88], R10 ;  /* 0x0000880a01007387 */ /* 0x0003e80000100a00 */
[----:B-1----:R0:W5:Y:S04]  /*106f0*/  LDL.LU.64 R10, [R1+0xb50] ;  /* 0x000b5000010a7983 */ /* 0x0021680000300a00 */
[----:B------:R-:W2:Y:S04]  /*10700*/  LDL.LU.64 R8, [R1+0xb48] ;  /* 0x000b480001087983 */ /* 0x000ea80000300a00 */
[----:B------:R-:W-:Y:S04]  /*10710*/  STL [R1+0xa8c], R4 ;  /* 0x000a8c0401007387 */ /* 0x000fe80000100800 */
[----:B------:R-:W2:Y:S01]  /*10720*/  LDL.LU.64 R24, [R1+0x4c0] ;  /* 0x0004c00001187983 */ /* 0x000ea20000300a00 */
[----:B------:R-:W-:-:S05]  /*10730*/  IMAD.MOV.U32 R27, RZ, RZ, R12 ;  /* 0x000000ffff1b7224 */ /* 0x000fca00078e000c */
[----:B------:R-:W-:Y:S04]  /*10740*/  STL.64 [R1+0xb40], R26 ;  /* 0x000b401a01007387 */ /* 0x000fe80000100a00 */
[----:B--2---:R1:W-:Y:S04]  /*10750*/  STL.64 [R1+0xb38], R24 ;  /* 0x000b381801007387 */ /* 0x0043e80000100a00 */
[----:B-1----:R-:W3:Y:S04]  /*10760*/  LDL.LU R24, [R1+0x70] ;  /* 0x0000700001187983 */ /* 0x002ee80000300800 */
[----:B------:R-:W3:Y:S04]  /*10770*/  LDL.LU R25, [R1+0x74] ;  /* 0x0000740001197983 */ /* 0x000ee80000300800 */
[----:B------:R-:W3:Y:S04]  /*10780*/  LDL.LU R26, [R1+0x78] ;  /* 0x00007800011a7983 */ /* 0x000ee80000300800 */
[----:B------:R-:W3:Y:S04]  /*10790*/  LDL.LU R27, [R1+0x7c] ;  /* 0x00007c00011b7983 */ /* 0x000ee80000300800 */
[----:B------:R-:W-:Y:S04]  /*107a0*/  STL [R1+0xa84], R5 ;  /* 0x000a840501007387 */ /* 0x000fe80000100800 */
[----:B------:R-:W-:Y:S04]  /*107b0*/  STL [R1+0xa80], R6 ;  /* 0x000a800601007387 */ /* 0x000fe80000100800 */
[----:B------:R4:W-:Y:S02]  /*107c0*/  STL [R1+0xa7c], R7 ;  /* 0x000a7c0701007387 */ /* 0x0009e40000100800 */
[----:B----4-:R-:W-:-:S04]  /*107d0*/  IMAD.WIDE R6, R13, 0x2, R16 ;  /* 0x000000020d067825 */ /* 0x010fc800078e0210 */
[----:B------:R-:W-:-:S04]  /*107e0*/  IMAD.WIDE R8, R13, 0x2, R8 ;  /* 0x000000020d087825 */ /* 0x000fc800078e0208 */
[C---:B------:R-:W-:Y:S01]  /*107f0*/  IMAD.WIDE R4, R13.reuse, 0x2, R14 ;  /* 0x000000020d047825 */ /* 0x040fe200078e020e */
[----:B------:R-:W-:Y:S04]  /*10800*/  STL [R1+0xa78], R8 ;  /* 0x000a780801007387 */ /* 0x000fe80000100800 */
[----:B------:R-:W-:Y:S04]  /*10810*/  STL [R1+0xa74], R9 ;  /* 0x000a740901007387 */ /* 0x000fe80000100800 */
[----:B------:R-:W2:Y:S01]  /*10820*/  LDL.LU.64 R14, [R1+0x4e0] ;  /* 0x0004e000010e7983 */ /* 0x000ea20000300a00 */
[----:B---3--:R-:W-:Y:S03]  /*10830*/  HMMA.16816.F32 R16, R20, R18, R24 ;  /* 0x000000121410723c */ /* 0x008fe60000001818 */
[----:B------:R-:W3:Y:S04]  /*10840*/  LDL.LU.64 R26, [R1+0xb40] ;  /* 0x000b4000011a7983 */ /* 0x000ee80000300a00 */
[----:B------:R-:W4:Y:S11]  /*10850*/  LDL.LU.64 R24, [R1+0xb38] ;  /* 0x000b380001187983 */ /* 0x000f360000300a00 */
[----:B------:R-:W-:Y:S05]  /*10860*/  @!UPT UIADD3 URZ, URZ, URZ, URZ ;  /* 0x0000003f3f3ff290 */ /* 0x000fea000fffe03f */
[----:B------:R-:W-:Y:S04]  /*10870*/  STL.64 [R1+0x70], R16 ;  /* 0x0000701001007387 */ /* 0x000fe80000100a00 */
[----:B------:R1:W-:Y:S04]  /*10880*/  STL.64 [R1+0x78], R18 ;  /* 0x0000781201007387 */ /* 0x0003e80000100a00 */
[----:B-1----:R-:W2:Y:S04]  /*10890*/  LDL.LU.64 R18, [R1+0xb30] ;  /* 0x000b300001127983 */ /* 0x002ea80000300a00 */
[----:B------:R-:W2:Y:S02]  /*108a0*/  LDL.LU.64 R16, [R1+0xb28] ;  /* 0x000b280001107983 */ /* 0x000ea40000300a00 */
[----:B--2---:R-:W-:-:S02]  /*108b0*/  IMAD.WIDE R8, R13, 0x2, R16 ;  /* 0x000000020d087825 */ /* 0x004fc400078e0210 */
[----:B------:R-:W2:Y:S04]  /*108c0*/  LDL.LU.64 R16, [R1+0x4e8] ;  /* 0x0004e80001107983 */ /* 0x000ea80000300a00 */
[----:B------:R-:W-:Y:S04]  /*108d0*/  STL.64 [R1+0xad8], R18 ;  /* 0x000ad81201007387 */ /* 0x000fe80000100a00 */
[----:B--2---:R1:W-:Y:S04]  /*108e0*/  STL.64 [R1+0xad0], R16 ;  /* 0x000ad01001007387 */ /* 0x0043e80000100a00 */
[----:B-1----:R-:W2:Y:S04]  /*108f0*/  LDL.LU R16, [R1+0x120] ;  /* 0x0001200001107983 */ /* 0x002ea80000300800 */
[----:B------:R-:W2:Y:S04]  /*10900*/  LDL.LU R17, [R1+0x124] ;  /* 0x0001240001117983 */ /* 0x000ea80000300800 */
[----:B------:R-:W2:Y:S04]  /*10910*/  LDL.LU R18, [R1+0x128] ;  /* 0x0001280001127983 */ /* 0x000ea80000300800 */
[----:B------:R-:W2:Y:S04]  /*10920*/  LDL.LU R19, [R1+0x12c] ;  /* 0x00012c0001137983 */ /* 0x000ea80000300800 */
[----:B--2---:R-:W-:Y:S04]  /*10930*/  STL.64 [R1+0xb08], R18 ;  /* 0x000b081201007387 */ /* 0x004fe80000100a00 */
[----:B------:R1:W-:Y:S02]  /*10940*/  STL.64 [R1+0xb00], R16 ;  /* 0x000b001001007387 */ /* 0x0003e40000100a00 */
[----:B-1----:R-:W-:-:S02]  /*10950*/  IMAD.MOV.U32 R16, RZ, RZ, R2 ;  /* 0x000000ffff107224 */ /* 0x002fc400078e0002 */
[----:B------:R-:W2:Y:S01]  /*10960*/  LDL.LU R2, [R1+0xb20] ;  /* 0x000b200001027983 */ /* 0x000ea20000300800 */
[----:B------:R-:W-:-:S03]  /*10970*/  IMAD.MOV.U32 R17, RZ, RZ, R3 ;  /* 0x000000ffff117224 */ /* 0x000fc600078e0003 */
[----:B------:R-:W2:Y:S01]  /*10980*/  LDL.LU R3, [R1+0xb1c] ;  /* 0x000b1c0001037983 */ /* 0x000ea20000300800 */
[----:B------:R-:W-:-:S03]  /*10990*/  IMAD.MOV.U32 R18, RZ, RZ, R0 ;  /* 0x000000ffff127224 */ /* 0x000fc600078e0000 */
[----:B------:R-:W3:Y:S04]  /*109a0*/  LDL.LU R0, [R1+0xb18] ;  /* 0x000b180001007983 */ /* 0x000ee80000300800 */
[----:B------:R-:W-:Y:S04]  /*109b0*/  STL [R1+0xa70], R4 ;  /* 0x000a700401007387 */ /* 0x000fe80000100800 */
[----:B------:R2:W-:Y:S04]  /*109c0*/  STL [R1+0xa6c], R5 ;  /* 0x000a6c0501007387 */ /* 0x0005e80000100800 */
[----:B------:R-:W-:Y:S04]  /*109d0*/  STL [R1+0xa64], R6 ;  /* 0x000a640601007387 */ /* 0x000fe80000100800 */
[----:B------:R4:W-:Y:S01]  /*109e0*/  STL [R1+0xa60], R7 ;  /* 0x000a600701007387 */ /* 0x0009e20000100800 */
[----:B------:R-:W-:-:S02]  /*109f0*/  IMAD.MOV.U32 R19, RZ, RZ, R28 ;  /* 0x000000ffff137224 */ /* 0x000fc400078e001c */
[C---:B--2---:R-:W-:Y:S02]  /*10a00*/  IMAD.WIDE R4, R13.reuse, 0x2, R2 ;  /* 0x000000020d047825 */ /* 0x044fe400078e0202 */
[----:B------:R-:W2:Y:S02]  /*10a10*/  LDL.LU.64 R2, [R1+0xb10] ;  /* 0x000b100001027983 */ /* 0x000ea40000300a00 */
[C---:B----4-:R-:W-:Y:S02]  /*10a20*/  IMAD.WIDE R6, R13.reuse, 0x2, R24 ;  /* 0x000000020d067825 */ /* 0x050fe400078e0218 */
[----:B---3--:R-:W-:Y:S01]  /*10a30*/  HMMA.16816.F32 R24, R20, R26, R16 ;  /* 0x0000001a1418723c */ /* 0x008fe20000001810 */
[----:B------:R-:W-:Y:S04]  /*10a40*/  STL [R1+0xa5c], R8 ;  /* 0x000a5c0801007387 */ /* 0x000fe80000100800 */
[----:B------:R-:W-:Y:S04]  /*10a50*/  STL [R1+0x534], R9 ;  /* 0x0005340901007387 */ /* 0x000fe80000100800 */
[----:B------:R-:W3:Y:S04]  /*10a60*/  LDL.LU.64 R18, [R1+0xb08] ;  /* 0x000b080001127983 */ /* 0x000ee80000300a00 */
[----:B------:R-:W3:Y:S10]  /*10a70*/  LDL.LU.64 R16, [R1+0xb00] ;  /* 0x000b000001107983 */ /* 0x000ef40000300a00 */
[----:B------:R-:W-:Y:S04]  /*10a80*/  STL.64 [R1+0x130], R24 ;  /* 0x0001301801007387 */ /* 0x000fe80000100a00 */
[----:B------:R1:W-:Y:S04]  /*10a90*/  STL.64 [R1+0x138], R26 ;  /* 0x0001381a01007387 */ /* 0x0003e80000100a00 */
[----:B-1----:R-:W3:Y:S04]  /*10aa0*/  LDL.LU.64 R26, [R1+0xaf8] ;  /* 0x000af800011a7983 */ /* 0x002ee80000300a00 */
[----:B------:R0:W5:Y:S01]  /*10ab0*/  LDL.LU.64 R24, [R1+0xaf0] ;  /* 0x000af00001187983 */ /* 0x0001620000300a00 */
[----:B--2---:R-:W-:-:S03]  /*10ac0*/  IMAD.WIDE R8, R13, 0x2, R2 ;  /* 0x000000020d087825 */ /* 0x004fc600078e0202 */
[----:B------:R-:W2:Y:S04]  /*10ad0*/  LDL.LU.64 R2, [R1+0xae8] ;  /* 0x000ae80001027983 */ /* 0x000ea80000300a00 */
[----:B------:R-:W-:Y:S04]  /*10ae0*/  STL [R1+0x4b4], R4 ;  /* 0x0004b40401007387 */ /* 0x000fe80000100800 */
[----:B------:R1:W-:Y:S04]  /*10af0*/  STL [R1+0x4b0], R5 ;  /* 0x0004b00501007387 */ /* 0x0003e80000100800 */
[----:B-1----:R-:W4:Y:S04]  /*10b00*/  LDL.LU.64 R4, [R1+0x4d0] ;  /* 0x0004d00001047983 */ /* 0x002f280000300a00 */
[----:B------:R-:W-:Y:S04]  /*10b10*/  STL [R1+0x4ac], R6 ;  /* 0x0004ac0601007387 */ /* 0x000fe80000100800 */
[----:B------:R-:W4:Y:S04]  /*10b20*/  LDL.LU R12, [R1+0xa58] ;  /* 0x000a5800010c7983 */ /* 0x000f280000300800 */
[----:B------:R2:W-:Y:S04]  /*10b30*/  STL [R1+0x4a8], R7 ;  /* 0x0004a80701007387 */ /* 0x0005e80000100800 */
[----:B------:R-:W-:Y:S04]  /*10b40*/  STL [R1+0x4a4], R8 ;  /* 0x0004a40801007387 */ /* 0x000fe80000100800 */
[----:B------:R-:W-:Y:S01]  /*10b50*/  STL [R1+0x4a0], R9 ;  /* 0x0004a00901007387 */ /* 0x000fe20000100800 */
[----:B--2---:R-:W-:-:S03]  /*10b60*/  IMAD.WIDE R6, R13, 0x2, R2 ;  /* 0x000000020d067825 */ /* 0x004fc600078e0202 */
[----:B------:R-:W2:Y:S01]  /*10b70*/  LDL.LU.64 R2, [R1+0xae0] ;  /* 0x000ae00001027983 */ /* 0x000ea20000300a00 */
[----:B---3--:R-:W-:Y:S01]  /*10b80*/  HMMA.16816.F32 R16, R20, R26, R16 ;  /* 0x0000001a1410723c */ /* 0x008fe20000001810 */
[C---:B----4-:R-:W-:Y:S11]  /*10b90*/  IMAD.WIDE R4, R13.reuse, 0x2, R4 ;  /* 0x000000020d047825 */ /* 0x050ff600078e0204 */
[----:B------:R-:W-:Y:S11]  /*10ba0*/  @!UPT UIADD3 URZ, URZ, URZ, URZ ;  /* 0x0000003f3f3ff290 */ /* 0x000ff6000fffe03f */
[----:B------:R-:W-:Y:S01]  /*10bb0*/  STL.64 [R1+0x120], R16 ;  /* 0x0001201001007387 */ /* 0x000fe20000100a00 */
[----:B------:R-:W-:Y:S02]  /*10bc0*/  IMAD.MOV.U32 R23, RZ, RZ, R19 ;  /* 0x000000ffff177224 */ /* 0x000fe400078e0013 */
[----:B------:R-:W-:Y:S01]  /*10bd0*/  IMAD.MOV.U32 R22, RZ, RZ, R18 ;  /* 0x000000ffff167224 */ /* 0x000fe200078e0012 */
[----:B------:R1:W-:Y:S01]  /*10be0*/  STL.64 [R1+0x128], R18 ;  /* 0x0001281201007387 */ /* 0x0003e20000100a00 */
[----:B------:R-:W-:Y:S02]  /*10bf0*/  IMAD.MOV.U32 R21, RZ, RZ, R17 ;  /* 0x000000ffff157224 */ /* 0x000fe400078e0011 */
[----:B------:R-:W-:Y:S01]  /*10c00*/  IMAD.MOV.U32 R20, RZ, RZ, R16 ;  /* 0x000000ffff147224 */ /* 0x000fe200078e0010 */
[----:B-1----:R0:W5:Y:S04]  /*10c10*/  LDL.LU.64 R18, [R1+0xad8] ;  /* 0x000ad80001127983 */ /* 0x0021680000300a00 */
[----:B------:R-:W3:Y:S04]  /*10c20*/  LDL.LU.64 R16, [R1+0xad0] ;  /* 0x000ad00001107983 */ /* 0x000ee80000300a00 */
[----:B------:R-:W-:Y:S04]  /*10c30*/  STL [R1+0x49c], R4 ;  /* 0x00049c0401007387 */ /* 0x000fe80000100800 */
[----:B------:R1:W-:Y:S04]  /*10c40*/  STL [R1+0x498], R5 ;  /* 0x0004980501007387 */ /* 0x0003e80000100800 */
[----:B------:R-:W-:Y:S04]  /*10c50*/  STL [R1+0x494], R6 ;  /* 0x0004940601007387 */ /* 0x000fe80000100800 */
[----:B------:R-:W-:Y:S01]  /*10c60*/  STL [R1+0x490], R7 ;  /* 0x0004900701007387 */ /* 0x000fe20000100800 */
[----:B--2---:R-:W-:-:S03]  /*10c70*/  IMAD.WIDE R8, R13, 0x2, R2 ;  /* 0x000000020d087825 */ /* 0x004fc600078e0202 */
[----:B------:R-:W2:Y:S04]  /*10c80*/  LDL.LU.64 R2, [R1+0xac8] ;  /* 0x000ac80001027983 */ /* 0x000ea80000300a00 */
[----:B------:R-:W4:Y:S01]  /*10c90*/  S2R R28, SR_TID.X ;  /* 0x00000000001c7919 */ /* 0x000f220000002100 */
[----:B------:R-:W-:-:S04]  /*10ca0*/  IADD3 R12, R12, -0x1, RZ ;  /* 0xffffffff0c0c7810 */ /* 0x000fc80007ffe0ff */
[----:B------:R-:W-:Y:S01]  /*10cb0*/  ISETP.NE.U32.AND P0, PT, R12, RZ, PT ;  /* 0x000000ff0c00720c */ /* 0x000fe20003f05070 */
[----:B------:R-:W-:Y:S02]  /*10cc0*/  IMAD.MOV.U32 R26, RZ, RZ, c[0x0][0x188] ;  /* 0x00006200ff1a7624 */ /* 0x000fe400078e00ff */
[----:B-1----:R-:W-:Y:S01]  /*10cd0*/  IMAD.WIDE R4, R13, 0x2, R14 ;  /* 0x000000020d047825 */ /* 0x002fe200078e020e */
[----:B------:R1:W-:Y:S03]  /*10ce0*/  STL [R1+0xa58], R12 ;  /* 0x000a580c01007387 */ /* 0x0003e60000100800 */
[----:B------:R-:W-:Y:S01]  /*10cf0*/  IMAD.SHL.U32 R26, R26, 0x20, RZ ;  /* 0x000000201a1a7824 */ /* 0x000fe200078e00ff */
[----:B------:R-:W-:Y:S01]  /*10d00*/  IADD3 R0, R0, -0x20, RZ ;  /* 0xffffffe000007810 */ /* 0x000fe20007ffe0ff */
[----:B-1----:R-:W-:Y:S01]  /*10d10*/  IMAD.MOV.U32 R12, RZ, RZ, R9 ;  /* 0x000000ffff0c7224 */ /* 0x002fe200078e0009 */
[----:B----4-:R-:W-:-:S05]  /*10d20*/  LOP3.LUT R28, R28, 0x7f, RZ, 0xc0, !PT ;  /* 0x0000007f1c1c7812 */ /* 0x010fca00078ec0ff */
[----:B------:R-:W-:Y:S02]  /*10d30*/  IMAD.SHL.U32 R28, R28, 0x2, RZ ;  /* 0x000000021c1c7824 */ /* 0x000fe400078e00ff */
[----:B---3--:R-:W-:-:S04]  /*10d40*/  IMAD.WIDE R6, R13, 0x2, R16 ;  /* 0x000000020d067825 */ /* 0x008fc800078e0210 */
[----:B------:R-:W-:Y:S02]  /*10d50*/  IMAD.MOV.U32 R17, RZ, RZ, R4 ;  /* 0x000000ffff117224 */ /* 0x000fe400078e0004 */
[----:B------:R-:W-:Y:S02]  /*10d60*/  IMAD.MOV.U32 R16, RZ, RZ, R5 ;  /* 0x000000ffff107224 */ /* 0x000fe400078e0005 */
[----:B------:R-:W-:Y:S02]  /*10d70*/  IMAD.MOV.U32 R15, RZ, RZ, R6 ;  /* 0x000000ffff0f7224 */ /* 0x000fe400078e0006 */
[----:B------:R-:W-:Y:S02]  /*10d80*/  IMAD.MOV.U32 R14, RZ, RZ, R7 ;  /* 0x000000ffff0e7224 */ /* 0x000fe400078e0007 */
[----:B------:R-:W-:Y:S02]  /*10d90*/  IMAD.MOV.U32 R13, RZ, RZ, R8 ;  /* 0x000000ffff0d7224 */ /* 0x000fe400078e0008 */
[----:B--2---:R-:W-:Y:S01]  /*10da0*/  IMAD.WIDE R2, R26, 0x2, R2 ;  /* 0x000000021a027825 */ /* 0x004fe200078e0202 */
[----:B0-----:R-:W-:Y:S01]  /*10db0*/  @!P0 CALL.REL.NOINC `(.L_x_1) ;  /* 0x0000001000008944 */ /* 0x001fe20003c00000 */
[----:B------:R-:W-:Y:S05]  /*10dc0*/  BRA `(.L_x_2) ;  /* 0xffff39a000007947 */ /* 0x000fea000383ffff */
.L_x_1:
[----:B------:R-:W-:-:S04]  /*10dd0*/  NOP ;  /* 0x0000000000007918 */ /* 0x000fc80000000000 */
[----:B------:R-:W2:Y:S01]  /*10de0*/  LDL.LU R2, [R1+0x13c] ;  /* 0x00013c0001027983 */ /* 0x000ea20000300800 */
[----:B------:R-:W-:-:S02]  /*10df0*/  IMAD.MOV.U32 R12, RZ, RZ, R22 ;  /* 0x000000ffff0c7224 */ /* 0x000fc400078e0016 */
[----:B------:R-:W-:Y:S01]  /*10e00*/  IMAD.MOV.U32 R14, RZ, RZ, R23 ;  /* 0x000000ffff0e7224 */ /* 0x000fe200078e0017 */
[----:B------:R-:W2:Y:S04]  /*10e10*/  LDL.LU R3, [R1+0x138] ;  /* 0x0001380001037983 */ /* 0x000ea80000300800 */
[----:B------:R-:W3:Y:S04]  /*10e20*/  LDL.LU R8, [R1+0x7c] ;  /* 0x00007c0001087983 */ /* 0x000ee80000300800 */
[----:B------:R-:W3:Y:S01]  /*10e30*/  LDL.LU R9, [R1+0x78] ;  /* 0x0000780001097983 */ /* 0x000ee20000300800 */
[----:B------:R-:W-:-:S03]  /*10e40*/  IMAD.MOV.U32 R5, RZ, RZ, R20 ;  /* 0x000000ffff057224 */ /* 0x000fc600078e0014 */
[----:B------:R-:W4:Y:S01]  /*10e50*/  LDL.LU R6, [R1+0x8c] ;  /* 0x00008c0001067983 */ /* 0x000f220000300800 */
[----:B------:R-:W-:-:S03]  /*10e60*/  IMAD.MOV.U32 R4, RZ, RZ, R21 ;  /* 0x000000ffff047224 */ /* 0x000fc600078e0015 */
[----:B------:R-:W4:Y:S04]  /*10e70*/  LDL.LU R7, [R1+0x88] ;  /* 0x0000880001077983 */ /* 0x000f280000300800 */
[----:B------:R-:W4:Y:S04]  /*10e80*/  LDL.LU R20, [R1+0x134] ;  /* 0x0001340001147983 */ /* 0x000f280000300800 */
[----:B------:R-:W4:Y:S04]  /*10e90*/  LDL.LU R21, [R1+0x130] ;  /* 0x0001300001157983 */ /* 0x000f280000300800 */
[----:B------:R-:W4:Y:S04]  /*10ea0*/  LDL.LU R22, [R1+0x74] ;  /* 0x0000740001167983 */ /* 0x000f280000300800 */
[----:B------:R-:W4:Y:S04]  /*10eb0*/  LDL.LU R23, [R1+0x70] ;  /* 0x0000700001177983 */ /* 0x000f280000300800 */
[----:B------:R-:W4:Y:S04]  /*10ec0*/  LDL.LU R26, [R1+0x84] ;  /* 0x00008400011a7983 */ /* 0x000f280000300800 */
[----:B------:R-:W4:Y:S04]  /*10ed0*/  LDL.LU R27, [R1+0x80] ;  /* 0x00008000011b7983 */ /* 0x000f280000300800 */
[----:B-----5:R0:W-:Y:S04]  /*10ee0*/  STL [R1+0xbb4], R10 ;  /* 0x000bb40a01007387 */ /* 0x0201e80000100800 */
[----:B------:R-:W-:Y:S04]  /*10ef0*/  STL [R1+0xbb0], R11 ;  /* 0x000bb00b01007387 */ /* 0x000fe80000100800 */
[----:B------:R-:W-:Y:S01]  /*10f00*/  STL [R1+0xb90], R25 ;  /* 0x000b901901007387 */ /* 0x000fe20000100800 */
[----:B0-----:R-:W-:-:S03]  /*10f10*/  F2FP.PACK_AB R10, R14, R12 ;  /* 0x0000000c0e0a723e */ /* 0x001fc600000000ff */
[----:B------:R-:W-:Y:S04]  /*10f20*/  STL [R1+0xb8c], R24 ;  /* 0x000b8c1801007387 */ /* 0x000fe80000100800 */
[----:B------:R-:W-:Y:S04]  /*10f30*/  STL [R1+0xb88], R19 ;  /* 0x000b881301007387 */ /* 0x000fe80000100800 */
[----:B------:R-:W-:Y:S04]  /*10f40*/  STL [R1+0xb84], R18 ;  /* 0x000b841201007387 */ /* 0x000fe80000100800 */
[----:B------:R-:W-:Y:S01]  /*10f50*/  STL [R1+0x4cc], R10 ;  /* 0x0004cc0a01007387 */ /* 0x000fe20000100800 */
[----:B--2---:R-:W-:-:S02]  /*10f60*/  F2FP.PACK_AB R0, R2, R3 ;  /* 0x000000030200723e */ /* 0x004fc400000000ff */
[----:B---3--:R-:W-:-:S03]  /*10f70*/  F2FP.PACK_AB R3, R8, R9 ;  /* 0x000000090803723e */ /* 0x008fc600000000ff */
[----:B------:R0:W-:Y:S04]  /*10f80*/  STL [R1+0x4c8], R0 ;  /* 0x0004c80001007387 */ /* 0x0001e80000100800 */
[----:B------:R1:W-:Y:S01]  /*10f90*/  STL [R1+0x4c4], R3 ;  /* 0x0004c40301007387 */ /* 0x0003e20000100800 */
[----:B----4-:R-:W-:Y:S02]  /*10fa0*/  F2FP.PACK_AB R2, R6, R7 ;  /* 0x000000070602723e */ /* 0x010fe400000000ff */
[----:B0-----:R-:W-:-:S03]  /*10fb0*/  F2FP.PACK_AB R0, R4, R5 ;  /* 0x000000050400723e */ /* 0x001fc600000000ff */
[----:B------:R0:W-:Y:S01]  /*10fc0*/  STL [R1+0x4c0], R2 ;  /* 0x0004c00201007387 */ /* 0x0001e20000100800 */
[----:B-1----:R-:W-:-:S03]  /*10fd0*/  F2FP.PACK_AB R3, R20, R21 ;  /* 0x000000151403723e */ /* 0x002fc600000000ff */
[----:B------:R1:W-:Y:S04]  /*10fe0*/  STL [R1+0x4bc], R0 ;  /* 0x0004bc0001007387 */ /* 0x0003e80000100800 */
[----:B------:R-:W-:Y:S04]  /*10ff0*/  STL [R1+0x4b8], R3 ;  /* 0x0004b80301007387 */ /* 0x000fe80000100800 */
[----:B------:R-:W2:Y:S01]  /*11000*/  LDL.LU R18, [R1+0x368] ;  /* 0x0003680001127983 */ /* 0x000ea20000300800 */
[----:B0-----:R-:W-:Y:S02]  /*11010*/  F2FP.PACK_AB R2, R22, R23 ;  /* 0x000000171602723e */ /* 0x001fe400000000ff */
[----:B-1----:R-:W-:-:S03]  /*11020*/  F2FP.PACK_AB R0, R26, R27 ;  /* 0x0000001b1a00723e */ /* 0x002fc600000000ff */
[----:B------:R-:W-:Y:S04]  /*11030*/  STL [R1+0x4b4], R2 ;  /* 0x0004b40201007387 */ /* 0x000fe80000100800 */
[----:B--2---:R0:W-:Y:S04]  /*11040*/  STL [R1+0xc4c], R18 ;  /* 0x000c4c1201007387 */ /* 0x0041e80000100800 */
[----:B------:R-:W-:Y:S04]  /*11050*/  STL [R1+0x4b0], R0 ;  /* 0x0004b00001007387 */ /* 0x000fe80000100800 */
[----:B0-----:R-:W2:Y:S04]  /*11060*/  LDL.LU R18, [R1+0x2d8] ;  /* 0x0002d80001127983 */ /* 0x001ea80000300800 */
[----:B--2---:R0:W-:Y:S04]  /*11070*/  STL [R1+0xc54], R18 ;  /* 0x000c541201007387 */ /* 0x0041e80000100800 */
        /* <DEDUP_REMOVED lines=31> */
[----:B------:R-:W3:Y:S04]  /*11270*/  LDL.LU R19, [R1+0x37c] ;  /* 0x00037c0001137983 */ /* 0x000ee80000300800 */
[----:B---3--:R0:W-:Y:S04]  /*11280*/  STL [R1+0xc48], R19 ;  /* 0x000c481301007387 */ /* 0x0081e80000100800 */
[----:B0-----:R-:W3:Y:S04]  /*11290*/  LDL.LU R19, [R1+0x36c] ;  /* 0x00036c0001137983 */ /* 0x001ee80000300800 */
        /* <DEDUP_REMOVED lines=33> */
[----:B0-----:R-:W2:Y:S04]  /*114b0*/  LDL.LU R19, [R1+0xcc] ;  /* 0x0000cc0001137983 */ /* 0x001ea80000300800 */
[----:B------:R-:W3:Y:S04]  /*114c0*/  LDL.LU R24, [R1+0x378] ;  /* 0x0003780001187983 */ /* 0x000ee80000300800 */
[----:B------:R-:W4:Y:S04]  /*114d0*/  LDL.LU R25, [R1+0x38c] ;  /* 0x00038c0001197983 */ /* 0x000f280000300800 */
[----:B------:R-:W4:Y:S04]  /*114e0*/  LDL.LU R11, [R1+0x388] ;  /* 0x00038800010b7983 */ /* 0x000f280000300800 */
[----:B------:R-:W3:Y:S04]  /*114f0*/  LDL.LU R10, [R1+0x2d4] ;  /* 0x0002d400010a7983 */ /* 0x000ee80000300800 */
        /* <DEDUP_REMOVED lines=22> */
[----:B------:R-:W3:Y:S01]  /*11660*/  LDL.LU R27, [R1+0x420] ;  /* 0x00042000011b7983 */ /* 0x000ee20000300800 */
[----:B--2---:R-:W-:-:S03]  /*11670*/  F2FP.PACK_AB R18, R19, R18 ;  /* 0x000000121312723e */ /* 0x004fc600000000ff */
[----:B------:R-:W2:Y:S04]  /*11680*/  LDL.LU R19, [R1+0xcd0] ;  /* 0x000cd00001137983 */ /* 0x000ea80000300800 */
[----:B------:R0:W-:Y:S04]  /*11690*/  STL [R1+0x4ac], R18 ;  /* 0x0004ac1201007387 */ /* 0x0001e80000100800 */
[----:B0-----:R-:W2:Y:S02]  /*116a0*/  LDL.LU R18, [R1+0xccc] ;  /* 0x000ccc0001127983 */ /* 0x001ea40000300800 */
[----:B--2---:R-:W-:-:S02]  /*116b0*/  F2FP.PACK_AB R18, R19, R18 ;  /* 0x000000121312723e */ /* 0x004fc400000000ff */
        /* <DEDUP_REMOVED lines=65> */
[----:B------:R4:W-:Y:S02]  /*11ad0*/  STL [R1+0x288], R18 ;  /* 0x0002881201007387 */ /* 0x0009e40000100800 */
[----:B----4-:R-:W-:Y:S02]  /*11ae0*/  F2FP.PACK_AB R18, R25, R11 ;  /* 0x0000000b1912723e */ /* 0x010fe400000000ff */
[----:B---3--:R-:W-:Y:S02]  /*11af0*/  F2FP.PACK_AB R11, R10, R29 ;  /* 0x0000001d0a0b723e */ /* 0x008fe400000000ff */
[----:B------:R-:W-:-:S02]  /*11b00*/  F2FP.PACK_AB R10, R0, R28 ;  /* 0x0000001c000a723e */ /* 0x000fc400000000ff */
[----:B------:R-:W-:Y:S02]  /*11b10*/  F2FP.PACK_AB R0, R17, R15 ;  /* 0x0000000f1100723e */ /* 0x000fe400000000ff */
[----:B--2---:R-:W-:-:S05]  /*11b20*/  F2FP.PACK_AB R19, R19, R24 ;  /* 0x000000181313723e */ /* 0x004fca00000000ff */
[----:B------:R-:W-:Y:S04]  /*11b30*/  STL [R1+0x284], R19 ;  /* 0x0002841301007387 */ /* 0x000fe80000100800 */
[----:B------:R-:W-:Y:S04]  /*11b40*/  STL [R1+0x280], R18 ;  /* 0x0002801201007387 */ /* 0x000fe80000100800 */
[----:B------:R0:W-:Y:S04]  /*11b50*/  STL [R1+0x27c], R11 ;  /* 0x00027c0b01007387 */ /* 0x0001e80000100800 */
[----:B------:R1:W-:Y:S04]  /*11b60*/  STL [R1+0x278], R10 ;  /* 0x0002780a01007387 */ /* 0x0003e80000100800 */
[----:B------:R2:W-:Y:S01]  /*11b70*/  STL [R1+0x274], R0 ;  /* 0x0002740001007387 */ /* 0x0005e20000100800 */
[----:B0-----:R-:W-:-:S02]  /*11b80*/  F2FP.PACK_AB R11, R13, R16 ;  /* 0x000000100d0b723e */ /* 0x001fc400000000ff */
[----:B-1----:R-:W-:-:S03]  /*11b90*/  F2FP.PACK_AB R10, R14, R12 ;  /* 0x0000000c0e0a723e */ /* 0x002fc600000000ff */
[----:B------:R-:W-:Y:S01]  /*11ba0*/  STL [R1+0x270], R11 ;  /* 0x0002700b01007387 */ /* 0x000fe20000100800 */
[----:B--2---:R-:W-:Y:S02]  /*11bb0*/  F2FP.PACK_AB R0, R2, R3 ;  /* 0x000000030200723e */ /* 0x004fe400000000ff */
[----:B------:R-:W-:Y:S01]  /*11bc0*/  F2FP.PACK_AB R3, R8, R9 ;  /* 0x000000090803723e */ /* 0x000fe200000000ff */
[----:B------:R-:W-:Y:S01]  /*11bd0*/  STL [R1+0x26c], R10 ;  /* 0x00026c0a01007387 */ /* 0x000fe20000100800 */
[----:B------:R-:W-:-:S03]  /*11be0*/  F2FP.PACK_AB R2, R6, R7 ;  /* 0x000000070602723e */ /* 0x000fc600000000ff */
[----:B------:R0:W-:Y:S04]  /*11bf0*/  STL [R1+0x268], R0 ;  /* 0x0002680001007387 */ /* 0x0001e80000100800 */
[----:B------:R1:W-:Y:S01]  /*11c00*/  STL [R1+0x264], R3 ;  /* 0x0002640301007387 */ /* 0x0003e20000100800 */
        /* <DEDUP_REMOVED lines=197> */
[----:B------:R1:W-:Y:S04]  /*12860*/  STL [R1+0xc4], R3 ;  /* 0x0000c40301007387 */ /* 0x0003e80000100800 */
[----:B------:R2:W-:Y:S01]  /*12870*/  STL [R1+0xc0], R2 ;  /* 0x0000c00201007387 */ /* 0x0005e20000100800 */
[----:B0-----:R-:W-:Y:S02]  /*12880*/  F2FP.PACK_AB R0, R4, R5 ;  /* 0x000000050400723e */ /* 0x001fe400000000ff */
[----:B-1----:R-:W-:-:S03]  /*12890*/  F2FP.PACK_AB R3, R20, R21 ;  /* 0x000000151403723e */ /* 0x002fc600000000ff */
[----:B------:R0:W-:Y:S01]  /*128a0*/  STL [R1+0x8c], R0 ;  /* 0x00008c0001007387 */ /* 0x0001e20000100800 */
[----:B--2---:R-:W-:-:S03]  /*128b0*/  F2FP.PACK_AB R2, R22, R23 ;  /* 0x000000171602723e */ /* 0x004fc600000000ff */
[----:B------:R-:W-:Y:S04]  /*128c0*/  STL [R1+0x88], R3 ;  /* 0x0000880301007387 */ /* 0x000fe80000100800 */
[----:B------:R-:W2:Y:S04]  /*128d0*/  LDL.LU R10, [R1+0x188] ;  /* 0x00018800010a7983 */ /* 0x000ea80000300800 */
[----:B------:R-:W-:Y:S04]  /*128e0*/  STL [R1+0x84], R2 ;  /* 0x0000840201007387 */ /* 0x000fe80000100800 */
[----:B------:R-:W3:Y:S01]  /*128f0*/  LDL.LU R11, [R1+0x19c] ;  /* 0x00019c00010b7983 */ /* 0x000ee20000300800 */
[----:B0-----:R-:W-:-:S05]  /*12900*/  F2FP.PACK_AB R0, R26, R27 ;  /* 0x0000001b1a00723e */ /* 0x001fca00000000ff */
[----:B------:R-:W-:Y:S04]  /*12910*/  STL [R1+0x80], R0 ;  /* 0x0000800001007387 */ /* 0x000fe80000100800 */
[----:B---3--:R0:W-:Y:S04]  /*12920*/  STL [R1+0xbb8], R11 ;  /* 0x000bb80b01007387 */ /* 0x0081e80000100800 */
[----:B0-----:R-:W2:Y:S04]  /*12930*/  LDL.LU R11, [R1+0x18c] ;  /* 0x00018c00010b7983 */ /* 0x001ea80000300800 */
[----:B------:R-:W3:Y:S04]  /*12940*/  LDL.LU R7, [R1+0x198] ;  /* 0x0001980001077983 */ /* 0x000ee80000300800 */
[----:B------:R-:W4:Y:S04]  /*12950*/  LDL.LU R4, [R1+0x1ac] ;  /* 0x0001ac0001047983 */ /* 0x000f280000300800 */
[----:B------:R-:W4:Y:S04]  /*12960*/  LDL.LU R5, [R1+0x1a8] ;  /* 0x0001a80001057983 */ /* 0x000f280000300800 */
[----:B------:R-:W2:Y:S04]  /*12970*/  LDL.LU R25, [R1+0x1b0] ;  /* 0x0001b00001197983 */ /* 0x000ea80000300800 */
[----:B--2---:R0:W-:Y:S04]  /*12980*/  STL [R1+0xb98], R25 ;  /* 0x000b981901007387 */ /* 0x0041e80000100800 */
[----:B0-----:R-:W2:Y:S04]  /*12990*/  LDL.LU R25, [R1+0x1a0] ;  /* 0x0001a00001197983 */ /* 0x001ea80000300800 */
[----:B--2---:R0:W-:Y:S04]  /*129a0*/  STL [R1+0xba0], R25 ;  /* 0x000ba01901007387 */ /* 0x0041e80000100800 */
[----:B0-----:R-:W2:Y:S04]  /*129b0*/  LDL.LU R25, [R1+0x190] ;  /* 0x0001900001197983 */ /* 0x001ea80000300800 */
[----:B--2---:R0:W-:Y:S04]  /*129c0*/  STL [R1+0xba8], R25 ;  /* 0x000ba81901007387 */ /* 0x0041e80000100800 */
[----:B0-----:R-:W2:Y:S04]  /*129d0*/  LDL.LU R25, [R1+0x180] ;  /* 0x0001800001197983 */ /* 0x001ea80000300800 */
[----:B------:R-:W2:Y:S04]  /*129e0*/  LDL.LU R24, [R1+0x29c] ;  /* 0x00029c0001187983 */ /* 0x000ea80000300800 */
[----:B--2---:R0:W-:Y:S04]  /*129f0*/  STL [R1+0xb94], R24 ;  /* 0x000b941801007387 */ /* 0x0041e80000100800 */
[----:B0-----:R-:W2:Y:S04]  /*12a00*/  LDL.LU R24, [R1+0x1b4] ;  /* 0x0001b40001187983 */ /* 0x001ea80000300800 */
[----:B--2---:R0:W-:Y:S04]  /*12a10*/  STL [R1+0xb9c], R24 ;  /* 0x000b9c1801007387 */ /* 0x0041e80000100800 */
[----:B0-----:R-:W2:Y:S04]  /*12a20*/  LDL.LU R24, [R1+0x1a4] ;  /* 0x0001a40001187983 */ /* 0x001ea80000300800 */
[----:B--2---:R0:W-:Y:S04]  /*12a30*/  STL [R1+0xba4], R24 ;  /* 0x000ba41801007387 */ /* 0x0041e80000100800 */
[----:B0-----:R-:W2:Y:S01]  /*12a40*/  LDL.LU R24, [R1+0x194] ;  /* 0x0001940001187983 */ /* 0x001ea20000300800 */
[----:B------:R-:W-:-:S03]  /*12a50*/  F2FP.PACK_AB R10, R11, R10 ;  /* 0x0000000a0b0a723e */ /* 0x000fc600000000ff */
[----:B--2---:R0:W-:Y:S04]  /*12a60*/  STL [R1+0xbac], R24 ;  /* 0x000bac1801007387 */ /* 0x0041e80000100800 */
        /* <DEDUP_REMOVED lines=23> */
[----:B------:R-:W3:Y:S04]  /*12be0*/  LDL.LU R11, [R1+0xbb8] ;  /* 0x000bb800010b7983 */ /* 0x000ee80000300800 */
[----:B------:R0:W-:Y:S04]  /*12bf0*/  STL [R1+0x7c], R10 ;  /* 0x00007c0a01007387 */ /* 0x0001e80000100800 */
[----:B0-----:R-:W2:Y:S01]  /*12c00*/  LDL.LU R10, [R1+0xbb4] ;  /* 0x000bb400010a7983 */ /* 0x001ea20000300800 */
[----:B---3--:R-:W-:-:S03]  /*12c10*/  F2FP.PACK_AB R7, R11, R7 ;  /* 0x000000070b07723e */ /* 0x008fc600000000ff */
[----:B------:R-:W3:Y:S01]  /*12c20*/  LDL.LU R11, [R1+0xbb0] ;  /* 0x000bb000010b7983 */ /* 0x000ee20000300800 */
[----:B----4-:R-:W-:-:S03]  /*12c30*/  F2FP.PACK_AB R4, R4, R5 ;  /* 0x000000050404723e */ /* 0x010fc600000000ff */
[----:B------:R0:W-:Y:S01]  /*12c40*/  STL [R1+0x78], R7 ;  /* 0x0000780701007387 */ /* 0x0001e20000100800 */
[----:B--2---:R-:W-:-:S03]  /*12c50*/  F2FP.PACK_AB R25, R24, R25 ;  /* 0x000000191819723e */ /* 0x004fc600000000ff */
[----:B0-----:R-:W2:Y:S04]  /*12c60*/  LDL.LU R7, [R1+0x3a4] ;  /* 0x0003a40001077983 */ /* 0x001ea80000300800 */
[----:B------:R0:W-:Y:S04]  /*12c70*/  STL [R1+0x74], R4 ;  /* 0x0000740401007387 */ /* 0x0001e80000100800 */
[----:B0-----:R-:W4:Y:S01]  /*12c80*/  LDL.LU R4, [R1+0x3b4] ;  /* 0x0003b40001047983 */ /* 0x001f220000300800 */
[----:B---3--:R-:W-:-:S05]  /*12c90*/  F2FP.PACK_AB R5, R11, R10 ;  /* 0x0000000a0b05723e */ /* 0x008fca00000000ff */
[----:B------:R0:W-:Y:S04]  /*12ca0*/  STL [R1+0x70], R5 ;  /* 0x0000700501007387 */ /* 0x0001e80000100800 */
[----:B0-----:R-:W4:Y:S04]  /*12cb0*/  LDL.LU R5, [R1+0x3b0] ;  /* 0x0003b00001057983 */ /* 0x001f280000300800 */
[----:B------:R-:W3:Y:S04]  /*12cc0*/  LDL.LU R10, [R1+0x3c4] ;  /* 0x0003c400010a7983 */ /* 0x000ee80000300800 */
[----:B------:R-:W3:Y:S04]  /*12cd0*/  LDL.LU R11, [R1+0x3c0] ;  /* 0x0003c000010b7983 */ /* 0x000ee80000300800 */
        /* <DEDUP_REMOVED lines=13> */
[----:B------:R0:W-:Y:S01]  /*12db0*/  STL [R1+0x60], R25 ;  /* 0x0000601901007387 */ /* 0x0001e20000100800 */
[----:B------:R-:W-:-:S03]  /*12dc0*/  F2FP.PACK_AB R29, R18, R29 ;  /* 0x0000001d121d723e */ /* 0x000fc600000000ff */
[----:B0-----:R-:W3:Y:S01]  /*12dd0*/  LDL.LU R25, [R1+0xb90] ;  /* 0x000b900001197983 */ /* 0x001ee20000300800 */
[----:B--2---:R-:W-:-:S03]  /*12de0*/  F2FP.PACK_AB R19, R24, R19 ;  /* 0x000000131813723e */ /* 0x004fc600000000ff */
[----:B------:R-:W2:Y:S04]  /*12df0*/  LDL.LU R24, [R1+0xb8c] ;  /* 0x000b8c0001187983 */ /* 0x000ea80000300800 */
[----:B------:R0:W-:Y:S04]  /*12e00*/  STL [R1+0x5c], R19 ;  /* 0x00005c1301007387 */ /* 0x0001e80000100800 */
[----:B0-----:R-:W2:Y:S04]  /*12e10*/  LDL.LU R19, [R1+0xb88] ;  /* 0x000b880001137983 */ /* 0x001ea80000300800 */
[----:B------:R-:W2:Y:S01]  /*12e20*/  LDL.LU R18, [R1+0xb84] ;  /* 0x000b840001127983 */ /* 0x000ea20000300800 */
[----:B------:R-:W-:-:S02]  /*12e30*/  F2FP.PACK_AB R28, R0, R28 ;  /* 0x0000001c001c723e */ /* 0x000fc400000000ff */
[----:B------:R-:W-:Y:S02]  /*12e40*/  F2FP.PACK_AB R27, R13, R27 ;  /* 0x0000001b0d1b723e */ /* 0x000fe400000000ff */
[----:B------:R-:W-:Y:S01]  /*12e50*/  F2FP.PACK_AB R0, R17, R15 ;  /* 0x0000000f1100723e */ /* 0x000fe200000000ff */
[----:B------:R-:W-:Y:S01]  /*12e60*/  STL [R1+0x58], R29 ;  /* 0x0000581d01007387 */ /* 0x000fe20000100800 */
[----:B------:R-:W-:Y:S02]  /*12e70*/  F2FP.PACK_AB R26, R16, R26 ;  /* 0x0000001a101a723e */ /* 0x000fe400000000ff */
[----:B---3--:R-:W-:Y:S01]  /*12e80*/  F2FP.PACK_AB R25, R14, R25 ;  /* 0x000000190e19723e */ /* 0x008fe200000000ff */
[----:B------:R-:W-:Y:S01]  /*12e90*/  STL [R1+0x54], R28 ;  /* 0x0000541c01007387 */ /* 0x000fe20000100800 */
[----:B------:R-:W-:Y:S02]  /*12ea0*/  F2FP.PACK_AB R23, R2, R23 ;  /* 0x000000170217723e */ /* 0x000fe400000000ff */
[----:B------:R-:W-:Y:S01]  /*12eb0*/  F2FP.PACK_AB R22, R3, R22 ;  /* 0x000000160316723e */ /* 0x000fe200000000ff */
[----:B------:R-:W-:Y:S01]  /*12ec0*/  STL [R1+0xac8], R27 ;  /* 0x000ac81b01007387 */ /* 0x000fe20000100800 */
[----:B------:R-:W-:-:S03]  /*12ed0*/  F2FP.PACK_AB R21, R8, R21 ;  /* 0x000000150815723e */ /* 0x000fc600000000ff */
[----:B------:R-:W-:Y:S01]  /*12ee0*/  STL [R1+0x50], R0 ;  /* 0x0000500001007387 */ /* 0x000fe20000100800 */
[----:B------:R-:W-:-:S03]  /*12ef0*/  F2FP.PACK_AB R20, R9, R20 ;  /* 0x000000140914723e */ /* 0x000fc600000000ff */
[----:B------:R-:W-:Y:S01]  /*12f00*/  STL [R1+0xacc], R26 ;  /* 0x000acc1a01007387 */ /* 0x000fe20000100800 */
[----:B----4-:R-:W-:-:S03]  /*12f10*/  F2FP.PACK_AB R17, R4, R5 ;  /* 0x000000050411723e */ /* 0x010fc600000000ff */
[----:B------:R-:W-:Y:S01]  /*12f20*/  STL [R1+0xad0], R25 ;  /* 0x000ad01901007387 */ /* 0x000fe20000100800 */
[----:B--2---:R-:W-:-:S05]  /*12f30*/  F2FP.PACK_AB R24, R12, R24 ;  /* 0x000000180c18723e */ /* 0x004fca00000000ff */
[----:B------:R-:W-:Y:S04]  /*12f40*/  STL [R1+0xad4], R24 ;  /* 0x000ad41801007387 */ /* 0x000fe80000100800 */
[----:B------:R-:W-:Y:S01]  /*12f50*/  STL [R1+0xad8], R23 ;  /* 0x000ad81701007387 */ /* 0x000fe20000100800 */
[----:B------:R-:W-:-:S03]  /*12f60*/  F2FP.PACK_AB R19, R6, R19 ;  /* 0x000000130613723e */ /* 0x000fc600000000ff */
[----:B------:R-:W-:Y:S01]  /*12f70*/  STL [R1+0xadc], R22 ;  /* 0x000adc1601007387 */ /* 0x000fe20000100800 */
[----:B------:R-:W-:-:S03]  /*12f80*/  F2FP.PACK_AB R18, R7, R18 ;  /* 0x000000120712723e */ /* 0x000fc600000000ff */
[----:B------:R-:W-:Y:S04]  /*12f90*/  STL [R1+0xae0], R21 ;  /* 0x000ae01501007387 */ /* 0x000fe80000100800 */
[----:B------:R-:W-:Y:S04]  /*12fa0*/  STL [R1+0xae4], R20 ;  /* 0x000ae41401007387 */ /* 0x000fe80000100800 */
[----:B------:R-:W-:Y:S04]  /*12fb0*/  STL [R1+0xae8], R19 ;  /* 0x000ae81301007387 */ /* 0x000fe80000100800 */
[----:B------:R-:W-:Y:S04]  /*12fc0*/  STL [R1+0xaec], R18 ;  /* 0x000aec1201007387 */ /* 0x000fe80000100800 */
[----:B------:R-:W-:Y:S04]  /*12fd0*/  STL [R1+0xaf0], R17 ;  /* 0x000af01101007387 */ /* 0x000fe80000100800 */
[----:B------:R-:W2:Y:S04]  /*12fe0*/  LDL.LU R15, [R1+0x438] ;  /* 0x00043800010f7983 */ /* 0x000ea80000300800 */
[----:B------:R-:W3:Y:S04]  /*12ff0*/  LDL.LU R14, [R1+0x448] ;  /* 0x00044800010e7983 */ /* 0x000ee80000300800 */
[----:B---3--:R0:W-:Y:S04]  /*13000*/  STL [R1+0xb80], R14 ;  /* 0x000b800e01007387 */ /* 0x0081e80000100800 */
[----:B0-----:R-:W2:Y:S04]  /*13010*/  LDL.LU R14, [R1+0x43c] ;  /* 0x00043c00010e7983 */ /* 0x001ea80000300800 */
[----:B------:R-:W3:Y:S04]  /*13020*/  LDL.LU R13, [R1+0x458] ;  /* 0x00045800010d7983 */ /* 0x000ee80000300800 */
[----:B---3--:R0:W-:Y:S04]  /*13030*/  STL [R1+0xb7c], R13 ;  /* 0x000b7c0d01007387 */ /* 0x0081e80000100800 */
[----:B0-----:R-:W3:Y:S04]  /*13040*/  LDL.LU R13, [R1+0x44c] ;  /* 0x00044c00010d7983 */ /* 0x001ee80000300800 */
[----:B------:R-:W4:Y:S01]  /*13050*/  LDL.LU R12, [R1+0x468] ;  /* 0x00046800010c7983 */ /* 0x000f220000300800 */
[----:B------:R-:W-:-:S03]  /*13060*/  F2FP.PACK_AB R16, R10, R11 ;  /* 0x0000000b0a10723e */ /* 0x000fc600000000ff */
[----:B----4-:R0:W-:Y:S04]  /*13070*/  STL [R1+0xb78], R12 ;  /* 0x000b780c01007387 */ /* 0x0101e80000100800 */
[----:B0-----:R-:W4:Y:S04]  /*13080*/  LDL.LU R12, [R1+0x45c] ;  /* 0x00045c00010c7983 */ /* 0x001f280000300800 */
[----:B------:R-:W2:Y:S04]  /*13090*/  LDL.LU R11, [R1+0x430] ;  /* 0x00043000010b7983 */ /* 0x000ea80000300800 */
[----:B--2---:R0:W-:Y:S04]  /*130a0*/  STL [R1+0xb74], R11 ;  /* 0x000b740b01007387 */ /* 0x0041e80000100800 */
[----:B0-----:R-:W2:Y:S04]  /*130b0*/  LDL.LU R11, [R1+0x46c] ;  /* 0x00046c00010b7983 */ /* 0x001ea80000300800 */
        /* <DEDUP_REMOVED lines=21> */
[----:B------:R0:W-:Y:S04]  /*13210*/  STL [R1+0xaf4], R16 ;  /* 0x000af41001007387 */ /* 0x0001e80000100800 */
        /* <DEDUP_REMOVED lines=66> */
[----:B------:R-:W3:Y:S02]  /*13640*/  LDL.LU R14, [R1+0xb80] ;  /* 0x000b8000010e7983 */ /* 0x000ee40000300800 */
[----:B---3--:R-:W-:-:S02]  /*13650*/  F2FP.PACK_AB R14, R13, R14 ;  /* 0x0000000e0d0e723e */ /* 0x008fc400000000ff */
[----:B------:R-:W4:Y:S02]  /*13660*/  LDL.LU R13, [R1+0xb7c] ;  /* 0x000b7c00010d7983 */ /* 0x000f240000300800 */
[----:B----4-:R-:W-:Y:S02]  /*13670*/  F2FP.PACK_AB R13, R12, R13 ;  /* 0x0000000d0c0d723e */ /* 0x010fe400000000ff */
[----:B------:R-:W3:Y:S02]  /*13680*/  LDL.LU R12, [R1+0xb78] ;  /* 0x000b7800010c7983 */ /* 0x000ee40000300800 */
[----:B---3--:R-:W-:Y:S02]  /*13690*/  F2FP.PACK_AB R12, R11, R12 ;  /* 0x0000000c0b0c723e */ /* 0x008fe400000000ff */
[----:B------:R-:W3:Y:S02]  /*136a0*/  LDL.LU R11, [R1+0xb74] ;  /* 0x000b7400010b7983 */ /* 0x000ee40000300800 */
[----:B---3--:R-:W-:-:S02]  /*136b0*/  F2FP.PACK_AB R11, R10, R11 ;  /* 0x0000000b0a0b723e */ /* 0x008fc400000000ff */
[----:B------:R-:W3:Y:S02]  /*136c0*/  LDL.LU R10, [R1+0xb70] ;  /* 0x000b7000010a7983 */ /* 0x000ee40000300800 */
[----:B---3--:R-:W-:Y:S02]  /*136d0*/  F2FP.PACK_AB R10, R9, R10 ;  /* 0x0000000a090a723e */ /* 0x008fe400000000ff */
        /* <DEDUP_REMOVED lines=12> */
[----:B------:R-:W2:Y:S02]  /*137a0*/  LDL.LU R16, [R1+0xb54] ;  /* 0x000b540001107983 */ /* 0x000ea40000300800 */
[----:B--2---:R-:W-:Y:S02]  /*137b0*/  F2FP.PACK_AB R16, R17, R16 ;  /* 0x000000101110723e */ /* 0x004fe400000000ff */
        /* <DEDUP_REMOVED lines=13> */
[----:B------:R0:W-:Y:S04]  /*13890*/  STL [R1], R16 ;  /* 0x0000001001007387 */ /* 0x0001e80000100800 */
        /* <DEDUP_REMOVED lines=30> */
[----:B------:R-:W2:Y:S01]  /*13a80*/  LDL.LU R17, [R1+0xaf8] ;  /* 0x000af80001117983 */ /* 0x000ea20000300800 */
[----:B------:R-:W-:-:S03]  /*13a90*/  F2FP.PACK_AB R20, R19, R20 ;  /* 0x000000141314723e */ /* 0x000fc600000000ff */
[----:B------:R0:W-:Y:S01]  /*13aa0*/  STL [R1+0x20], R16 ;  /* 0x0000201001007387 */ /* 0x0001e20000100800 */
[----:B------:R-:W-:Y:S02]  /*13ab0*/  F2FP.PACK_AB R22, R21, R22 ;  /* 0x000000161516723e */ /* 0x000fe400000000ff */
[----:B------:R-:W-:Y:S01]  /*13ac0*/  F2FP.PACK_AB R24, R23, R24 ;  /* 0x000000181718723e */ /* 0x000fe200000000ff */
[----:B0-----:R0:W5:Y:S01]  /*13ad0*/  LDL.LU R16, [R1+0xaf4] ;  /* 0x000af40001107983 */ /* 0x0011620000300800 */
[----:B------:R-:W-:Y:S02]  /*13ae0*/  F2FP.PACK_AB R26, R25, R26 ;  /* 0x0000001a191a723e */ /* 0x000fe400000000ff */
[----:B------:R-:W-:Y:S02]  /*13af0*/  F2FP.PACK_AB R29, R27, R29 ;  /* 0x0000001d1b1d723e */ /* 0x000fe400000000ff */
[----:B------:R-:W-:Y:S02]  /*13b00*/  F2FP.PACK_AB R28, R0, R28 ;  /* 0x0000001c001c723e */ /* 0x000fe400000000ff */
[----:B------:R-:W-:-:S02]  /*13b10*/  F2FP.PACK_AB R0, R2, R3 ;  /* 0x000000030200723e */ /* 0x000fc400000000ff */
[----:B--2---:R-:W-:Y:S02]  /*13b20*/  F2FP.PACK_AB R18, R17, R18 ;  /* 0x000000121112723e */ /* 0x004fe400000000ff */
[----:B------:R0:W5:Y:S04]  /*13b30*/  LDL.LU R17, [R1+0xaf0] ;  /* 0x000af00001117983 */ /* 0x0001680000300800 */
[----:B------:R1:W-:Y:S04]  /*13b40*/  STL [R1+0x3c], R18 ;  /* 0x00003c1201007387 */ /* 0x0003e80000100800 */
[----:B-1----:R0:W5:Y:S04]  /*13b50*/  LDL.LU R18, [R1+0xaec] ;  /* 0x000aec0001127983 */ /* 0x0021680000300800 */
        /* <DEDUP_REMOVED lines=14> */
[----:B------:R0:W-:Y:S04]  /*13c40*/  STL [R1+0x40], R0 ;  /* 0x0000400001007387 */ /* 0x0001e80000100800 */
[----:B------:R0:W-:Y:S02]  /*13c50*/  STL [R1+0x44], R28 ;  /* 0x0000441c01007387 */ /* 0x0001e40000100800 */
.L_x_0:
[----:B01----:R-:W2:Y:S04]  /*13c60*/  LDL.LU R29, [R1] ;  /* 0x00000000011d7983 */ /* 0x003ea80000300800 */
[----:B------:R-:W3:Y:S04]  /*13c70*/  LDL.LU R3, [R1+0x4] ;  /* 0x0000040001037983 */ /* 0x000ee80000300800 */
[----:B------:R-:W4:Y:S04]  /*13c80*/  LDL.LU R2, [R1+0x8] ;  /* 0x0000080001027983 */ /* 0x000f280000300800 */
[----:B------:R-:W4:Y:S04]  /*13c90*/  LDL.LU R0, [R1+0xc] ;  /* 0x00000c0001007983 */ /* 0x000f280000300800 */
[----:B------:R0:W-:Y:S04]  /*13ca0*/  STL [R1+0xc28], R7 ;  /* 0x000c280701007387 */ /* 0x0001e80000100800 */
[----:B0-----:R-:W4:Y:S04]  /*13cb0*/  LDL.LU R7, [R1+0x1c] ;  /* 0x00001c0001077983 */ /* 0x001f280000300800 */
[----:B------:R-:W-:Y:S04]  /*13cc0*/  STL.64 [R1+0xc20], R10 ;  /* 0x000c200a01007387 */ /* 0x000fe80000100a00 */
[----:B------:R-:W-:Y:S04]  /*13cd0*/  STL.64 [R1+0xc18], R8 ;  /* 0x000c180801007387 */ /* 0x000fe80000100a00 */
[----:B------:R-:W-:Y:S04]  /*13ce0*/  STL.64 [R1+0xc10], R14 ;  /* 0x000c100e01007387 */ /* 0x000fe80000100a00 */
[----:B------:R0:W-:Y:S04]  /*13cf0*/  STL.64 [R1+0xc08], R12 ;  /* 0x000c080c01007387 */ /* 0x0001e80000100a00 */
[----:B0-----:R-:W4:Y:S04]  /*13d00*/  LDL.LU R12, [R1+0x30] ;  /* 0x00003000010c7983 */ /* 0x001f280000300800 */
[----:B------:R-:W4:Y:S04]  /*13d10*/  LDL.LU R13, [R1+0x34] ;  /* 0x00003400010d7983 */ /* 0x000f280000300800 */
[----:B------:R-:W4:Y:S04]  /*13d20*/  LDL.LU R14, [R1+0x38] ;  /* 0x00003800010e7983 */ /* 0x000f280000300800 */
[----:B------:R-:W4:Y:S04]  /*13d30*/  LDL.LU R15, [R1+0x3c] ;  /* 0x00003c00010f7983 */ /* 0x000f280000300800 */
[----:B------:R-:W4:Y:S04]  /*13d40*/  LDL.LU R8, [R1+0x40] ;  /* 0x0000400001087983 */ /* 0x000f280000300800 */
[----:B------:R-:W4:Y:S04]  /*13d50*/  LDL.LU R9, [R1+0x44] ;  /* 0x0000440001097983 */ /* 0x000f280000300800 */
[----:B------:R-:W4:Y:S04]  /*13d60*/  LDL.LU R10, [R1+0x48] ;  /* 0x00004800010a7983 */ /* 0x000f280000300800 */
[----:B------:R-:W4:Y:S04]  /*13d70*/  LDL.LU R11, [R1+0x4c] ;  /* 0x00004c00010b7983 */ /* 0x000f280000300800 */
[----:B-----5:R-:W-:Y:S04]  /*13d80*/  STL.64 [R1+0xc00], R18 ;  /* 0x000c001201007387 */ /* 0x020fe80000100a00 */
[----:B------:R0:W-:Y:S04]  /*13d90*/  STL.64 [R1+0xbf8], R16 ;  /* 0x000bf81001007387 */ /* 0x0001e80000100a00 */
[----:B0-----:R-:W4:Y:S04]  /*13da0*/  LDL.LU R16, [R1+0x20] ;  /* 0x0000200001107983 */ /* 0x001f280000300800 */
[----:B------:R-:W4:Y:S04]  /*13db0*/  LDL.LU R17, [R1+0x24] ;  /* 0x0000240001117983 */ /* 0x000f280000300800 */
[----:B------:R-:W4:Y:S04]  /*13dc0*/  LDL.LU R18, [R1+0x28] ;  /* 0x0000280001127983 */ /* 0x000f280000300800 */
[----:B------:R-:W4:Y:S04]  /*13dd0*/  LDL.LU R19, [R1+0x2c] ;  /* 0x00002c0001137983 */ /* 0x000f280000300800 */
[----:B------:R-:W4:Y:S04]  /*13de0*/  LDL R28, [R1+0xa50] ;  /* 0x000a5000011c7983 */ /* 0x000f280000100800 */
[----:B------:R-:W-:Y:S04]  /*13df0*/  STL.64 [R1+0xbf0], R22 ;  /* 0x000bf01601007387 */ /* 0x000fe80000100a00 */
[----:B------:R0:W-:Y:S04]  /*13e00*/  STL.64 [R1+0xbe8], R20 ;  /* 0x000be81401007387 */ /* 0x0001e80000100a00 */
[----:B0-----:R-:W4:Y:S04]  /*13e10*/  LDL.LU R20, [R1+0x10] ;  /* 0x0000100001147983 */ /* 0x001f280000300800 */
[----:B------:R-:W4:Y:S04]  /*13e20*/  LDL.LU R21, [R1+0x14] ;  /* 0x0000140001157983 */ /* 0x000f280000300800 */
[----:B------:R-:W4:Y:S04]  /*13e30*/  LDL.LU R22, [R1+0x18] ;  /* 0x0000180001167983 */ /* 0x000f280000300800 */
[----:B------:R-:W-:Y:S04]  /*13e40*/  STL.64 [R1+0xbe0], R26 ;  /* 0x000be01a01007387 */ /* 0x000fe80000100a00 */
[----:B------:R2:W-:Y:S02]  /*13e50*/  STL.64 [R1+0xbd8], R24 ;  /* 0x000bd81801007387 */ /* 0x0005e40000100a00 */
[----:B--2---:R-:W-:-:S02]  /*13e60*/  IMAD.MOV.U32 R24, RZ, RZ, R29 ;  /* 0x000000ffff187224 */ /* 0x004fc400078e001d */
[----:B------:R-:W0:Y:S01]  /*13e70*/  S2R R29, SR_TID.X ;  /* 0x00000000001d7919 */ /* 0x000e220000002100 */
[----:B---3--:R-:W-:-:S03]  /*13e80*/  IMAD.MOV.U32 R25, RZ, RZ, R3 ;  /* 0x000000ffff197224 */ /* 0x008fc600078e0003 */
[----:B------:R-:W1:Y:S01]  /*13e90*/  S2R R3, SR_TID.X ;  /* 0x0000000000037919 */ /* 0x000e620000002100 */
[----:B----4-:R-:W-:Y:S02]  /*13ea0*/  IMAD.MOV.U32 R26, RZ, RZ, R2 ;  /* 0x000000ffff1a7224 */ /* 0x010fe400078e0002 */
[----:B------:R-:W-:Y:S02]  /*13eb0*/  IMAD.MOV.U32 R27, RZ, RZ, R0 ;  /* 0x000000ffff1b7224 */ /* 0x000fe400078e0000 */
[C---:B0-----:R-:W-:Y:S02]  /*13ec0*/  IMAD.SHL.U32 R0, R29.reuse, 0x4, RZ ;  /* 0x000000041d007824 */ /* 0x041fe400078e00ff */
[----:B------:R-:W-:Y:S02]  /*13ed0*/  IMAD.SHL.U32 R2, R29, 0x100, RZ ;  /* 0x000001001d027824 */ /* 0x000fe400078e00ff */
[----:B------:R-:W-:Y:S01]  /*13ee0*/  IMAD.MOV.U32 R23, RZ, RZ, R7 ;  /* 0x000000ffff177224 */ /* 0x000fe200078e0007 */
[----:B-1----:R-:W-:Y:S01]  /*13ef0*/  LOP3.LUT R7, R3, 0x60, RZ, 0xc0, !PT ;  /* 0x0000006003077812 */ /* 0x002fe200078ec0ff */
[----:B------:R-:W-:Y:S01]  /*13f00*/  IMAD.SHL.U32 R3, R29, 0x20, RZ ;  /* 0x000000201d037824 */ /* 0x000fe200078e00ff */
[----:B------:R-:W-:-:S02]  /*13f10*/  LOP3.LUT R0, R0, 0x70, RZ, 0xc0, !PT ;  /* 0x0000007000007812 */ /* 0x000fc400078ec0ff */
[----:B------:R-:W-:-:S03]  /*13f20*/  LOP3.LUT R2, R2, 0x1800, RZ, 0xc0, !PT ;  /* 0x0000180002027812 */ /* 0x000fc600078ec0ff */
[----:B------:R-:W-:Y:S01]  /*13f30*/  IMAD R0, R7, 0x8, R0 ;  /* 0x0000000807007824 */ /* 0x000fe200078e0200 */
[----:B------:R-:W-:Y:S01]  /*13f40*/  LOP3.LUT R2, R2, 0x60, R3, 0xf8, !PT ;  /* 0x0000006002027812 */ /* 0x000fe200078ef803 */
[----:B------:R-:W2:Y:S01]  /*13f50*/  LDL.LU R7, [R1+0xc28] ;  /* 0x000c280001077983 */ /* 0x000ea20000300800 */
[----:B------:R-:W-:Y:S02]  /*13f60*/  IMAD.SHL.U32 R29, R29, 0x400, RZ ;  /* 0x000004001d1d7824 */ /* 0x000fe400078e00ff */
[----:B------:R-:W-:Y:S01]  /*13f70*/  LOP3.LUT R0, R2, R0, RZ, 0x3c, !PT ;  /* 0x0000000002007212 */ /* 0x000fe200078e3cff */
[----:B------:R-:W-:Y:S02]  /*13f80*/  BAR.SYNC.DEFER_BLOCKING 0x0 ;  /* 0x0000000000007b1d */ /* 0x000fe40000010000 */
[----:B------:R-:W-:-:S04]  /*13f90*/  LOP3.LUT R29, R29, 0x1800, RZ, 0xc0, !PT ;  /* 0x000018001d1d7812 */ /* 0x000fc800078ec0ff */
[----:B------:R-:W0:Y:S04]  /*13fa0*/  S2R R2, SR_TID.X ;  /* 0x0000000000027919 */ /* 0x000e280000002100 */
[----:B------:R-:W-:Y:S01]  /*13fb0*/  STS.128 [R0+0x80], R12 ;  /* 0x0000800c00007388 */ /* 0x000fe20000000c00 */
[----:B0-----:R-:W-:-:S03]  /*13fc0*/  LOP3.LUT R2, R2, 0x7f, RZ, 0xc0, !PT ;  /* 0x0000007f02027812 */ /* 0x001fc600078ec0ff */
[----:B------:R0:W-:Y:S04]  /*13fd0*/  STS.128 [R0], R8 ;  /* 0x0000000800007388 */ /* 0x0001e80000000c00 */
[----:B0-----:R-:W3:Y:S04]  /*13fe0*/  LDL.LU.64 R10, [R1+0xc20] ;  /* 0x000c2000010a7983 */ /* 0x001ee80000300a00 */
[----:B------:R-:W3:Y:S04]  /*13ff0*/  LDL.LU.64 R8, [R1+0xc18] ;  /* 0x000c180001087983 */ /* 0x000ee80000300a00 */
[----:B------:R-:W4:Y:S04]  /*14000*/  LDL.LU.64 R14, [R1+0xc10] ;  /* 0x000c1000010e7983 */ /* 0x000f280000300a00 */
[----:B------:R-:W4:Y:S04]  /*14010*/  LDL.LU.64 R12, [R1+0xc08] ;  /* 0x000c0800010c7983 */ /* 0x000f280000300a00 */
[----:B------:R0:W-:Y:S01]  /*14020*/  STS.128 [R0+0x400], R16 ;  /* 0x0004001000007388 */ /* 0x0001e20000000c00 */
[----:B------:R-:W-:-:S02]  /*14030*/  IADD3 R3, R28, 0x1, RZ ;  /* 0x000000011c037810 */ /* 0x000fc40007ffe0ff */
[----:B------:R-:W-:Y:S02]  /*14040*/  IADD3 R28, R28, 0x2, RZ ;  /* 0x000000021c1c7810 */ /* 0x000fe40007ffe0ff */
[----:B------:R-:W-:Y:S02]  /*14050*/  ISETP.GE.AND P0, PT, R3, c[0x0][0x17c], PT ;  /* 0x00005f0003007a0c */ /* 0x000fe40003f06270 */
[----:B------:R-:W-:Y:S01]  /*14060*/  ISETP.GE.AND P3, PT, R28, c[0x0][0x17c], PT ;  /* 0x00005f001c007a0c */ /* 0x000fe20003f66270 */
[----:B------:R-:W-:Y:S01]  /*14070*/  IMAD R28, R2, 0x10, R29 ;  /* 0x00000010021c7824 */ /* 0x000fe200078e021d */
[----:B------:R-:W-:Y:S04]  /*14080*/  STS.128 [R0+0x480], R20 ;  /* 0x0004801400007388 */ /* 0x000fe80000000c00 */
[----:B------:R-:W-:Y:S06]  /*14090*/  BAR.SYNC.DEFER_BLOCKING 0x0 ;  /* 0x0000000000007b1d */ /* 0x000fec0000010000 */
[----:B0-----:R-:W4:Y:S01]  /*140a0*/  LDL.LU.64 R18, [R1+0xc00] ;  /* 0x000c000001127983 */ /* 0x001f220000300a00 */
[----:B------:R-:W-:-:S03]  /*140b0*/  LOP3.LUT R29, R28, 0x20, RZ, 0x3c, !PT ;  /* 0x000000201c1d7812 */ /* 0x000fc600078e3cff */
[----:B------:R-:W4:Y:S04]  /*140c0*/  LDL.LU.64 R16, [R1+0xbf8] ;  /* 0x000bf80001107983 */ /* 0x000f280000300a00 */
[----:B------:R-:W0:Y:S01]  /*140d0*/  LDS.128 R20, [R28] ;  /* 0x000000001c147984 */ /* 0x000e220000000c00 */
[----:B------:R-:W-:-:S03]  /*140e0*/  LOP3.LUT R3, R28, 0x40, RZ, 0x3c, !PT ;  /* 0x000000401c037812 */ /* 0x000fc600078e3cff */
[----:B0-----:R-:W-:Y:S04]  /*140f0*/  STL.64 [R1+0x30], R20 ;  /* 0x0000301401007387 */ /* 0x001fe80000100a00 */
[----:B------:R-:W-:Y:S04]  /*14100*/  STL.64 [R1+0x38], R22 ;  /* 0x0000381601007387 */ /* 0x000fe80000100a00 */
[----:B------:R-:W0:Y:S01]  /*14110*/  LDS.128 R20, [R29] ;  /* 0x000000001d147984 */ /* 0x000e220000000c00 */
[----:B------:R-:W-:-:S03]  /*14120*/  LOP3.LUT R2, R28, 0x60, RZ, 0x3c, !PT ;  /* 0x000000601c027812 */ /* 0x000fc600078e3cff */
[----:B0-----:R-:W-:Y:S04]  /*14130*/  STL.64 [R1+0xa0], R20 ;  /* 0x0000a01401007387 */ /* 0x001fe80000100a00 */
[----:B------:R-:W-:Y:S04]  /*14140*/  STL.64 [R1+0xa8], R22 ;  /* 0x0000a81601007387 */ /* 0x000fe80000100a00 */
[----:B------:R-:W0:Y:S04]  /*14150*/  LDS.128 R20, [R3] ;  /* 0x0000000003147984 */ /* 0x000e280000000c00 */
[----:B0-----:R-:W-:Y:S04]  /*14160*/  STL.64 [R1+0xd0], R20 ;  /* 0x0000d01401007387 */ /* 0x001fe80000100a00 */
[----:B------:R-:W-:Y:S04]  /*14170*/  STL.64 [R1+0xd8], R22 ;  /* 0x0000d81601007387 */ /* 0x000fe80000100a00 */
[----:B------:R-:W0:Y:S04]  /*14180*/  LDS.128 R20, [R2] ;  /* 0x0000000002147984 */ /* 0x000e280000000c00 */
[----:B------:R-:W-:Y:S06]  /*14190*/  BAR.SYNC.DEFER_BLOCKING 0x0 ;  /* 0x0000000000007b1d */ /* 0x000fec0000010000 */
[----:B------:R-:W-:Y:S04]  /*141a0*/  STS.128 [R0], R24 ;  /* 0x0000001800007388 */ /* 0x000fe80000000c00 */
[----:B--2---:R-:W-:Y:S04]  /*141b0*/  STS.128 [R0+0x80], R4 ;  /* 0x0000800400007388 */ /* 0x004fe80000000c00 */
[----:B---3--:R-:W-:Y:S04]  /*141c0*/  STS.128 [R0+0x400], R8 ;  /* 0x0004000800007388 */ /* 0x008fe80000000c00 */
[----:B----4-:R-:W-:Y:S04]  /*141d0*/  STS.128 [R0+0x480], R12 ;  /* 0x0004800c00007388 */ /* 0x010fe80000000c00 */
[----:B------:R-:W-:Y:S06]  /*141e0*/  BAR.SYNC.DEFER_BLOCKING 0x0 ;  /* 0x0000000000007b1d */ /* 0x000fec0000010000 */
[----:B------:R-:W1:Y:S04]  /*141f0*/  LDS.128 R24, [R28] ;  /* 0x000000001c187984 */ /* 0x000e680000000c00 */
[----:B0-----:R-:W-:Y:S04]  /*14200*/  STL.64 [R1+0xf0], R20 ;  /* 0x0000f01401007387 */ /* 0x001fe80000100a00 */
[----:B------:R0:W-:Y:S04]  /*14210*/  STL.64 [R1+0xf8], R22 ;  /* 0x0000f81601007387 */ /* 0x0001e80000100a00 */
[----:B0-----:R-:W2:Y:S04]  /*14220*/  LDL.LU.64 R22, [R1+0xbf0] ;  /* 0x000bf00001167983 */ /* 0x001ea80000300a00 */
[----:B------:R-:W2:Y:S04]  /*14230*/  LDL.LU.64 R20, [R1+0xbe8] ;  /* 0x000be80001147983 */ /* 0x000ea80000300a00 */
[----:B------:R-:W3:Y:S04]  /*14240*/  LDL.LU R4, [R1+0xc0] ;  /* 0x0000c00001047983 */ /* 0x000ee80000300800 */
[----:B------:R-:W3:Y:S04]  /*14250*/  LDL.LU R5, [R1+0xc4] ;  /* 0x0000c40001057983 */ /* 0x000ee80000300800 */
[----:B------:R-:W3:Y:S04]  /*14260*/  LDL.LU R6, [R1+0xc8] ;  /* 0x0000c80001067983 */ /* 0x000ee80000300800 */
[----:B------:R-:W3:Y:S04]  /*14270*/  LDL.LU R7, [R1+0xcc] ;  /* 0x0000cc0001077983 */ /* 0x000ee80000300800 */
[----:B------:R-:W4:Y:S04]  /*14280*/  LDL.LU R12, [R1+0x80] ;  /* 0x00008000010c7983 */ /* 0x000f280000300800 */
[----:B------:R-:W4:Y:S04]  /*14290*/  LDL.LU R13, [R1+0x84] ;  /* 0x00008400010d7983 */ /* 0x000f280000300800 */
[----:B------:R-:W4:Y:S04]  /*142a0*/  LDL.LU R14, [R1+0x88] ;  /* 0x00008800010e7983 */ /* 0x000f280000300800 */
[----:B------:R-:W4:Y:S04]  /*142b0*/  LDL.LU R15, [R1+0x8c] ;  /* 0x00008c00010f7983 */ /* 0x000f280000300800 */
[----:B-1----:R-:W-:Y:S04]  /*142c0*/  STL.64 [R1+0x20], R24 ;  /* 0x0000201801007387 */ /* 0x002fe80000100a00 */
[----:B------:R-:W-:Y:S04]  /*142d0*/  STL.64 [R1+0x28], R26 ;  /* 0x0000281a01007387 */ /* 0x000fe80000100a00 */
        /* <DEDUP_REMOVED lines=9> */
[----:B------:R-:W-:Y:S06]  /*14370*/  BAR.SYNC.DEFER_BLOCKING 0x0 ;  /* 0x0000000000007b1d */ /* 0x000fec0000010000 */
[----:B0-----:R-:W-:Y:S04]  /*14380*/  STL.64 [R1+0x100], R24 ;  /* 0x0001001801007387 */ /* 0x001fe80000100a00 */
[----:B------:R0:W-:Y:S04]  /*14390*/  STL.64 [R1+0x108], R26 ;  /* 0x0001081a01007387 */ /* 0x0001e80000100a00 */
[----:B0-----:R-:W3:Y:S04]  /*143a0*/  LDL.LU.64 R26, [R1+0xbe0] ;  /* 0x000be000011a7983 */ /* 0x001ee80000300a00 */
[----:B------:R-:W4:Y:S04]  /*143b0*/  LDL.LU.64 R24, [R1+0xbd8] ;  /* 0x000bd80001187983 */ /* 0x000f280000300a00 */
[----:B------:R0:W-:Y:S04]  /*143c0*/  STS.128 [R0], R16 ;  /* 0x0000001000007388 */ /* 0x0001e80000000c00 */
[----:B0-----:R-:W4:Y:S04]  /*143d0*/  LDL.LU R16, [R1+0x70] ;  /* 0x0000700001107983 */ /* 0x001f280000300800 */
[----:B------:R-:W4:Y:S04]  /*143e0*/  LDL.LU R17, [R1+0x74] ;  /* 0x0000740001117983 */ /* 0x000f280000300800 */
[----:B------:R-:W4:Y:S04]  /*143f0*/  LDL.LU R18, [R1+0x78] ;  /* 0x0000780001127983 */ /* 0x000f280000300800 */
[----:B------:R-:W4:Y:S04]  /*14400*/  LDL.LU R19, [R1+0x7c] ;  /* 0x00007c0001137983 */ /* 0x000f280000300800 */
[----:B--2---:R0:W-:Y:S04]  /*14410*/  STS.128 [R0+0x80], R20 ;  /* 0x0000801400007388 */ /* 0x0041e80000000c00 */
[----:B0-----:R-:W2:Y:S04]  /*14420*/  LDL.LU R20, [R1+0x60] ;  /* 0x0000600001147983 */ /* 0x001ea80000300800 */
[----:B------:R-:W2:Y:S04]  /*14430*/  LDL.LU R21, [R1+0x64] ;  /* 0x0000640001157983 */ /* 0x000ea80000300800 */
[----:B------:R-:W2:Y:S04]  /*14440*/  LDL.LU R22, [R1+0x68] ;  /* 0x0000680001167983 */ /* 0x000ea80000300800 */
[----:B------:R-:W2:Y:S04]  /*14450*/  LDL.LU R23, [R1+0x6c] ;  /* 0x00006c0001177983 */ /* 0x000ea80000300800 */
[----:B---3--:R-:W-:Y:S04]  /*14460*/  STL [R1+0xb30], R27 ;  /* 0x000b301b01007387 */ /* 0x008fe80000100800 */
[----:B----4-:R0:W-:Y:S04]  /*14470*/  STS.128 [R0+0x400], R24 ;  /* 0x0004001800007388 */ /* 0x0101e80000000c00 */
[----:B0-----:R-:W3:Y:S04]  /*14480*/  LDL.LU R24, [R1+0x50] ;  /* 0x0000500001187983 */ /* 0x001ee80000300800 */
[----:B------:R-:W3:Y:S04]  /*14490*/  LDL.LU R25, [R1+0x54] ;  /* 0x0000540001197983 */ /* 0x000ee80000300800 */
[----:B------:R-:W3:Y:S04]  /*144a0*/  LDL.LU R26, [R1+0x58] ;  /* 0x00005800011a7983 */ /* 0x000ee80000300800 */
[----:B------:R-:W3:Y:S04]  /*144b0*/  LDL.LU R27, [R1+0x5c] ;  /* 0x00005c00011b7983 */ /* 0x000ee80000300800 */
[----:B---3--:R-:W-:Y:S04]  /*144c0*/  STS.128 [R0+0x480], R24 ;  /* 0x0004801800007388 */ /* 0x008fe80000000c00 */
[----:B------:R-:W-:Y:S06]  /*144d0*/  BAR.SYNC.DEFER_BLOCKING 0x0 ;  /* 0x0000000000007b1d */ /* 0x000fec0000010000 */
[----:B------:R-:W0:Y:S04]  /*144e0*/  LDS.128 R24, [R28] ;  /* 0x000000001c187984 */ /* 0x000e280000000c00 */
[----:B0-----:R-:W-:Y:S04]  /*144f0*/  STL.64 [R1], R24 ;  /* 0x0000001801007387 */ /* 0x001fe80000100a00 */
[----:B------:R-:W-:Y:S04]  /*14500*/  STL.64 [R1+0x8], R26 ;  /* 0x0000081a01007387 */ /* 0x000fe80000100a00 */
[----:B------:R-:W0:Y:S04]  /*14510*/  LDS.128 R24, [R29] ;  /* 0x000000001d187984 */ /* 0x000e280000000c00 */
[----:B0-----:R-:W-:Y:S04]  /*14520*/  STL.64 [R1+0x40], R24 ;  /* 0x0000401801007387 */ /* 0x001fe80000100a00 */
[----:B------:R-:W-:Y:S04]  /*14530*/  STL.64 [R1+0x48], R26 ;  /* 0x0000481a01007387 */ /* 0x000fe80000100a00 */
[----:B------:R-:W0:Y:S04]  /*14540*/  LDS.128 R24, [R8] ;  /* 0x0000000008187984 */ /* 0x000e280000000c00 */
[----:B0-----:R-:W-:Y:S04]  /*14550*/  STL.64 [R1+0x50], R24 ;  /* 0x0000501801007387 */ /* 0x001fe80000100a00 */
[----:B------:R-:W-:Y:S04]  /*14560*/  STL.64 [R1+0x58], R26 ;  /* 0x0000581a01007387 */ /* 0x000fe80000100a00 */
[----:B------:R-:W0:Y:S04]  /*14570*/  LDS.128 R24, [R9] ;  /* 0x0000000009187984 */ /* 0x000e280000000c00 */
[----:B------:R-:W-:Y:S06]  /*14580*/  BAR.SYNC.DEFER_BLOCKING 0x0 ;  /* 0x0000000000007b1d */ /* 0x000fec0000010000 */
[----:B------:R1:W-:Y:S04]  /*14590*/  STS.128 [R0+0x80], R16 ;  /* 0x0000801000007388 */ /* 0x0003e80000000c00 */
[----:B0-----:R-:W-:Y:S04]  /*145a0*/  STL.64 [R1+0xe0], R24 ;  /* 0x0000e01801007387 */ /* 0x001fe80000100a00 */
[----:B------:R-:W-:Y:S04]  /*145b0*/  STL.64 [R1+0xe8], R26 ;  /* 0x0000e81a01007387 */ /* 0x000fe80000100a00 */
[----:B-1----:R-:W3:Y:S04]  /*145c0*/  LDL.LU R16, [R1+0x260] ;  /* 0x0002600001107983 */ /* 0x002ee80000300800 */
[----:B------:R-:W3:Y:S04]  /*145d0*/  LDL.LU R17, [R1+0x264] ;  /* 0x0002640001117983 */ /* 0x000ee80000300800 */
[----:B------:R-:W4:Y:S04]  /*145e0*/  LDL.LU R18, [R1+0x268] ;  /* 0x0002680001127983 */ /* 0x000f280000300800 */
[----:B------:R-:W4:Y:S04]  /*145f0*/  LDL.LU R19, [R1+0x26c] ;  /* 0x00026c0001137983 */ /* 0x000f280000300800 */
[----:B--2---:R0:W-:Y:S04]  /*14600*/  STS.128 [R0], R20 ;  /* 0x0000001400007388 */ /* 0x0041e80000000c00 */
[----:B----4-:R-:W-:Y:S04]  /*14610*/  STL.64 [R1+0xb90], R18 ;  /* 0x000b901201007387 */ /* 0x010fe80000100a00 */
[----:B---3--:R1:W-:Y:S04]  /*14620*/  STL.64 [R1+0xb88], R16 ;  /* 0x000b881001007387 */ /* 0x0083e80000100a00 */
[----:B0-----:R-:W2:Y:S04]  /*14630*/  LDL.LU R20, [R1+0x1c0] ;  /* 0x0001c00001147983 */ /* 0x001ea80000300800 */
[----:B------:R-:W2:Y:S04]  /*14640*/  LDL.LU R21, [R1+0x1c4] ;  /* 0x0001c40001157983 */ /* 0x000ea80000300800 */
[----:B------:R-:W3:Y:S04]  /*14650*/  LDL.LU R22, [R1+0x1c8] ;  /* 0x0001c80001167983 */ /* 0x000ee80000300800 */
[----:B------:R-:W3:Y:S04]  /*14660*/  LDL.LU R23, [R1+0x1cc] ;  /* 0x0001cc0001177983 */ /* 0x000ee80000300800 */
[----:B---3--:R-:W-:Y:S04]  /*14670*/  STL.64 [R1+0xba0], R22 ;  /* 0x000ba01601007387 */ /* 0x008fe80000100a00 */
[----:B--2---:R0:W-:Y:S04]  /*14680*/  STL.64 [R1+0xb98], R20 ;  /* 0x000b981401007387 */ /* 0x0041e80000100a00 */
[----:B-1----:R-:W2:Y:S04]  /*14690*/  LDL.LU R16, [R1+0x150] ;  /* 0x0001500001107983 */ /* 0x002ea80000300800 */
[----:B------:R-:W2:Y:S04]  /*146a0*/  LDL.LU R17, [R1+0x154] ;  /* 0x0001540001117983 */ /* 0x000ea80000300800 */
[----:B------:R-:W3:Y:S04]  /*146b0*/  LDL.LU R18, [R1+0x158] ;  /* 0x0001580001127983 */ /* 0x000ee80000300800 */
[----:B------:R-:W3:Y:S04]  /*146c0*/  LDL.LU R19, [R1+0x15c] ;  /* 0x00015c0001137983 */ /* 0x000ee80000300800 */
[----:B---3--:R-:W-:Y:S04]  /*146d0*/  STL.64 [R1+0xbb0], R18 ;  /* 0x000bb01201007387 */ /* 0x008fe80000100a00 */
[----:B--2---:R1:W-:Y:S04]  /*146e0*/  STL.64 [R1+0xba8], R16 ;  /* 0x000ba81001007387 */ /* 0x0043e80000100a00 */
[----:B0-----:R-:W2:Y:S04]  /*146f0*/  LDL.LU R20, [R1+0x130] ;  /* 0x0001300001147983 */ /* 0x001ea80000300800 */
[----:B------:R-:W2:Y:S04]  /*14700*/  LDL.LU R21, [R1+0x134] ;  /* 0x0001340001157983 */ /* 0x000ea80000300800 */
[----:B------:R-:W3:Y:S04]  /*14710*/  LDL.LU R22, [R1+0x138] ;  /* 0x0001380001167983 */ /* 0x000ee80000300800 */
[----:B------:R-:W3:Y:S04]  /*14720*/  LDL.LU R23, [R1+0x13c] ;  /* 0x00013c0001177983 */ /* 0x000ee80000300800 */
[----:B------:R-:W-:Y:S04]  /*14730*/  STS.128 [R0+0x400], R12 ;  /* 0x0004000c00007388 */ /* 0x000fe80000000c00 */
[----:B------:R-:W-:Y:S04]  /*14740*/  STS.128 [R0+0x480], R4 ;  /* 0x0004800400007388 */ /* 0x000fe80000000c00 */
[----:B------:R-:W-:Y:S06]  /*14750*/  BAR.SYNC.DEFER_BLOCKING 0x0 ;  /* 0x0000000000007b1d */ /* 0x000fec0000010000 */
[----:B------:R-:W0:Y:S04]  /*14760*/  LDS.128 R12, [R28] ;  /* 0x000000001c0c7984 */ /* 0x000e280000000c00 */
[----:B------:R-:W4:Y:S04]  /*14770*/  LDS.128 R4, [R8] ;  /* 0x0000000008047984 */ /* 0x000f280000000c00 */
[----:B---3--:R-:W-:Y:S04]  /*14780*/  STL.64 [R1+0xbc0], R22 ;  /* 0x000bc01601007387 */ /* 0x008fe80000100a00 */
[----:B--2---:R2:W-:Y:S04]  /*14790*/  STL.64 [R1+0xbb8], R20 ;  /* 0x000bb81401007387 */ /* 0x0045e80000100a00 */
[----:B-1----:R-:W3:Y:S04]  /*147a0*/  LDL.LU R16, [R1+0x120] ;  /* 0x0001200001107983 */ /* 0x002ee80000300800 */
[----:B------:R-:W3:Y:S04]  /*147b0*/  LDL.LU R17, [R1+0x124] ;  /* 0x0001240001117983 */ /* 0x000ee80000300800 */
[----:B------:R-:W2:Y:S04]  /*147c0*/  LDL.LU R18, [R1+0x128] ;  /* 0x0001280001127983 */ /* 0x000ea80000300800 */
[----:B------:R-:W2:Y:S04]  /*147d0*/  LDL.LU R19, [R1+0x12c] ;  /* 0x00012c0001137983 */ /* 0x000ea80000300800 */
[----:B--2---:R-:W-:Y:S04]  /*147e0*/  STL.64 [R1+0xbd0], R18 ;  /* 0x000bd01201007387 */ /* 0x004fe80000100a00 */
[----:B---3--:R-:W-:Y:S04]  /*147f0*/  STL.64 [R1+0xbc8], R16 ;  /* 0x000bc81001007387 */ /* 0x008fe80000100a00 */
[----:B------:R-:W1:Y:S04]  /*14800*/  LDS.128 R16, [R29] ;  /* 0x000000001d107984 */ /* 0x000e680000000c00 */
[----:B------:R-:W2:Y:S04]  /*14810*/  LDL.LU R20, [R1+0x110] ;  /* 0x0001100001147983 */ /* 0x000ea80000300800 */
[----:B------:R-:W2:Y:S04]  /*14820*/  LDL.LU R21, [R1+0x114] ;  /* 0x0001140001157983 */ /* 0x000ea80000300800 */
[----:B------:R-:W2:Y:S04]  /*14830*/  LDL.LU R22, [R1+0x118] ;  /* 0x0001180001167983 */ /* 0x000ea80000300800 */
[----:B------:R-:W2:Y:S04]  /*14840*/  LDL.LU R23, [R1+0x11c] ;  /* 0x00011c0001177983 */ /* 0x000ea80000300800 */
[----:B------:R-:W3:Y:S04]  /*14850*/  LDL.LU R24, [R1+0x170] ;  /* 0x0001700001187983 */ /* 0x000ee80000300800 */
[----:B------:R-:W3:Y:S04]  /*14860*/  LDL.LU R25, [R1+0x174] ;  /* 0x0001740001197983 */ /* 0x000ee80000300800 */
[----:B------:R-:W3:Y:S04]  /*14870*/  LDL.LU R26, [R1+0x178] ;  /* 0x00017800011a7983 */ /* 0x000ee80000300800 */
[----:B------:R-:W3:Y:S04]  /*14880*/  LDL.LU R27, [R1+0x17c] ;  /* 0x00017c00011b7983 */ /* 0x000ee80000300800 */
[----:B0-----:R-:W-:Y:S04]  /*14890*/  STL [R1+0xb24], R13 ;  /* 0x000b240d01007387 */ /* 0x001fe80000100800 */
[----:B------:R-:W-:Y:S04]  /*148a0*/  STL [R1+0xb14], R14 ;  /* 0x000b140e01007387 */ /* 0x000fe80000100800 */
[----:B------:R-:W-:Y:S04]  /*148b0*/  STL [R1+0xb08], R15 ;  /* 0x000b080f01007387 */ /* 0x000fe80000100800 */
[----:B----4-:R-:W-:Y:S04]  /*148c0*/  STL [R1+0xb2c], R4 ;  /* 0x000b2c0401007387 */ /* 0x010fe80000100800 */
[----:B-1----:R-:W-:Y:S04]  /*148d0*/  STL.64 [R1+0x10], R16 ;  /* 0x0000101001007387 */ /* 0x002fe80000100a00 */
[----:B------:R-:W-:Y:S04]  /*148e0*/  STL.64 [R1+0x18], R18 ;  /* 0x0000181201007387 */ /* 0x000fe80000100a00 */
[----:B------:R-:W-:Y:S04]  /*148f0*/  STL [R1+0xb1c], R5 ;  /* 0x000b1c0501007387 */ /* 0x000fe80000100800 */
[----:B------:R0:W-:Y:S04]  /*14900*/  STL [R1+0xb10], R6 ;  /* 0x000b100601007387 */ /* 0x0001e80000100800 */
[----:B------:R-:W1:Y:S04]  /*14910*/  LDS.128 R16, [R9] ;  /* 0x0000000009107984 */ /* 0x000e680000000c00 */
[----:B------:R-:W-:Y:S06]  /*14920*/  BAR.SYNC.DEFER_BLOCKING 0x0 ;  /* 0x0000000000007b1d */ /* 0x000fec0000010000 */
[----:B0-----:R-:W4:Y:S04]  /*14930*/  LDL R6, [R1+0xa50] ;  /* 0x000a500001067983 */ /* 0x001f280000100800 */
[----:B------:R-:W-:Y:S01]  /*14940*/  STL [R1+0xb00], R7 ;  /* 0x000b000701007387 */ /* 0x000fe20000100800 */
[----:B-1----:R-:W-:-:S02]  /*14950*/  IMAD.MOV.U32 R15, RZ, RZ, R18 ;  /* 0x000000ffff0f7224 */ /* 0x002fc400078e0012 */
[----:B------:R-:W-:Y:S02]  /*14960*/  IMAD.MOV.U32 R13, RZ, RZ, R16 ;  /* 0x000000ffff0d7224 */ /* 0x000fe400078e0010 */
[----:B------:R-:W-:Y:S01]  /*14970*/  IMAD.MOV.U32 R14, RZ, RZ, R17 ;  /* 0x000000ffff0e7224 */ /* 0x000fe200078e0011 */
[----:B----4-:R0:W-:Y:S04]  /*14980*/  STL [R1+0xb58], R6 ;  /* 0x000b580601007387 */ /* 0x0101e80000100800 */
[----:B------:R-:W4:Y:S04]  /*14990*/  LDL.LU R4, [R1+0x160] ;  /* 0x0001600001047983 */ /* 0x000f280000300800 */
[----:B------:R-:W4:Y:S04]  /*149a0*/  LDL.LU R5, [R1+0x164] ;  /* 0x0001640001057983 */ /* 0x000f280000300800 */
[----:B0-----:R-:W4:Y:S04]  /*149b0*/  LDL.LU R6, [R1+0x168] ;  /* 0x0001680001067983 */ /* 0x001f280000300800 */
[----:B------:R-:W4:Y:S04]  /*149c0*/  LDL.LU R7, [R1+0x16c] ;  /* 0x00016c0001077983 */ /* 0x000f280000300800 */
[----:B------:R0:W-:Y:S04]  /*149d0*/  STL [R1+0x6c], R19 ;  /* 0x00006c1301007387 */ /* 0x0001e80000100800 */
[----:B0-----:R-:W3:Y:S04]  /*149e0*/  LDL.LU.64 R18, [R1+0xbd0] ;  /* 0x000bd00001127983 */ /* 0x001ee80000300a00 */
[----:B------:R-:W3:Y:S04]  /*149f0*/  LDL.LU.64 R16, [R1+0xbc8] ;  /* 0x000bc80001107983 */ /* 0x000ee80000300a00 */
[----:B------:R-:W-:Y:S04]  /*14a00*/  STL [R1+0xb28], R13 ;  /* 0x000b280d01007387 */ /* 0x000fe80000100800 */
[----:B------:R-:W-:Y:S04]  /*14a10*/  STL [R1+0xb18], R14 ;  /* 0x000b180e01007387 */ /* 0x000fe80000100800 */
[----:B------:R0:W-:Y:S04]  /*14a20*/  STL [R1+0xb0c], R15 ;  /* 0x000b0c0f01007387 */ /* 0x0001e80000100800 */
[----:B--2---:R1:W-:Y:S04]  /*14a30*/  STS.128 [R0], R20 ;  /* 0x0000001400007388 */ /* 0x0043e80000000c00 */
[----:B0-----:R-:W2:Y:S04]  /*14a40*/  LDL R15, [R1+0x66c] ;  /* 0x00066c00010f7983 */ /* 0x001ea80000100800 */
[----:B-1----:R-:W2:Y:S04]  /*14a50*/  LDL.LU.64 R22, [R1+0xbc0] ;  /* 0x000bc00001167983 */ /* 0x002ea80000300a00 */
[----:B------:R-:W2:Y:S04]  /*14a60*/  LDL.LU.64 R20, [R1+0xbb8] ;  /* 0x000bb80001147983 */ /* 0x000ea80000300a00 */
[----:B---3--:R0:W-:Y:S04]  /*14a70*/  STS.128 [R0+0x80], R16 ;  /* 0x0000801000007388 */ /* 0x0081e80000000c00 */
[----:B0-----:R-:W3:Y:S04]  /*14a80*/  LDL.LU.64 R18, [R1+0xbb0] ;  /* 0x000bb00001127983 */ /* 0x001ee80000300a00 */
[----:B------:R-:W3:Y:S04]  /*14a90*/  LDL.LU.64 R16, [R1+0xba8] ;  /* 0x000ba80001107983 */ /* 0x000ee80000300a00 */
[----:B--2---:R0:W-:Y:S04]  /*14aa0*/  STS.128 [R0+0x400], R20 ;  /* 0x0004001400007388 */ /* 0x0041e80000000c00 */
[----:B0-----:R-:W2:Y:S04]  /*14ab0*/  LDL.LU.64 R22, [R1+0xba0] ;  /* 0x000ba00001167983 */ /* 0x001ea80000300a00 */
[----:B------:R-:W2:Y:S04]  /*14ac0*/  LDL.LU.64 R20, [R1+0xb98] ;  /* 0x000b980001147983 */ /* 0x000ea80000300a00 */
[----:B---3--:R-:W-:Y:S04]  /*14ad0*/  STS.128 [R0+0x480], R16 ;  /* 0x0004801000007388 */ /* 0x008fe80000000c00 */
[----:B------:R-:W-:Y:S06]  /*14ae0*/  BAR.SYNC.DEFER_BLOCKING 0x0 ;  /* 0x0000000000007b1d */ /* 0x000fec0000010000 */
[----:B------:R-:W0:Y:S04]  /*14af0*/  LDS.128 R16, [R28] ;  /* 0x000000001c107984 */ /* 0x000e280000000c00 */
[----:B0-----:R-:W-:Y:S04]  /*14b00*/  STL.64 [R1+0xc0], R16 ;  /* 0x0000c01001007387 */ /* 0x001fe80000100a00 */
        /* <DEDUP_REMOVED lines=9> */
[----:B0-----:R-:W-:Y:S04]  /*14ba0*/  STL.64 [R1+0x190], R16 ;  /* 0x0001901001007387 */ /* 0x001fe80000100a00 */
[----:B------:R0:W-:Y:S04]  /*14bb0*/  STL.64 [R1+0x198], R18 ;  /* 0x0001981201007387 */ /* 0x0001e80000100a00 */
[----:B0-----:R-:W3:Y:S04]  /*14bc0*/  LDL.LU.64 R18, [R1+0xb90] ;  /* 0x000b900001127983 */ /* 0x001ee80000300a00 */
[----:B------:R-:W3:Y:S04]  /*14bd0*/  LDL.LU.64 R16, [R1+0xb88] ;  /* 0x000b880001107983 */ /* 0x000ee80000300a00 */
[----:B----4-:R-:W-:Y:S04]  /*14be0*/  STS.128 [R0], R4 ;  /* 0x0000000400007388 */ /* 0x010fe80000000c00 */
[----:B------:R-:W-:Y:S04]  /*14bf0*/  STS.128 [R0+0x80], R24 ;  /* 0x0000801800007388 */ /* 0x000fe80000000c00 */
[----:B--2---:R-:W-:Y:S01]  /*14c00*/  STS.128 [R0+0x400], R20 ;  /* 0x0004001400007388 */ /* 0x004fe20000000c00 */
[----:B------:R-:W-:-:S03]  /*14c10*/  IMAD R10, R15, c[0x0][0x194], RZ ;  /* 0x000065000f0a7a24 */ /* 0x000fc600078e02ff */
[----:B------:R-:W-:Y:S04]  /*14c20*/  STL [R1+0xb60], R15 ;  /* 0x000b600f01007387 */ /* 0x000fe80000100800 */
[----:B------:R-:W-:Y:S04]  /*14c30*/  STL [R1+0xb5c], R12 ;  /* 0x000b5c0c01007387 */ /* 0x000fe80000100800 */
[----:B---3--:R-:W-:Y:S04]  /*14c40*/  STS.128 [R0+0x480], R16 ;  /* 0x0004801000007388 */ /* 0x008fe80000000c00 */
[----:B------:R-:W-:Y:S06]  /*14c50*/  BAR.SYNC.DEFER_BLOCKING 0x0 ;  /* 0x0000000000007b1d */ /* 0x000fec0000010000 */
[----:B------:R-:W0:Y:S04]  /*14c60*/  LDS.128 R12, [R28] ;  /* 0x000000001c0c7984 */ /* 0x000e280000000c00 */
[----:B------:R-:W1:Y:S04]  /*14c70*/  LDS.128 R16, [R29] ;  /* 0x000000001d107984 */ /* 0x000e680000000c00 */
[----:B------:R-:W2:Y:S04]  /*14c80*/  LDS.128 R4, [R8] ;  /* 0x0000000008047984 */ /* 0x000ea80000000c00 */
[----:B0-----:R0:W-:Y:S04]  /*14c90*/  STL.64 [R1+0x80], R12 ;  /* 0x0000800c01007387 */ /* 0x0011e80000100a00 */
[----:B------:R3:W-:Y:S04]  /*14ca0*/  STL.64 [R1+0x88], R14 ;  /* 0x0000880e01007387 */ /* 0x0007e80000100a00 */
[----:B0-----:R-:W4:Y:S04]  /*14cb0*/  LDL.LU R12, [R1+0x280] ;  /* 0x00028000010c7983 */ /* 0x001f280000300800 */
[----:B-1----:R-:W-:Y:S04]  /*14cc0*/  STL.64 [R1+0x120], R16 ;  /* 0x0001201001007387 */ /* 0x002fe80000100a00 */
[----:B------:R-:W-:Y:S04]  /*14cd0*/  STL.64 [R1+0x128], R18 ;  /* 0x0001281201007387 */ /* 0x000fe80000100a00 */
[----:B--2---:R-:W-:Y:S04]  /*14ce0*/  STL.64 [R1+0x170], R4 ;  /* 0x0001700401007387 */ /* 0x004fe80000100a00 */
[----:B------:R-:W-:Y:S04]  /*14cf0*/  STL.64 [R1+0x178], R6 ;  /* 0x0001780601007387 */ /* 0x000fe80000100a00 */
[----:B------:R-:W4:Y:S04]  /*14d00*/  LDL.LU R13, [R1+0x284] ;  /* 0x00028400010d7983 */ /* 0x000f280000300800 */
[----:B---3--:R-:W2:Y:S04]  /*14d10*/  LDL.LU R14, [R1+0x288] ;  /* 0x00028800010e7983 */ /* 0x008ea80000300800 */
[----:B------:R-:W2:Y:S04]  /*14d20*/  LDL.LU R15, [R1+0x28c] ;  /* 0x00028c00010f7983 */ /* 0x000ea80000300800 */
[----:B--2---:R-:W-:Y:S04]  /*14d30*/  STL.64 [R1+0xb70], R14 ;  /* 0x000b700e01007387 */ /* 0x004fe80000100a00 */
[----:B----4-:R0:W-:Y:S04]  /*14d40*/  STL.64 [R1+0xb68], R12 ;  /* 0x000b680c01007387 */ /* 0x0101e80000100a00 */
[----:B0-----:R-:W2:Y:S04]  /*14d50*/  LDL.LU R12, [R1+0x270] ;  /* 0x00027000010c7983 */ /* 0x001ea80000300800 */
[----:B------:R-:W2:Y:S04]  /*14d60*/  LDL.LU R13, [R1+0x274] ;  /* 0x00027400010d7983 */ /* 0x000ea80000300800 */
[----:B------:R-:W3:Y:S04]  /*14d70*/  LDL.LU R14, [R1+0x278] ;  /* 0x00027800010e7983 */ /* 0x000ee80000300800 */
[----:B------:R-:W3:Y:S04]  /*14d80*/  LDL.LU R15, [R1+0x27c] ;  /* 0x00027c00010f7983 */ /* 0x000ee80000300800 */
[----:B---3--:R-:W-:Y:S04]  /*14d90*/  STL.64 [R1+0xb80], R14 ;  /* 0x000b800e01007387 */ /* 0x008fe80000100a00 */
[----:B--2---:R-:W-:Y:S04]  /*14da0*/  STL.64 [R1+0xb78], R12 ;  /* 0x000b780c01007387 */ /* 0x004fe80000100a00 */
[----:B------:R-:W2:Y:S04]  /*14db0*/  LDL.LU R4, [R1+0x470] ;  /* 0x0004700001047983 */ /* 0x000ea80000300800 */
[----:B------:R-:W2:Y:S04]  /*14dc0*/  LDL.LU R5, [R1+0x474] ;  /* 0x0004740001057983 */ /* 0x000ea80000300800 */
[----:B------:R-:W2:Y:S04]  /*14dd0*/  LDL.LU R6, [R1+0x478] ;  /* 0x0004780001067983 */ /* 0x000ea80000300800 */
[----:B------:R-:W2:Y:S04]  /*14de0*/  LDL.LU R7, [R1+0x47c] ;  /* 0x00047c0001077983 */ /* 0x000ea80000300800 */
[----:B------:R-:W3:Y:S04]  /*14df0*/  LDL.LU R16, [R1+0x490] ;  /* 0x0004900001107983 */ /* 0x000ee80000300800 */
[----:B------:R-:W3:Y:S04]  /*14e00*/  LDL.LU R17, [R1+0x494] ;  /* 0x0004940001117983 */ /* 0x000ee80000300800 */
[----:B------:R-:W4:Y:S04]  /*14e10*/  LDL.LU R18, [R1+0x498] ;  /* 0x0004980001127983 */ /* 0x000f280000300800 */
[----:B------:R-:W4:Y:S04]  /*14e20*/  LDL.LU R19, [R1+0x49c] ;  /* 0x00049c0001137983 */ /* 0x000f280000300800 */
[----:B------:R-:W0:Y:S04]  /*14e30*/  LDS.128 R12, [R9] ;  /* 0x00000000090c7984 */ /* 0x000e280000000c00 */
[----:B------:R-:W-:Y:S06]  /*14e40*/  BAR.SYNC.DEFER_BLOCKING 0x0 ;  /* 0x0000000000007b1d */ /* 0x000fec0000010000 */
[----:B----4-:R-:W-:Y:S04]  /*14e50*/  STL.64 [R1+0xb50], R18 ;  /* 0x000b501201007387 */ /* 0x010fe80000100a00 */
[----:B---3--:R1:W-:Y:S04]  /*14e60*/  STL.64 [R1+0xb48], R16 ;  /* 0x000b481001007387 */ /* 0x0083e80000100a00 */
[----:B-1----:R-:W3:Y:S04]  /*14e70*/  LDL.LU R16, [R1+0x480] ;  /* 0x0004800001107983 */ /* 0x002ee80000300800 */
[----:B------:R-:W3:Y:S04]  /*14e80*/  LDL.LU R17, [R1+0x484] ;  /* 0x0004840001117983 */ /* 0x000ee80000300800 */
[----:B------:R-:W3:Y:S04]  /*14e90*/  LDL.LU R18, [R1+0x488] ;  /* 0x0004880001127983 */ /* 0x000ee80000300800 */
[----:B------:R-:W3:Y:S04]  /*14ea0*/  LDL.LU R19, [R1+0x48c] ;  /* 0x00048c0001137983 */ /* 0x000ee80000300800 */
[----:B------:R-:W4:Y:S04]  /*14eb0*/  LDL.LU R24, [R1+0x4b0] ;  /* 0x0004b00001187983 */ /* 0x000f280000300800 */
[----:B------:R-:W4:Y:S04]  /*14ec0*/  LDL.LU R25, [R1+0x4b4] ;  /* 0x0004b40001197983 */ /* 0x000f280000300800 */
[----:B------:R-:W2:Y:S04]  /*14ed0*/  LDL.LU R26, [R1+0x4b8] ;  /* 0x0004b800011a7983 */ /* 0x000ea80000300800 */
[----:B------:R-:W2:Y:S04]  /*14ee0*/  LDL.LU R27, [R1+0x4bc] ;  /* 0x0004bc00011b7983 */ /* 0x000ea80000300800 */
[----:B--2---:R-:W-:Y:S04]  /*14ef0*/  STL.64 [R1+0xb40], R26 ;  /* 0x000b401a01007387 */ /* 0x004fe80000100a00 */
[----:B----4-:R1:W-:Y:S04]  /*14f00*/  STL.64 [R1+0xb38], R24 ;  /* 0x000b381801007387 */ /* 0x0103e80000100a00 */
[----:B-1----:R-:W2:Y:S04]  /*14f10*/  LDL.LU R24, [R1+0x4a0] ;  /* 0x0004a00001187983 */ /* 0x002ea80000300800 */
[----:B------:R-:W2:Y:S04]  /*14f20*/  LDL.LU R25, [R1+0x4a4] ;  /* 0x0004a40001197983 */ /* 0x000ea80000300800 */
[----:B------:R-:W2:Y:S04]  /*14f30*/  LDL.LU R26, [R1+0x4a8] ;  /* 0x0004a800011a7983 */ /* 0x000ea80000300800 */
[----:B------:R-:W2:Y:S04]  /*14f40*/  LDL.LU R27, [R1+0x4ac] ;  /* 0x0004ac00011b7983 */ /* 0x000ea80000300800 */
[----:B------:R-:W4:Y:S04]  /*14f50*/  LDL.LU R20, [R1+0x4c0] ;  /* 0x0004c00001147983 */ /* 0x000f280000300800 */
[----:B------:R-:W4:Y:S04]  /*14f60*/  LDL.LU R21, [R1+0x4c4] ;  /* 0x0004c40001157983 */ /* 0x000f280000300800 */
[----:B------:R-:W4:Y:S04]  /*14f70*/  LDL.LU R22, [R1+0x4c8] ;  /* 0x0004c80001167983 */ /* 0x000f280000300800 */
[----:B------:R-:W4:Y:S04]  /*14f80*/  LDL.LU R23, [R1+0x4cc] ;  /* 0x0004cc0001177983 */ /* 0x000f280000300800 */
[----:B0-----:R-:W-:Y:S04]  /*14f90*/  STL.64 [R1+0x160], R12 ;  /* 0x0001600c01007387 */ /* 0x001fe80000100a00 */
[----:B------:R0:W-:Y:S04]  /*14fa0*/  STL.64 [R1+0x168], R14 ;  /* 0x0001680e01007387 */ /* 0x0001e80000100a00 */
[----:B0-----:R-:W2:Y:S04]  /*14fb0*/  LDL.LU.64 R14, [R1+0xb80] ;  /* 0x000b8000010e7983 */ /* 0x001ea80000300a00 */
[----:B------:R-:W2:Y:S04]  /*14fc0*/  LDL.LU.64 R12, [R1+0xb78] ;  /* 0x000b7800010c7983 */ /* 0x000ea80000300a00 */
[----:B------:R-:W3:Y:S04]  /*14fd0*/  LDL.LU R11, [R1+0x30] ;  /* 0x00003000010b7983 */ /* 0x000ee80000300800 */
[----:B--2---:R0:W-:Y:S04]  /*14fe0*/  STS.128 [R0], R12 ;  /* 0x0000000c00007388 */ /* 0x0041e80000000c00 */
[----:B0-----:R-:W2:Y:S04]  /*14ff0*/  LDL.LU.64 R14, [R1+0xb70] ;  /* 0x000b7000010e7983 */ /* 0x001ea80000300a00 */
[----:B------:R-:W2:Y:S04]  /*15000*/  LDL.LU.64 R12, [R1+0xb68] ;  /* 0x000b6800010c7983 */ /* 0x000ea80000300a00 */
[----:B------:R-:W-:Y:S04]  /*15010*/  STS.128 [R0+0x400], R4 ;  /* 0x0004000400007388 */ /* 0x000fe80000000c00 */
[----:B---3--:R-:W-:Y:S04]  /*15020*/  STS.128 [R0+0x480], R16 ;  /* 0x0004801000007388 */ /* 0x008fe80000000c00 */
[----:B--2---:R0:W-:Y:S04]  /*15030*/  STS.128 [R0+0x80], R12 ;  /* 0x0000800c00007388 */ /* 0x0041e80000000c00 */
[----:B------:R-:W-:Y:S06]  /*15040*/  BAR.SYNC.DEFER_BLOCKING 0x0 ;  /* 0x0000000000007b1d */ /* 0x000fec0000010000 */
[----:B0-----:R-:W2:Y:S04]  /*15050*/  LDL.LU R15, [R1+0xb60] ;  /* 0x000b6000010f7983 */ /* 0x001ea80000300800 */
[----:B------:R-:W3:Y:S04]  /*15060*/  LDL.LU R12, [R1+0xb5c] ;  /* 0x000b5c00010c7983 */ /* 0x000ee80000300800 */
[----:B------:R-:W2:Y:S04]  /*15070*/  LDL.LU R6, [R1+0xb58] ;  /* 0x000b580001067983 */ /* 0x000ea80000300800 */
[----:B------:R-:W0:Y:S04]  /*15080*/  LDS.128 R16, [R28] ;  /* 0x000000001c107984 */ /* 0x000e280000000c00 */
[----:B------:R-:W-:Y:S04]  /*15090*/  STL [R1+0xb04], R28 ;  /* 0x000b041c01007387 */ /* 0x000fe80000100800 */
[----:B0-----:R-:W-:Y:S04]  /*150a0*/  STL.64 [R1+0x70], R16 ;  /* 0x0000701001007387 */ /* 0x001fe80000100a00 */
[----:B------:R-:W-:Y:S04]  /*150b0*/  STL.64 [R1+0x78], R18 ;  /* 0x0000781201007387 */ /* 0x000fe80000100a00 */
[----:B------:R-:W0:Y:S04]  /*150c0*/  LDS.128 R16, [R29] ;  /* 0x000000001d107984 */ /* 0x000e280000000c00 */
[----:B------:R-:W-:Y:S04]  /*150d0*/  STL [R1+0xaf0], R29 ;  /* 0x000af01d01007387 */ /* 0x000fe80000100800 */
[----:B0-----:R-:W-:Y:S04]  /*150e0*/  STL.64 [R1+0x110], R16 ;  /* 0x0001101001007387 */ /* 0x001fe80000100a00 */
[----:B------:R-:W-:Y:S04]  /*150f0*/  STL.64 [R1+0x118], R18 ;  /* 0x0001181201007387 */ /* 0x000fe80000100a00 */
[----:B------:R-:W0:Y:S04]  /*15100*/  LDS.128 R16, [R8] ;  /* 0x0000000008107984 */ /* 0x000e280000000c00 */
[----:B0-----:R-:W-:Y:S04]  /*15110*/  STL.64 [R1+0x150], R16 ;  /* 0x0001501001007387 */ /* 0x001fe80000100a00 */
[----:B------:R-:W-:Y:S04]  /*15120*/  STL.64 [R1+0x158], R18 ;  /* 0x0001581201007387 */ /* 0x000fe80000100a00 */
[----:B------:R-:W0:Y:S04]  /*15130*/  LDS.128 R16, [R9] ;  /* 0x0000000009107984 */ /* 0x000e280000000c00 */
[----:B------:R-:W-:Y:S06]  /*15140*/  BAR.SYNC.DEFER_BLOCKING 0x0 ;  /* 0x0000000000007b1d */ /* 0x000fec0000010000 */
[----:B------:R-:W-:Y:S04]  /*15150*/  STS.128 [R0+0x80], R24 ;  /* 0x0000801800007388 */ /* 0x000fe80000000c00 */
[----:B0-----:R-:W-:Y:S04]  /*15160*/  STL.64 [R1+0x140], R16 ;  /* 0x0001401001007387 */ /* 0x001fe80000100a00 */
[----:B------:R0:W-:Y:S04]  /*15170*/  STL.64 [R1+0x148], R18 ;  /* 0x0001481201007387 */ /* 0x0001e80000100a00 */
[----:B0-----:R-:W2:Y:S04]  /*15180*/  LDL.LU.64 R18, [R1+0xb50] ;  /* 0x000b500001127983 */ /* 0x001ea80000300a00 */
[----:B------:R-:W2:Y:S04]  /*15190*/  LDL.LU.64 R16, [R1+0xb48] ;  /* 0x000b480001107983 */ /* 0x000ea80000300a00 */
[----:B------:R-:W2:Y:S04]  /*151a0*/  LDL R5, [R1+0xa54] ;  /* 0x000a540001057983 */ /* 0x000ea80000100800 */
[----:B------:R-:W2:Y:S04]  /*151b0*/  LDL.LU.64 R26, [R1+0xb40] ;  /* 0x000b4000011a7983 */ /* 0x000ea80000300a00 */
[----:B------:R-:W2:Y:S04]  /*151c0*/  LDL.LU.64 R24, [R1+0xb38] ;  /* 0x000b380001187983 */ /* 0x000ea80000300a00 */
[----:B------:R-:W3:Y:S04]  /*151d0*/  LDL.LU R4, [R1+0x20] ;  /* 0x0000200001047983 */ /* 0x000ee80000300800 */
[----:B------:R-:W3:Y:S04]  /*151e0*/  LDL.LU R13, [R1] ;  /* 0x00000000010d7983 */ /* 0x000ee80000300800 */
[----:B------:R-:W3:Y:S04]  /*151f0*/  LDL R28, [R1+0xa88] ;  /* 0x000a8800011c7983 */ /* 0x000ee80000100800 */
[----:B----4-:R-:W-:Y:S04]  /*15200*/  STS.128 [R0+0x480], R20 ;  /* 0x0004801400007388 */ /* 0x010fe80000000c00 */
[----:B--2---:R0:W-:Y:S04]  /*15210*/  STS.128 [R0+0x400], R24 ;  /* 0x0004001800007388 */ /* 0x0041e80000000c00 */
[----:B0-----:R-:W2:Y:S04]  /*15220*/  LDL.LU R27, [R1+0xb30] ;  /* 0x000b3000011b7983 */ /* 0x001ea80000300800 */
[----:B------:R0:W-:Y:S04]  /*15230*/  STS.128 [R0], R16 ;  /* 0x0000001000007388 */ /* 0x0001e80000000c00 */
[----:B------:R-:W-:Y:S01]  /*15240*/  BAR.SYNC.DEFER_BLOCKING 0x0 ;  /* 0x0000000000007b1d */ /* 0x000fe20000010000 */
[----:B------:R-:W-:-:S05]  /*15250*/  ISETP.GE.AND P1, PT, R15, c[0x0][0x178], PT ;  /* 0x00005e000f007a0c */ /* 0x000fca0003f26270 */
[----:B------:R-:W4:Y:S01]  /*15260*/  LDL R29, [R1+0xa68] ;  /* 0x000a6800011d7983 */ /* 0x000f220000100800 */
[----:B------:R-:W-:Y:S02]  /*15270*/  LEA R2, P2, R10, c[0x0][0x170], 0x1 ;  /* 0x00005c000a027a11 */ /* 0x000fe400078408ff */
[----:B------:R-:W-:Y:S01]  /*15280*/  ISETP.LT.AND P1, PT, R6, c[0x0][0x17c], !P1 ;  /* 0x00005f0006007a0c */ /* 0x000fe20004f21270 */
[----:B------:R-:W4:Y:S01]  /*15290*/  LDL.LU R7, [R1+0xa0] ;  /* 0x0000a00001077983 */ /* 0x000f220000300800 */
[----:B------:R-:W-:Y:S01]  /*152a0*/  LEA.HI.X.SX32 R3, R10, c[0x0][0x174], 0x1, P2 ;  /* 0x00005d000a037a11 */ /* 0x000fe200010f0eff */
[----:B0-----:R-:W-:Y:S02]  /*152b0*/  IMAD R16, R6, c[0x0][0x198], RZ ;  /* 0x0000660006107a24 */ /* 0x001fe400078e02ff */
[----:B------:R-:W-:Y:S02]  /*152c0*/  IMAD.MOV.U32 R17, RZ, RZ, c[0x0][0x194] ;  /* 0x00006500ff117624 */ /* 0x000fe400078e00ff */
[----:B------:R-:W-:-:S04]  /*152d0*/  IMAD.WIDE R8, R16, 0x2, R2 ;  /* 0x0000000210087825 */ /* 0x000fc800078e0202 */
[----:B------:R-:W-:Y:S02]  /*152e0*/  IMAD R0, R17, 0x80, R10 ;  /* 0x0000008011007824 */ /* 0x000fe400078e020a */
[----:B------:R0:W-:Y:S01]  /*152f0*/  @P1 STG.E.U16 [R8.64], R11 ;  /* 0x0000000b08001986 */ /* 0x0001e2000c101504 */
[----:B------:R-:W-:-:S04]  /*15300*/  ISETP.GE.AND P1, PT, R6, c[0x0][0x17c], PT ;  /* 0x00005f0006007a0c */ /* 0x000fc80003f26270 */
[----:B------:R-:W-:Y:S02]  /*15310*/  ISETP.LT.AND P4, PT, R5, c[0x0][0x178], !P1 ;  /* 0x00005e0005007a0c */ /* 0x000fe40004f81270 */
[----:B0-----:R-:W-:-:S04]  /*15320*/  LEA R8, P2, R0, c[0x0][0x170], 0x1 ;  /* 0x00005c0000087a11 */ /* 0x001fc800078408ff */
[----:B------:R-:W-:Y:S02]  /*15330*/  LEA.HI.X.SX32 R9, R0, c[0x0][0x174], 0x1, P2 ;  /* 0x00005d0000097a11 */ /* 0x000fe400010f0eff */
[----:B------:R-:W-:-:S03]  /*15340*/  IADD3 R26, R6, 0x3, RZ ;  /* 0x00000003061a7810 */ /* 0x000fc60007ffe0ff */
[----:B------:R-:W-:-:S05]  /*15350*/  IMAD.WIDE R22, R16, 0x2, R8 ;  /* 0x0000000210167825 */ /* 0x000fca00078e0208 */
[----:B---3--:R0:W-:Y:S01]  /*15360*/  @P4 STG.E.U16 [R22.64], R4 ;  /* 0x0000000416004986 */ /* 0x0081e2000c101504 */
[----:B--2---:R-:W-:Y:S01]  /*15370*/  PRMT R27, R11, 0x7632, R27 ;  /* 0x000076320b1b7816 */ /* 0x004fe2000000001b */
[----:B------:R-:W-:-:S04]  /*15380*/  IMAD R11, R17, 0x80, R0 ;  /* 0x00000080110b7824 */ /* 0x000fc800078e0200 */
[----:B------:R-:W-:-:S05]  /*15390*/  IMAD R17, R17, 0x80, R11 ;  /* 0x0000008011117824 */ /* 0x000fca00078e020b */
[----:B------:R-:W-:-:S04]  /*153a0*/  LEA R20, P2, R17, c[0x0][0x170], 0x1 ;  /* 0x00005c0011147a11 */ /* 0x000fc800078408ff */
[----:B------:R-:W-:Y:S02]  /*153b0*/  LEA.HI.X.SX32 R21, R17, c[0x0][0x174], 0x1, P2 ;  /* 0x00005d0011157a11 */ /* 0x000fe400010f0eff */
[----:B------:R-:W-:Y:S02]  /*153c0*/  ISETP.GE.AND P2, PT, R26, c[0x0][0x17c], PT ;  /* 0x00005f001a007a0c */ /* 0x000fe40003f46270 */
[----:B------:R-:W-:Y:S02]  /*153d0*/  PRMT R26, R4, 0x7632, R26 ;  /* 0x00007632041a7816 */ /* 0x000fe4000000001a */
[----:B0-----:R-:W2:Y:S01]  /*153e0*/  LDL.LU R4, [R1+0x90] ;  /* 0x0000900001047983 */ /* 0x001ea20000300800 */
[----:B------:R-:W-:Y:S02]  /*153f0*/  LEA R10, P6, R11, c[0x0][0x170], 0x1 ;  /* 0x00005c000b0a7a11 */ /* 0x000fe400078c08ff */
[----:B------:R-:W-:Y:S02]  /*15400*/  ISETP.LT.AND P5, PT, R28, c[0x0][0x178], !P1 ;  /* 0x00005e001c007a0c */ /* 0x000fe40004fa1270 */
[----:B----4-:R-:W-:-:S02]  /*15410*/  ISETP.LT.AND P1, PT, R29, c[0x0][0x178], !P1 ;  /* 0x00005e001d007a0c */ /* 0x010fc40004f21270 */
[----:B------:R-:W-:Y:S02]  /*15420*/  LEA.HI.X.SX32 R11, R11, c[0x0][0x174], 0x1, P6 ;  /* 0x00005d000b0b7a11 */ /* 0x000fe400030f0eff */
[----:B------:R-:W-:Y:S02]  /*15430*/  ISETP.LT.AND P6, PT, R15, c[0x0][0x178], !P0 ;  /* 0x00005e000f007a0c */ /* 0x000fe400047c1270 */
[C---:B------:R-:W-:Y:S01]  /*15440*/  IADD3 R0, R16.reuse, c[0x0][0x198], RZ ;  /* 0x0000660010007a10 */ /* 0x040fe20007ffe0ff */
[----:B------:R-:W-:Y:S01]  /*15450*/  IMAD.WIDE R18, R16, 0x2, R10 ;  /* 0x0000000210127825 */ /* 0x000fe200078e020a */
[----:B------:R-:W-:-:S03]  /*15460*/  ISETP.LT.AND P4, PT, R5, c[0x0][0x178], !P0 ;  /* 0x00005e0005007a0c */ /* 0x000fc60004781270 */
[----:B------:R-:W-:Y:S01]  /*15470*/  IMAD.WIDE R16, R16, 0x2, R20 ;  /* 0x0000000210107825 */ /* 0x000fe200078e0214 */
[----:B------:R0:W-:Y:S03]  /*15480*/  @P5 STG.E.U16 [R18.64], R13 ;  /* 0x0000000d12005986 */ /* 0x0001e6000c101504 */
[----:B------:R-:W-:Y:S01]  /*15490*/  IMAD.WIDE R24, R0, 0x2, R2 ;  /* 0x0000000200187825 */ /* 0x000fe200078e0202 */
[----:B------:R1:W-:Y:S01]  /*154a0*/  @P1 STG.E.U16 [R16.64], R12 ;  /* 0x0000000c10001986 */ /* 0x0003e2000c101504 */
[----:B------:R-:W-:-:S03]  /*154b0*/  ISETP.LT.AND P5, PT, R28, c[0x0][0x178], !P0 ;  /* 0x00005e001c007a0c */ /* 0x000fc600047a1270 */
[----:B------:R3:W-:Y:S01]  /*154c0*/  @P6 STG.E.U16 [R24.64], R27 ;  /* 0x0000001b18006986 */ /* 0x0007e2000c101504 */
[----:B------:R-:W-:Y:S01]  /*154d0*/  ISETP.LT.AND P6, PT, R29, c[0x0][0x178], !P0 ;  /* 0x00005e001d007a0c */ /* 0x000fe200047c1270 */
[----:B------:R-:W-:Y:S01]  /*154e0*/  IMAD.WIDE R22, R0, 0x2, R8 ;  /* 0x0000000200167825 */ /* 0x000fe200078e0208 */
[----:B------:R-:W-:-:S03]  /*154f0*/  ISETP.LT.AND P0, PT, R15, c[0x0][0x178], !P3 ;  /* 0x00005e000f007a0c */ /* 0x000fc60005f01270 */
[C---:B0-----:R-:W-:Y:S01]  /*15500*/  IMAD.WIDE R18, R0.reuse, 0x2, R10 ;  /* 0x0000000200127825 */ /* 0x041fe200078e020a */
[----:B------:R0:W-:Y:S01]  /*15510*/  @P4 STG.E.U16 [R22.64], R26 ;  /* 0x0000001a16004986 */ /* 0x0001e2000c101504 */
[----:B------:R-:W-:Y:S02]  /*15520*/  ISETP.LT.AND P4, PT, R5, c[0x0][0x178], !P3 ;  /* 0x00005e0005007a0c */ /* 0x000fe40005f81270 */
[----:B-1----:R-:W-:Y:S01]  /*15530*/  IMAD.WIDE R16, R0, 0x2, R20 ;  /* 0x0000000200107825 */ /* 0x002fe200078e0214 */
[----:B---3--:R-:W-:Y:S02]  /*15540*/  PRMT R25, R13, 0x7632, R25 ;  /* 0x000076320d197816 */ /* 0x008fe40000000019 */
[----:B------:R-:W-:Y:S02]  /*15550*/  PRMT R24, R12, 0x7632, R24 ;  /* 0x000076320c187816 */ /* 0x000fe40000000018 */
[----:B------:R-:W-:Y:S01]  /*15560*/  IADD3 R0, R0, c[0x0][0x198], RZ ;  /* 0x0000660000007a10 */ /* 0x000fe20007ffe0ff */
[----:B------:R1:W-:Y:S04]  /*15570*/  @P5 STG.E.U16 [R18.64], R25 ;  /* 0x0000001912005986 */ /* 0x0003e8000c101504 */
[----:B------:R3:W-:Y:S01]  /*15580*/  @P6 STG.E.U16 [R16.64], R24 ;  /* 0x0000001810006986 */ /* 0x0007e2000c101504 */
[----:B------:R-:W-:-:S02]  /*15590*/  IADD3 R12, R6, 0x4, RZ ;  /* 0x00000004060c7810 */ /* 0x000fc40007ffe0ff */
[----:B------:R-:W-:Y:S01]  /*155a0*/  PRMT R27, R7, 0x7632, R27 ;  /* 0x00007632071b7816 */ /* 0x000fe2000000001b */
[----:B0-----:R-:W-:Y:S01]  /*155b0*/  IMAD.WIDE R22, R0, 0x2, R20 ;  /* 0x0000000200167825 */ /* 0x001fe200078e0214 */
[----:B------:R-:W-:-:S03]  /*155c0*/  ISETP.GE.AND P1, PT, R12, c[0x0][0x17c], PT ;  /* 0x00005f000c007a0c */ /* 0x000fc60003f26270 */
[----:B-1----:R-:W-:-:S04]  /*155d0*/  IMAD.WIDE R18, R0, 0x2, R8 ;  /* 0x0000000200127825 */ /* 0x002fc800078e0208 */
[C---:B---3--:R-:W-:Y:S01]  /*155e0*/  IMAD.WIDE R16, R0.reuse, 0x2, R2 ;  /* 0x0000000200107825 */ /* 0x048fe200078e0202 */
[----:B------:R-:W-:-:S04]  /*155f0*/  IADD3 R12, R0, c[0x0][0x198], RZ ;  /* 0x00006600000c7a10 */ /* 0x000fc80007ffe0ff */
[----:B------:R0:W-:Y:S04]  /*15600*/  @P0 STG.E.U16 [R16.64], R7 ;  /* 0x0000000710000986 */ /* 0x0001e8000c101504 */
[----:B0-----:R-:W3:Y:S01]  /*15610*/  LDL.LU R7, [R1+0xd0] ;  /* 0x0000d00001077983 */ /* 0x001ee20000300800 */
[----:B------:R-:W-:-:S03]  /*15620*/  IMAD.WIDE R16, R0, 0x2, R10 ;  /* 0x0000000200107825 */ /* 0x000fc600078e020a */
[----:B------:R-:W4:Y:S04]  /*15630*/  LDL.LU R13, [R1+0xb0] ;  /* 0x0000b000010d7983 */ /* 0x000f280000300800 */
[----:B------:R-:W3:Y:S04]  /*15640*/  LDL.LU R14, [R1+0x50] ;  /* 0x00005000010e7983 */ /* 0x000ee80000300800 */
[----:B------:R-:W3:Y:S04]  /*15650*/  LDL.LU R0, [R1+0x10] ;  /* 0x0000100001007983 */ /* 0x000ee80000300800 */
[----:B--2---:R0:W-:Y:S04]  /*15660*/  @P4 STG.E.U16 [R18.64], R4 ;  /* 0x0000000412004986 */ /* 0x0041e8000c101504 */
[----:B0-----:R-:W2:Y:S01]  /*15670*/  LDL.LU R19, [R1+0x40] ;  /* 0x0000400001137983 */ /* 0x001ea20000300800 */
[----:B------:R-:W-:-:S02]  /*15680*/  ISETP.LT.AND P5, PT, R28, c[0x0][0x178], !P3 ;  /* 0x00005e001c007a0c */ /* 0x000fc40005fa1270 */
[----:B------:R-:W-:Y:S02]  /*15690*/  ISETP.LT.AND P3, PT, R29, c[0x0][0x178], !P3 ;  /* 0x00005e001d007a0c */ /* 0x000fe40005f61270 */
[----:B------:R-:W-:Y:S01]  /*156a0*/  ISETP.LT.AND P6, PT, R15, c[0x0][0x178], !P2 ;  /* 0x00005e000f007a0c */ /* 0x000fe200057c1270 */
[----:B------:R-:W-:Y:S01]  /*156b0*/  IMAD.WIDE R24, R12, 0x2, R2 ;  /* 0x000000020c187825 */ /* 0x000fe200078e0202 */
[----:B------:R-:W-:Y:S02]  /*156c0*/  ISETP.LT.AND P4, PT, R5, c[0x0][0x178], !P2 ;  /* 0x00005e0005007a0c */ /* 0x000fe40005781270 */
[----:B------:R-:W-:-:S04]  /*156d0*/  IADD3 R26, R6, 0x5, RZ ;  /* 0x00000005061a7810 */ /* 0x000fc80007ffe0ff */
[----:B------:R-:W-:Y:S01]  /*156e0*/  ISETP.GE.AND P0, PT, R26, c[0x0][0x17c], PT ;  /* 0x00005f001a007a0c */ /* 0x000fe20003f06270 */
[----:B--2---:R0:W-:Y:S01]  /*156f0*/  @P5 STG.E.U16 [R16.64], R19 ;  /* 0x0000001310005986 */ /* 0x0041e2000c101504 */
[----:B------:R-:W-:-:S03]  /*15700*/  ISETP.LT.AND P5, PT, R28, c[0x0][0x178], !P2 ;  /* 0x00005e001c007a0c */ /* 0x000fc600057a1270 */
[----:B---3--:R1:W-:Y:S04]  /*15710*/  @P3 STG.E.U16 [R22.64], R0 ;  /* 0x0000000016003986 */ /* 0x0083e8000c101504 */
[----:B------:R2:W-:Y:S01]  /*15720*/  @P6 STG.E.U16 [R24.64], R27 ;  /* 0x0000001b18006986 */ /* 0x0005e2000c101504 */
[----:B------:R-:W-:Y:S02]  /*15730*/  ISETP.LT.AND P6, PT, R29, c[0x0][0x178], !P2 ;  /* 0x00005e001d007a0c */ /* 0x000fe400057c1270 */
[----:B------:R-:W-:Y:S01]  /*15740*/  PRMT R26, R19, 0x7632, R26 ;  /* 0x00007632131a7816 */ /* 0x000fe2000000001a */
[----:B0-----:R-:W-:Y:S01]  /*15750*/  IMAD.WIDE R18, R12, 0x2, R10 ;  /* 0x000000020c127825 */ /* 0x001fe200078e020a */
[----:B------:R-:W-:-:S03]  /*15760*/  ISETP.LT.AND P2, PT, R15, c[0x0][0x178], !P1 ;  /* 0x00005e000f007a0c */ /* 0x000fc60004f41270 */
[----:B-1----:R-:W-:Y:S01]  /*15770*/  IMAD.WIDE R22, R12, 0x2, R8 ;  /* 0x000000020c167825 */ /* 0x002fe200078e0208 */
[----:B--2---:R-:W-:Y:S02]  /*15780*/  PRMT R27, R4, 0x7632, R27 ;  /* 0x00007632041b7816 */ /* 0x004fe4000000001b */
[----:B------:R-:W2:Y:S01]  /*15790*/  LDL.LU R4, [R1+0xb2c] ;  /* 0x000b2c0001047983 */ /* 0x000ea20000300800 */
[----:B------:R-:W-:Y:S01]  /*157a0*/  PRMT R25, R0, 0x7632, R25 ;  /* 0x0000763200197816 */ /* 0x000fe20000000019 */
[C---:B------:R-:W-:Y:S01]  /*157b0*/  IMAD.WIDE R16, R12.reuse, 0x2, R20 ;  /* 0x000000020c107825 */ /* 0x040fe200078e0214 */
[----:B------:R-:W-:Y:S01]  /*157c0*/  IADD3 R0, R12, c[0x0][0x198], RZ ;  /* 0x000066000c007a10 */ /* 0x000fe20007ffe0ff */
[----:B------:R0:W-:Y:S01]  /*157d0*/  @P4 STG.E.U16 [R22.64], R27 ;  /* 0x0000001b16004986 */ /* 0x0001e2000c101504 */
[----:B------:R-:W-:-:S03]  /*157e0*/  ISETP.LT.AND P4, PT, R5, c[0x0][0x178], !P1 ;  /* 0x00005e0005007a0c */ /* 0x000fc60004f81270 */
[----:B------:R-:W-:Y:S04]  /*157f0*/  @P5 STG.E.U16 [R18.64], R26 ;  /* 0x0000001a12005986 */ /* 0x000fe8000c101504 */
[----:B------:R1:W-:Y:S01]  /*15800*/  @P6 STG.E.U16 [R16.64], R25 ;  /* 0x0000001910006986 */ /* 0x0003e2000c101504 */
[----:B0-----:R-:W-:Y:S01]  /*15810*/  PRMT R27, R7, 0x7632, R27 ;  /* 0x00007632071b7816 */ /* 0x001fe2000000001b */
[----:B-1----:R-:W-:Y:S01]  /*15820*/  IMAD.WIDE R16, R0, 0x2, R2 ;  /* 0x0000000200107825 */ /* 0x002fe200078e0202 */
[----:B------:R-:W-:-:S03]  /*15830*/  IADD3 R26, R6, 0x7, RZ ;  /* 0x00000007061a7810 */ /* 0x000fc60007ffe0ff */
[----:B------:R-:W-:Y:S01]  /*15840*/  IMAD.WIDE R18, R0, 0x2, R8 ;  /* 0x0000000200127825 */ /* 0x000fe200078e0208 */
[----:B------:R0:W-:Y:S01]  /*15850*/  @P2 STG.E.U16 [R16.64], R7 ;  /* 0x0000000710002986 */ /* 0x0001e2000c101504 */
[----:B------:R-:W-:Y:S02]  /*15860*/  ISETP.GE.AND P2, PT, R26, c[0x0][0x17c], PT ;  /* 0x00005f001a007a0c */ /* 0x000fe40003f46270 */
[----:B----4-:R-:W-:Y:S01]  /*15870*/  PRMT R26, R13, 0x7632, R26 ;  /* 0x000076320d1a7816 */ /* 0x010fe2000000001a */
[----:B------:R1:W-:Y:S04]  /*15880*/  @P4 STG.E.U16 [R18.64], R13 ;  /* 0x0000000d12004986 */ /* 0x0003e8000c101504 */
[----:B0-----:R-:W3:Y:S04]  /*15890*/  LDL.LU R7, [R1+0xf0] ;  /* 0x0000f00001077983 */ /* 0x001ee80000300800 */
[----:B-1----:R-:W4:Y:S01]  /*158a0*/  LDL R13, [R1+0x100] ;  /* 0x00010000010d7983 */ /* 0x002f220000100800 */
[----:B------:R-:W-:-:S02]  /*158b0*/  ISETP.LT.AND P5, PT, R28, c[0x0][0x178], !P1 ;  /* 0x00005e001c007a0c */ /* 0x000fc40004fa1270 */
[----:B------:R-:W-:Y:S02]  /*158c0*/  ISETP.LT.AND P1, PT, R29, c[0x0][0x178], !P1 ;  /* 0x00005e001d007a0c */ /* 0x000fe40004f21270 */
[----:B------:R-:W-:Y:S02]  /*158d0*/  ISETP.LT.AND P6, PT, R15, c[0x0][0x178], !P0 ;  /* 0x00005e000f007a0c */ /* 0x000fe400047c1270 */
[----:B------:R-:W-:Y:S02]  /*158e0*/  IADD3 R24, R6, 0x6, RZ ;  /* 0x0000000606187810 */ /* 0x000fe40007ffe0ff */
[C---:B------:R-:W-:Y:S01]  /*158f0*/  IADD3 R12, R0.reuse, c[0x0][0x198], RZ ;  /* 0x00006600000c7a10 */ /* 0x040fe20007ffe0ff */
[----:B------:R-:W-:Y:S01]  /*15900*/  IMAD.WIDE R16, R0, 0x2, R10 ;  /* 0x0000000200107825 */ /* 0x000fe200078e020a */
[----:B------:R-:W-:Y:S02]  /*15910*/  ISETP.GE.AND P3, PT, R24, c[0x0][0x17c], PT ;  /* 0x00005f0018007a0c */ /* 0x000fe40003f66270 */
[----:B------:R-:W-:Y:S01]  /*15920*/  ISETP.LT.AND P4, PT, R5, c[0x0][0x178], !P0 ;  /* 0x00005e0005007a0c */ /* 0x000fe20004781270 */
[----:B------:R-:W-:Y:S01]  /*15930*/  IMAD.WIDE R22, R0, 0x2, R20 ;  /* 0x0000000200167825 */ /* 0x000fe200078e0214 */
[----:B------:R0:W-:Y:S03]  /*15940*/  @P5 STG.E.U16 [R16.64], R14 ;  /* 0x0000000e10005986 */ /* 0x0001e6000c101504 */
[----:B------:R-:W-:Y:S01]  /*15950*/  IMAD.WIDE R24, R12, 0x2, R2 ;  /* 0x000000020c187825 */ /* 0x000fe200078e0202 */
[----:B------:R-:W-:-:S03]  /*15960*/  ISETP.LT.AND P5, PT, R28, c[0x0][0x178], !P0 ;  /* 0x00005e001c007a0c */ /* 0x000fc600047a1270 */
[----:B0-----:R-:W-:-:S04]  /*15970*/  IMAD.WIDE R16, R12, 0x2, R8 ;  /* 0x000000020c107825 */ /* 0x001fc800078e0208 */
[----:B------:R-:W-:Y:S01]  /*15980*/  IMAD.WIDE R18, R12, 0x2, R10 ;  /* 0x000000020c127825 */ /* 0x000fe200078e020a */
[----:B------:R-:W-:Y:S01]  /*15990*/  IADD3 R0, R6, 0x8, RZ ;  /* 0x0000000806007810 */ /* 0x000fe20007ffe0ff */
[----:B--2---:R-:W-:Y:S04]  /*159a0*/  @P1 STG.E.U16 [R22.64], R4 ;  /* 0x0000000416001986 */ /* 0x004fe8000c101504 */
[----:B------:R0:W-:Y:S01]  /*159b0*/  @P6 STG.E.U16 [R24.64], R27 ;  /* 0x0000001b18006986 */ /* 0x0001e2000c101504 */
[----:B------:R-:W-:Y:S02]  /*159c0*/  ISETP.LT.AND P6, PT, R29, c[0x0][0x178], !P0 ;  /* 0x00005e001d007a0c */ /* 0x000fe400047c1270 */
[----:B------:R-:W-:Y:S01]  /*159d0*/  ISETP.LT.AND P0, PT, R15, c[0x0][0x178], !P3 ;  /* 0x00005e000f007a0c */ /* 0x000fe20005f01270 */
[----:B------:R1:W-:Y:S01]  /*159e0*/  @P4 STG.E.U16 [R16.64], R26 ;  /* 0x0000001a10004986 */ /* 0x0003e2000c101504 */
[----:B------:R-:W-:-:S02]  /*159f0*/  ISETP.LT.AND P4, PT, R5, c[0x0][0x178], !P3 ;  /* 0x00005e0005007a0c */ /* 0x000fc40005f81270 */
[----:B0-----:R-:W-:Y:S01]  /*15a00*/  PRMT R24, R4, 0x7632, R24 ;  /* 0x0000763204187816 */ /* 0x001fe20000000018 */
[C---:B------:R-:W-:Y:S01]  /*15a10*/  IMAD.WIDE R22, R12.reuse, 0x2, R20 ;  /* 0x000000020c167825 */ /* 0x040fe200078e0214 */
[----:B------:R-:W-:Y:S01]  /*15a20*/  IADD3 R4, R12, c[0x0][0x198], RZ ;  /* 0x000066000c047a10 */ /* 0x000fe20007ffe0ff */
[----:B------:R-:W2:Y:S01]  /*15a30*/  LDL.LU R27, [R1+0x34] ;  /* 0x00003400011b7983 */ /* 0x000ea20000300800 */
[----:B------:R-:W-:-:S03]  /*15a40*/  PRMT R25, R14, 0x7632, R25 ;  /* 0x000076320e197816 */ /* 0x000fc60000000019 */
[----:B-1----:R-:W-:Y:S01]  /*15a50*/  IMAD.WIDE R16, R4, 0x2, R2 ;  /* 0x0000000204107825 */ /* 0x002fe200078e0202 */
[----:B------:R-:W-:Y:S01]  /*15a60*/  ISETP.GE.AND P1, PT, R0, c[0x0][0x17c], PT ;  /* 0x00005f0000007a0c */ /* 0x000fe20003f26270 */
[----:B------:R0:W-:Y:S04]  /*15a70*/  @P5 STG.E.U16 [R18.64], R25 ;  /* 0x0000001912005986 */ /* 0x0001e8000c101504 */
[----:B------:R1:W-:Y:S01]  /*15a80*/  @P6 STG.E.U16 [R22.64], R24 ;  /* 0x0000001816006986 */ /* 0x0003e2000c101504 */
[----:B------:R-:W-:-:S03]  /*15a90*/  IADD3 R0, R4, c[0x0][0x198], RZ ;  /* 0x0000660004007a10 */ /* 0x000fc60007ffe0ff */
[----:B------:R-:W2:Y:S04]  /*15aa0*/  LDL.LU R14, [R1+0x24] ;  /* 0x00002400010e7983 */ /* 0x000ea80000300800 */
[----:B---3--:R3:W-:Y:S01]  /*15ab0*/  @P0 STG.E.U16 [R16.64], R7 ;  /* 0x0000000710000986 */ /* 0x0087e2000c101504 */
[----:B------:R-:W-:Y:S01]  /*15ac0*/  PRMT R26, R7, 0x7632, R26 ;  /* 0x00007632071a7816 */ /* 0x000fe2000000001a */
[----:B0-----:R-:W-:-:S04]  /*15ad0*/  IMAD.WIDE R18, R4, 0x2, R10 ;  /* 0x0000000204127825 */ /* 0x001fc800078e020a */
[----:B-1----:R-:W-:-:S04]  /*15ae0*/  IMAD.WIDE R22, R4, 0x2, R20 ;  /* 0x0000000204167825 */ /* 0x002fc800078e0214 */
[----:B---3--:R-:W-:Y:S01]  /*15af0*/  IMAD.WIDE R16, R4, 0x2, R8 ;  /* 0x0000000204107825 */ /* 0x008fe200078e0208 */
[----:B------:R-:W3:Y:S04]  /*15b00*/  LDL.LU R7, [R1+0x4] ;  /* 0x0000040001077983 */ /* 0x000ee80000300800 */
[----:B------:R-:W2:Y:S04]  /*15b10*/  LDL.LU R4, [R1+0xe0] ;  /* 0x0000e00001047983 */ /* 0x000ea80000300800 */
[----:B----4-:R0:W-:Y:S04]  /*15b20*/  @P4 STG.E.U16 [R16.64], R13 ;  /* 0x0000000d10004986 */ /* 0x0101e8000c101504 */
[----:B0-----:R-:W4:Y:S04]  /*15b30*/  LDL.LU R13, [R1+0xb28] ;  /* 0x000b2800010d7983 */ /* 0x001f280000300800 */
[----:B------:R-:W3:Y:S01]  /*15b40*/  LDL.LU R17, [R1+0x100] ;  /* 0x0001000001117983 */ /* 0x000ee20000300800 */
[----:B------:R-:W-:-:S02]  /*15b50*/  ISETP.LT.AND P5, PT, R28, c[0x0][0x178], !P3 ;  /* 0x00005e001c007a0c */ /* 0x000fc40005fa1270 */
[----:B------:R-:W-:Y:S02]  /*15b60*/  ISETP.LT.AND P3, PT, R29, c[0x0][0x178], !P3 ;  /* 0x00005e001d007a0c */ /* 0x000fe40005f61270 */
[----:B------:R-:W-:-:S04]  /*15b70*/  IADD3 R12, R6, 0x9, RZ ;  /* 0x00000009060c7810 */ /* 0x000fc80007ffe0ff */
[----:B------:R-:W-:Y:S02]  /*15b80*/  ISETP.GE.AND P0, PT, R12, c[0x0][0x17c], PT ;  /* 0x00005f000c007a0c */ /* 0x000fe40003f06270 */
[----:B------:R-:W-:-:S03]  /*15b90*/  ISETP.LT.AND P6, PT, R15, c[0x0][0x178], !P2 ;  /* 0x00005e000f007a0c */ /* 0x000fc600057c1270 */
[----:B--2---:R-:W-:Y:S04]  /*15ba0*/  @P5 STG.E.U16 [R18.64], R4 ;  /* 0x0000000412005986 */ /* 0x004fe8000c101504 */
[----:B----4-:R0:W-:Y:S01]  /*15bb0*/  @P3 STG.E.U16 [R22.64], R13 ;  /* 0x0000000d16003986 */ /* 0x0101e2000c101504 */
[----:B------:R-:W-:-:S03]  /*15bc0*/  PRMT R12, R13, 0x7632, R12 ;  /* 0x000076320d0c7816 */ /* 0x000fc6000000000c */
[----:B0-----:R-:W2:Y:S01]  /*15bd0*/  LDL.LU R13, [R1+0xb24] ;  /* 0x000b2400010d7983 */ /* 0x001ea20000300800 */
[----:B------:R-:W-:Y:S01]  /*15be0*/  IMAD.WIDE R24, R0, 0x2, R2 ;  /* 0x0000000200187825 */ /* 0x000fe200078e0202 */
[----:B------:R-:W-:Y:S02]  /*15bf0*/  ISETP.LT.AND P4, PT, R5, c[0x0][0x178], !P2 ;  /* 0x00005e0005007a0c */ /* 0x000fe40005781270 */
[----:B------:R-:W-:Y:S02]  /*15c00*/  ISETP.LT.AND P5, PT, R28, c[0x0][0x178], !P2 ;  /* 0x00005e001c007a0c */ /* 0x000fe400057a1270 */
[----:B------:R3:W-:Y:S01]  /*15c10*/  @P6 STG.E.U16 [R24.64], R26 ;  /* 0x0000001a18006986 */ /* 0x0007e2000c101504 */
[----:B------:R-:W-:Y:S01]  /*15c20*/  ISETP.LT.AND P6, PT, R29, c[0x0][0x178], !P2 ;  /* 0x00005e001d007a0c */ /* 0x000fe200057c1270 */
[----:B------:R-:W-:Y:S01]  /*15c30*/  IMAD.WIDE R18, R0, 0x2, R10 ;  /* 0x0000000200127825 */ /* 0x000fe200078e020a */
[----:B------:R-:W-:-:S03]  /*15c40*/  ISETP.LT.AND P2, PT, R15, c[0x0][0x178], !P1 ;  /* 0x00005e000f007a0c */ /* 0x000fc60004f41270 */
[----:B------:R-:W-:Y:S01]  /*15c50*/  IMAD.WIDE R22, R0, 0x2, R20 ;  /* 0x0000000200167825 */ /* 0x000fe200078e0214 */
[----:B---3--:R-:W-:-:S03]  /*15c60*/  PRMT R25, R17, 0x7632, R25 ;  /* 0x0000763211197816 */ /* 0x008fc60000000019 */
[----:B------:R-:W-:Y:S01]  /*15c70*/  IMAD.WIDE R16, R0, 0x2, R8 ;  /* 0x0000000200107825 */ /* 0x000fe200078e0208 */
[----:B------:R-:W-:Y:S02]  /*15c80*/  PRMT R24, R4, 0x7632, R24 ;  /* 0x0000763204187816 */ /* 0x000fe40000000018 */
[----:B------:R-:W-:Y:S02]  /*15c90*/  IADD3 R0, R0, c[0x0][0x198], RZ ;  /* 0x0000660000007a10 */ /* 0x000fe40007ffe0ff */
[----:B------:R0:W-:Y:S01]  /*15ca0*/  @P4 STG.E.U16 [R16.64], R25 ;  /* 0x0000001910004986 */ /* 0x0001e2000c101504 */
[----:B------:R-:W-:Y:S02]  /*15cb0*/  ISETP.LT.AND P4, PT, R5, c[0x0][0x178], !P1 ;  /* 0x00005e0005007a0c */ /* 0x000fe40004f81270 */
[----:B------:R-:W-:Y:S01]  /*15cc0*/  IADD3 R4, R6, 0xa, RZ ;  /* 0x0000000a06047810 */ /* 0x000fe20007ffe0ff */
[----:B------:R1:W-:Y:S01]  /*15cd0*/  @P5 STG.E.U16 [R18.64], R24 ;  /* 0x0000001812005986 */ /* 0x0003e2000c101504 */
[----:B------:R-:W-:-:S02]  /*15ce0*/  ISETP.LT.AND P5, PT, R28, c[0x0][0x178], !P1 ;  /* 0x00005e001c007a0c */ /* 0x000fc40004fa1270 */
[----:B------:R-:W-:Y:S01]  /*15cf0*/  ISETP.LT.AND P1, PT, R29, c[0x0][0x178], !P1 ;  /* 0x00005e001d007a0c */ /* 0x000fe20004f21270 */
[----:B------:R3:W-:Y:S01]  /*15d00*/  @P6 STG.E.U16 [R22.64], R12 ;  /* 0x0000000c16006986 */ /* 0x0007e2000c101504 */
[----:B------:R-:W-:Y:S01]  /*15d10*/  ISETP.LT.AND P6, PT, R15, c[0x0][0x178], !P0 ;  /* 0x00005e000f007a0c */ /* 0x000fe200047c1270 */
[----:B0-----:R-:W-:Y:S01]  /*15d20*/  IMAD.WIDE R16, R0, 0x2, R2 ;  /* 0x0000000200107825 */ /* 0x001fe200078e0202 */
[----:B------:R-:W-:Y:S02]  /*15d30*/  ISETP.GE.AND P3, PT, R4, c[0x0][0x17c], PT ;  /* 0x00005f0004007a0c */ /* 0x000fe40003f66270 */
[C---:B------:R-:W-:Y:S02]  /*15d40*/  IADD3 R4, R0.reuse, c[0x0][0x198], RZ ;  /* 0x0000660000047a10 */ /* 0x040fe40007ffe0ff */
[----:B------:R0:W-:Y:S01]  /*15d50*/  @P2 STG.E.U16 [R16.64], R27 ;  /* 0x0000001b10002986 */ /* 0x0001e2000c101504 */
[----:B-1----:R-:W-:Y:S01]  /*15d60*/  IMAD.WIDE R18, R0, 0x2, R10 ;  /* 0x0000000200127825 */ /* 0x002fe200078e020a */
[----:B------:R-:W-:-:S03]  /*15d70*/  PRMT R26, R27, 0x7632, R26 ;  /* 0x000076321b1a7816 */ /* 0x000fc6000000001a */
[----:B---3--:R-:W-:-:S04]  /*15d80*/  IMAD.WIDE R22, R0, 0x2, R20 ;  /* 0x0000000200167825 */ /* 0x008fc800078e0214 */
[----:B------:R-:W-:-:S04]  /*15d90*/  IMAD.WIDE R24, R4, 0x2, R2 ;  /* 0x0000000204187825 */ /* 0x000fc800078e0202 */
[----:B0-----:R-:W-:Y:S01]  /*15da0*/  IMAD.WIDE R16, R0, 0x2, R8 ;  /* 0x0000000200107825 */ /* 0x001fe200078e0208 */
[----:B------:R-:W-:Y:S02]  /*15db0*/  IADD3 R12, R6, 0xb, RZ ;  /* 0x0000000b060c7810 */ /* 0x000fe40007ffe0ff */
[----:B------:R-:W3:Y:S04]  /*15dc0*/  LDL.LU R6, [R1+0xa4] ;  /* 0x0000a40001067983 */ /* 0x000ee80000300800 */
[----:B------:R-:W-:Y:S04]  /*15dd0*/  @P4 STG.E.U16 [R16.64], R14 ;  /* 0x0000000e10004986 */ /* 0x000fe8000c101504 */
[----:B------:R-:W-:Y:S04]  /*15de0*/  @P5 STG.E.U16 [R18.64], R7 ;  /* 0x0000000712005986 */ /* 0x000fe8000c101504 */
[----:B--2---:R-:W-:Y:S04]  /*15df0*/  @P1 STG.E.U16 [R22.64], R13 ;  /* 0x0000000d16001986 */ /* 0x004fe8000c101504 */
[----:B------:R0:W-:Y:S04]  /*15e00*/  @P6 STG.E.U16 [R24.64], R26 ;  /* 0x0000001a18006986 */ /* 0x0001e8000c101504 */
[----:B0-----:R-:W2:Y:S04]  /*15e10*/  LDL R26, [R1+0xa50] ;  /* 0x000a5000011a7983 */ /* 0x001ea80000100800 */
[----:B------:R-:W4:Y:S01]  /*15e20*/  LDL.LU R27, [R1+0x14] ;  /* 0x00001400011b7983 */ /* 0x000f220000300800 */
[----:B------:R-:W-:-:S02]  /*15e30*/  ISETP.LT.AND P4, PT, R5, c[0x0][0x178], !P0 ;  /* 0x00005e0005007a0c */ /* 0x000fc40004781270 */
[----:B------:R-:W-:Y:S02]  /*15e40*/  ISETP.LT.AND P5, PT, R28, c[0x0][0x178], !P0 ;  /* 0x00005e001c007a0c */ /* 0x000fe400047a1270 */
[----:B------:R-:W-:Y:S02]  /*15e50*/  ISETP.GE.AND P2, PT, R12, c[0x0][0x17c], PT ;  /* 0x00005f000c007a0c */ /* 0x000fe40003f46270 */
[----:B------:R-:W-:Y:S02]  /*15e60*/  ISETP.LT.AND P6, PT, R29, c[0x0][0x178], !P0 ;  /* 0x00005e001d007a0c */ /* 0x000fe400047c1270 */
[----:B------:R-:W-:Y:S01]  /*15e70*/  PRMT R23, R13, 0x7632, R23 ;  /* 0x000076320d177816 */ /* 0x000fe20000000017 */
[----:B------:R-:W-:Y:S01]  /*15e80*/  IMAD.WIDE R12, R4, 0x2, R8 ;  /* 0x00000002040c7825 */ /* 0x000fe200078e0208 */
[----:B------:R-:W-:Y:S02]  /*15e90*/  PRMT R0, R14, 0x7632, R0 ;  /* 0x000076320e007816 */ /* 0x000fe40000000000 */
[----:B------:R-:W-:Y:S01]  /*15ea0*/  ISETP.LT.AND P0, PT, R15, c[0x0][0x178], !P3 ;  /* 0x00005e000f007a0c */ /* 0x000fe20005f01270 */
[C---:B------:R-:W-:Y:S01]  /*15eb0*/  IMAD.WIDE R16, R4.reuse, 0x2, R10 ;  /* 0x0000000204107825 */ /* 0x040fe200078e020a */
[----:B----4-:R0:W-:Y:S04]  /*15ec0*/  STL [R1+0xb20], R27 ;  /* 0x000b201b01007387 */ /* 0x0101e80000100800 */
[----:B0-----:R-:W4:Y:S01]  /*15ed0*/  LDL R27, [R1+0x94] ;  /* 0x00009400011b7983 */ /* 0x001f220000100800 */
[C---:B------:R-:W-:Y:S01]  /*15ee0*/  IMAD.WIDE R18, R4.reuse, 0x2, R20 ;  /* 0x0000000204127825 */ /* 0x040fe200078e0214 */
[----:B------:R-:W-:-:S02]  /*15ef0*/  IADD3 R4, R4, c[0x0][0x198], RZ ;  /* 0x0000660004047a10 */ /* 0x000fc40007ffe0ff */
[----:B------:R0:W-:Y:S01]  /*15f00*/  @P4 STG.E.U16 [R12.64], R0 ;  /* 0x000000000c004986 */ /* 0x0001e2000c101504 */
[----:B------:R-:W-:Y:S02]  /*15f10*/  PRMT R22, R7, 0x7632, R22 ;  /* 0x0000763207167816 */ /* 0x000fe40000000016 */
[----:B------:R-:W-:Y:S02]  /*15f20*/  ISETP.LT.AND P4, PT, R5, c[0x0][0x178], !P3 ;  /* 0x00005e0005007a0c */ /* 0x000fe40005f81270 */
[C---:B--2---:R-:W-:Y:S01]  /*15f30*/  IADD3 R24, R26.reuse, 0xc, RZ ;  /* 0x0000000c1a187810 */ /* 0x044fe20007ffe0ff */
[----:B------:R-:W-:Y:S01]  /*15f40*/  @P5 STG.E.U16 [R16.64], R22 ;  /* 0x0000001610005986 */ /* 0x000fe2000c101504 */
[----:B------:R-:W-:Y:S01]  /*15f50*/  IADD3 R25, R26, 0xd, RZ ;  /* 0x0000000d1a197810 */ /* 0x000fe20007ffe0ff */
[----:B0-----:R-:W-:Y:S02]  /*15f60*/  IMAD.WIDE R12, R4, 0x2, R2 ;  /* 0x00000002040c7825 */ /* 0x001fe400078e0202 */
[----:B------:R-:W-:Y:S01]  /*15f70*/  @P6 STG.E.U16 [R18.64], R23 ;  /* 0x0000001712006986 */ /* 0x000fe2000c101504 */
[----:B------:R-:W-:-:S03]  /*15f80*/  ISETP.GE.AND P1, PT, R24, c[0x0][0x17c], PT ;  /* 0x00005f0018007a0c */ /* 0x000fc60003f26270 */
[----:B---3--:R0:W-:Y:S01]  /*15f90*/  @P0 STG.E.U16 [R12.64], R6 ;  /* 0x000000060c000986 */ /* 0x0081e2000c101504 */
[----:B------:R-:W-:Y:S02]  /*15fa0*/  PRMT R24, R6, 0x7632, R24 ;  /* 0x0000763206187816 */ /* 0x000fe40000000018 */
[----:B------:R-:W-:Y:S01]  /*15fb0*/  ISETP.GE.AND P0, PT, R25, c[0x0][0x17c], PT ;  /* 0x00005f0019007a0c */ /* 0x000fe20003f06270 */
[----:B0-----:R-:W-:Y:S01]  /*15fc0*/  IMAD.WIDE R12, R4, 0x2, R8 ;  /* 0x00000002040c7825 */ /* 0x001fe200078e0208 */
[----:B------:R-:W2:Y:S04]  /*15fd0*/  LDL.LU R6, [R1+0xd4] ;  /* 0x0000d40001067983 */ /* 0x000ea80000300800 */
[----:B------:R-:W3:Y:S04]  /*15fe0*/  LDL.LU R14, [R1+0xb4] ;  /* 0x0000b400010e7983 */ /* 0x000ee80000300800 */
[----:B------:R-:W2:Y:S04]  /*15ff0*/  LDL.LU R7, [R1+0x54] ;  /* 0x0000540001077983 */ /* 0x000ea80000300800 */
[----:B------:R-:W2:Y:S04]  /*16000*/  LDL.LU R25, [R1+0x44] ;  /* 0x0000440001197983 */ /* 0x000ea80000300800 */
[----:B----4-:R0:W-:Y:S04]  /*16010*/  @P4 STG.E.U16 [R12.64], R27 ;  /* 0x0000001b0c004986 */ /* 0x0101e8000c101504 */
[----:B0-----:R-:W4:Y:S04]  /*16020*/  LDL.LU R27, [R1+0xb20] ;  /* 0x000b2000011b7983 */ /* 0x001f280000300800 */
[----:B------:R-:W3:Y:S01]  /*16030*/  LDL.LU R13, [R1+0x94] ;  /* 0x00009400010d7983 */ /* 0x000ee20000300800 */
[----:B------:R-:W-:-:S02]  /*16040*/  ISETP.LT.AND P5, PT, R28, c[0x0][0x178], !P3 ;  /* 0x00005e001c007a0c */ /* 0x000fc40005fa1270 */
[----:B------:R-:W-:Y:S02]  /*16050*/  ISETP.LT.AND P3, PT, R29, c[0x0][0x178], !P3 ;  /* 0x00005e001d007a0c */ /* 0x000fe40005f61270 */
[----:B------:R-:W-:Y:S02]  /*16060*/  ISETP.LT.AND P6, PT, R15, c[0x0][0x178], !P2 ;  /* 0x00005e000f007a0c */ /* 0x000fe400057c1270 */
[C---:B------:R-:W-:Y:S01]  /*16070*/  IADD3 R0, R4.reuse, c[0x0][0x198], RZ ;  /* 0x0000660004007a10 */ /* 0x040fe20007ffe0ff */
[----:B------:R-:W-:Y:S01]  /*16080*/  IMAD.WIDE R16, R4, 0x2, R10 ;  /* 0x0000000204107825 */ /* 0x000fe200078e020a */
[----:B------:R-:W-:-:S03]  /*16090*/  ISETP.LT.AND P4, PT, R5, c[0x0][0x178], !P2 ;  /* 0x00005e0005007a0c */ /* 0x000fc60005781270 */
[----:B------:R-:W-:-:S04]  /*160a0*/  IMAD.WIDE R18, R4, 0x2, R20 ;  /* 0x0000000204127825 */ /* 0x000fc800078e0214 */
[----:B------:R-:W-:Y:S01]  /*160b0*/  IMAD.WIDE R22, R0, 0x2, R2 ;  /* 0x0000000200167825 */ /* 0x000fe200078e0202 */
[----:B--2---:R0:W-:Y:S01]  /*160c0*/  @P5 STG.E.U16 [R16.64], R25 ;  /* 0x0000001910005986 */ /* 0x0041e2000c101504 */
[----:B------:R-:W-:Y:S02]  /*160d0*/  ISETP.LT.AND P5, PT, R28, c[0x0][0x178], !P2 ;  /* 0x00005e001c007a0c */ /* 0x000fe400057a1270 */
[----:B0-----:R-:W-:Y:S01]  /*160e0*/  IMAD.WIDE R16, R0, 0x2, R10 ;  /* 0x0000000200107825 */ /* 0x001fe200078e020a */
[----:B----4-:R0:W-:Y:S04]  /*160f0*/  @P3 STG.E.U16 [R18.64], R27 ;  /* 0x0000001b12003986 */ /* 0x0101e8000c101504 */
[----:B------:R1:W-:Y:S01]  /*16100*/  @P6 STG.E.U16 [R22.64], R24 ;  /* 0x0000001816006986 */ /* 0x0003e2000c101504 */
[----:B------:R-:W-:-:S02]  /*16110*/  ISETP.LT.AND P6, PT, R29, c[0x0][0x178], !P2 ;  /* 0x00005e001d007a0c */ /* 0x000fc400057c1270 */
[----:B------:R-:W-:Y:S02]  /*16120*/  ISETP.LT.AND P2, PT, R15, c[0x0][0x178], !P1 ;  /* 0x00005e000f007a0c */ /* 0x000fe40004f41270 */
[----:B---3--:R-:W-:Y:S01]  /*16130*/  PRMT R4, R13, 0x7632, R4 ;  /* 0x000076320d047816 */ /* 0x008fe20000000004 */
[----:B------:R-:W-:-:S04]  /*16140*/  IMAD.WIDE R12, R0, 0x2, R8 ;  /* 0x00000002000c7825 */ /* 0x000fc800078e0208 */
[C---:B0-----:R-:W-:Y:S01]  /*16150*/  IMAD.WIDE R18, R0.reuse, 0x2, R20 ;  /* 0x0000000200127825 */ /* 0x041fe200078e0214 */
[----:B------:R-:W-:Y:S01]  /*16160*/  IADD3 R0, R0, c[0x0][0x198], RZ ;  /* 0x0000660000007a10 */ /* 0x000fe20007ffe0ff */
[----:B------:R0:W-:Y:S01]  /*16170*/  @P4 STG.E.U16 [R12.64], R4 ;  /* 0x000000040c004986 */ /* 0x0001e2000c101504 */
[----:B-1----:R-:W-:Y:S02]  /*16180*/  PRMT R22, R25, 0x7632, R22 ;  /* 0x0000763219167816 */ /* 0x002fe40000000016 */
[----:B------:R-:W-:Y:S02]  /*16190*/  PRMT R23, R27, 0x7632, R23 ;  /* 0x000076321b177816 */ /* 0x000fe40000000017 */
[C---:B------:R-:W-:Y:S02]  /*161a0*/  IADD3 R24, R26.reuse, 0xe, RZ ;  /* 0x0000000e1a187810 */ /* 0x040fe40007ffe0ff */
[----:B------:R-:W-:Y:S01]  /*161b0*/  IADD3 R25, R26, 0xf, RZ ;  /* 0x0000000f1a197810 */ /* 0x000fe20007ffe0ff */
[----:B------:R-:W-:Y:S01]  /*161c0*/  @P5 STG.E.U16 [R16.64], R22 ;  /* 0x0000001610005986 */ /* 0x000fe2000c101504 */
[----:B0-----:R-:W-:Y:S01]  /*161d0*/  IMAD.WIDE R12, R0, 0x2, R2 ;  /* 0x00000002000c7825 */ /* 0x001fe200078e0202 */
[----:B------:R-:W-:-:S02]  /*161e0*/  ISETP.GE.AND P3, PT, R24, c[0x0][0x17c], PT ;  /* 0x00005f0018007a0c */ /* 0x000fc40003f66270 */
[----:B------:R-:W-:Y:S01]  /*161f0*/  @P6 STG.E.U16 [R18.64], R23 ;  /* 0x0000001712006986 */ /* 0x000fe2000c101504 */
[----:B------:R-:W-:Y:S02]  /*16200*/  ISETP.LT.AND P4, PT, R5, c[0x0][0x178], !P1 ;  /* 0x00005e0005007a0c */ /* 0x000fe40004f81270 */
[----:B------:R-:W-:Y:S01]  /*16210*/  PRMT R24, R6, 0x7632, R24 ;  /* 0x0000763206187816 */ /* 0x000fe20000000018 */
[----:B------:R-:W2:Y:S04]  /*16220*/  LDL.LU R5, [R1+0xb1c] ;  /* 0x000b1c0001057983 */ /* 0x000ea80000300800 */
[----:B------:R0:W-:Y:S01]  /*16230*/  @P2 STG.E.U16 [R12.64], R6 ;  /* 0x000000060c002986 */ /* 0x0001e2000c101504 */
[----:B------:R-:W-:-:S03]  /*16240*/  ISETP.GE.AND P2, PT, R25, c[0x0][0x17c], PT ;  /* 0x00005f0019007a0c */ /* 0x000fc60003f46270 */
[----:B0-----:R-:W3:Y:S04]  /*16250*/  LDL.LU R6, [R1+0xf4] ;  /* 0x0000f40001067983 */ /* 0x001ee80000300800 */
[----:B------:R-:W4:Y:S01]  /*16260*/  LDL R25, [R1+0xa54] ;  /* 0x000a540001197983 */ /* 0x000f220000100800 */
[C---:B------:R-:W-:Y:S01]  /*16270*/  IMAD.WIDE R12, R0.reuse, 0x2, R8 ;  /* 0x00000002000c7825 */ /* 0x040fe200078e0208 */
[----:B------:R-:W-:-:S03]  /*16280*/  IADD3 R4, R0, c[0x0][0x198], RZ ;  /* 0x0000660000047a10 */ /* 0x000fc60007ffe0ff */
[C---:B------:R-:W-:Y:S01]  /*16290*/  IMAD.WIDE R16, R0.reuse, 0x2, R10 ;  /* 0x0000000200107825 */ /* 0x040fe200078e020a */
[----:B------:R0:W-:Y:S03]  /*162a0*/  @P4 STG.E.U16 [R12.64], R14 ;  /* 0x0000000e0c004986 */ /* 0x0001e6000c101504 */
[----:B------:R-:W-:Y:S01]  /*162b0*/  IMAD.WIDE R18, R0, 0x2, R20 ;  /* 0x0000000200127825 */ /* 0x000fe200078e0214 */
[----:B------:R-:W-:Y:S02]  /*162c0*/  PRMT R0, R14, 0x7632, R0 ;  /* 0x000076320e007816 */ /* 0x000fe40000000000 */
[----:B0-----:R-:W3:Y:S01]  /*162d0*/  LDL R14, [R1+0x104] ;  /* 0x00010400010e7983 */ /* 0x001ee20000100800 */
[----:B------:R-:W-:Y:S02]  /*162e0*/  ISETP.LT.AND P5, PT, R28, c[0x0][0x178], !P1 ;  /* 0x00005e001c007a0c */ /* 0x000fe40004fa1270 */
[----:B------:R-:W-:-:S02]  /*162f0*/  ISETP.LT.AND P1, PT, R29, c[0x0][0x178], !P1 ;  /* 0x00005e001d007a0c */ /* 0x000fc40004f21270 */
[----:B------:R-:W-:Y:S01]  /*16300*/  ISETP.LT.AND P6, PT, R15, c[0x0][0x178], !P0 ;  /* 0x00005e000f007a0c */ /* 0x000fe200047c1270 */
[----:B------:R-:W-:-:S08]  /*16310*/  IMAD.WIDE R22, R4, 0x2, R2 ;  /* 0x0000000204167825 */ /* 0x000fd000078e0202 */
[----:B------:R0:W-:Y:S01]  /*16320*/  @P5 STG.E.U16 [R16.64], R7 ;  /* 0x0000000710005986 */ /* 0x0001e2000c101504 */
[----:B------:R-:W-:Y:S01]  /*16330*/  ISETP.LT.AND P5, PT, R28, c[0x0][0x178], !P0 ;  /* 0x00005e001c007a0c */ /* 0x000fe200047a1270 */
[----:B------:R-:W-:-:S04]  /*16340*/  IMAD.WIDE R12, R4, 0x2, R8 ;  /* 0x00000002040c7825 */ /* 0x000fc800078e0208 */
[----:B0-----:R-:W-:Y:S01]  /*16350*/  IMAD.WIDE R16, R4, 0x2, R10 ;  /* 0x0000000204107825 */ /* 0x001fe200078e020a */
[----:B--2---:R0:W-:Y:S04]  /*16360*/  @P1 STG.E.U16 [R18.64], R5 ;  /* 0x0000000512001986 */ /* 0x0041e8000c101504 */
[----:B------:R1:W-:Y:S01]  /*16370*/  @P6 STG.E.U16 [R22.64], R24 ;  /* 0x0000001816006986 */ /* 0x0003e2000c101504 */
[----:B------:R-:W-:Y:S02]  /*16380*/  ISETP.LT.AND P6, PT, R29, c[0x0][0x178], !P0 ;  /* 0x00005e001d007a0c */ /* 0x000fe400047c1270 */
[----:B----4-:R-:W-:Y:S02]  /*16390*/  ISETP.LT.AND P4, PT, R25, c[0x0][0x178], !P0 ;  /* 0x00005e0019007a0c */ /* 0x010fe40004781270 */
[----:B------:R-:W-:-:S02]  /*163a0*/  ISETP.LT.AND P0, PT, R15, c[0x0][0x178], !P3 ;  /* 0x00005e000f007a0c */ /* 0x000fc40005f01270 */
[----:B0-----:R-:W-:Y:S02]  /*163b0*/  PRMT R5, R7, 0x7632, R5 ;  /* 0x0000763207057816 */ /* 0x001fe40000000005 */
[C---:B-1----:R-:W-:Y:S01]  /*163c0*/  IADD3 R22, R4.reuse, c[0x0][0x198], RZ ;  /* 0x0000660004167a10 */ /* 0x042fe20007ffe0ff */
[----:B------:R-:W-:Y:S01]  /*163d0*/  IMAD.WIDE R18, R4, 0x2, R20 ;  /* 0x0000000204127825 */ /* 0x000fe200078e0214 */
[----:B------:R-:W-:Y:S01]  /*163e0*/  PRMT R23, R5, 0x7632, R23 ;  /* 0x0000763205177816 */ /* 0x000fe20000000017 */
[----:B------:R-:W2:Y:S01]  /*163f0*/  LDL.LU R7, [R1+0x38] ;  /* 0x0000380001077983 */ /* 0x000ea20000300800 */
[----:B------:R-:W-:-:S03]  /*16400*/  IADD3 R24, R26, 0x10, RZ ;  /* 0x000000101a187810 */ /* 0x000fc60007ffe0ff */
[----:B------:R-:W-:Y:S01]  /*16410*/  @P4 STG.E.U16 [R12.64], R0 ;  /* 0x000000000c004986 */ /* 0x000fe2000c101504 */
[----:B------:R-:W-:-:S03]  /*16420*/  ISETP.LT.AND P4, PT, R25, c[0x0][0x178], !P3 ;  /* 0x00005e0019007a0c */ /* 0x000fc60005f81270 */
[----:B------:R0:W-:Y:S01]  /*16430*/  @P5 STG.E.U16 [R16.64], R5 ;  /* 0x0000000510005986 */ /* 0x0001e2000c101504 */
[----:B------:R-:W-:Y:S02]  /*16440*/  ISETP.GE.AND P1, PT, R24, c[0x0][0x17c], PT ;  /* 0x00005f0018007a0c */ /* 0x000fe40003f26270 */
[----:B------:R-:W-:Y:S01]  /*16450*/  IADD3 R24, R26, 0x11, RZ ;  /* 0x000000111a187810 */ /* 0x000fe20007ffe0ff */
[----:B------:R1:W-:Y:S04]  /*16460*/  @P6 STG.E.U16 [R18.64], R23 ;  /* 0x0000001712006986 */ /* 0x0003e8000c101504 */
[----:B------:R-:W4:Y:S01]  /*16470*/  LDL.LU R27, [R1+0x28] ;  /* 0x00002800011b7983 */ /* 0x000f220000300800 */
[----:B0-----:R-:W-:-:S05]  /*16480*/  IMAD.WIDE R4, R22, 0x2, R2 ;  /* 0x0000000216047825 */ /* 0x001fca00078e0202 */
[----:B---3--:R0:W-:Y:S01]  /*16490*/  @P0 STG.E.U16 [R4.64], R6 ;  /* 0x0000000604000986 */ /* 0x0081e2000c101504 */
[----:B-1----:R-:W-:Y:S02]  /*164a0*/  PRMT R23, R6, 0x7632, R23 ;  /* 0x0000763206177816 */ /* 0x002fe40000000017 */
[----:B------:R-:W-:Y:S01]  /*164b0*/  ISETP.GE.AND P0, PT, R24, c[0x0][0x17c], PT ;  /* 0x00005f0018007a0c */ /* 0x000fe20003f06270 */
[----:B0-----:R-:W-:Y:S01]  /*164c0*/  IMAD.WIDE R4, R22, 0x2, R8 ;  /* 0x0000000216047825 */ /* 0x001fe200078e0208 */
[----:B------:R-:W3:Y:S04]  /*164d0*/  LDL.LU R6, [R1+0x8] ;  /* 0x0000080001067983 */ /* 0x000ee80000300800 */
[----:B------:R-:W2:Y:S04]  /*164e0*/  LDL.LU R24, [R1+0xe4] ;  /* 0x0000e40001187983 */ /* 0x000ea80000300800 */
[----:B------:R0:W-:Y:S04]  /*164f0*/  @P4 STG.E.U16 [R4.64], R14 ;  /* 0x0000000e04004986 */ /* 0x0001e8000c101504 */
[----:B0-----:R-:W3:Y:S04]  /*16500*/  LDL.LU R14, [R1+0xb18] ;  /* 0x000b1800010e7983 */ /* 0x001ee80000300800 */
[----:B------:R-:W4:Y:S01]  /*16510*/  LDL.LU R5, [R1+0x104] ;  /* 0x0001040001057983 */ /* 0x000f220000300800 */
[----:B------:R-:W-:-:S02]  /*16520*/  ISETP.LT.AND P5, PT, R28, c[0x0][0x178], !P3 ;  /* 0x00005e001c007a0c */ /* 0x000fc40005fa1270 */
[----:B------:R-:W-:Y:S02]  /*16530*/  ISETP.LT.AND P3, PT, R29, c[0x0][0x178], !P3 ;  /* 0x00005e001d007a0c */ /* 0x000fe40005f61270 */
[----:B------:R-:W-:Y:S02]  /*16540*/  ISETP.LT.AND P6, PT, R15, c[0x0][0x178], !P2 ;  /* 0x00005e000f007a0c */ /* 0x000fe400057c1270 */
[C---:B------:R-:W-:Y:S01]  /*16550*/  IADD3 R0, R22.reuse, c[0x0][0x198], RZ ;  /* 0x0000660016007a10 */ /* 0x040fe20007ffe0ff */
[----:B------:R-:W-:-:S04]  /*16560*/  IMAD.WIDE R12, R22, 0x2, R10 ;  /* 0x00000002160c7825 */ /* 0x000fc800078e020a */
[----:B------:R-:W-:Y:S01]  /*16570*/  IMAD.WIDE R16, R22, 0x2, R20 ;  /* 0x0000000216107825 */ /* 0x000fe200078e0214 */
[----:B------:R-:W-:-:S03]  /*16580*/  ISETP.LT.AND P4, PT, R25, c[0x0][0x178], !P2 ;  /* 0x00005e0019007a0c */ /* 0x000fc60005781270 */
[----:B------:R-:W-:Y:S01]  /*16590*/  IMAD.WIDE R18, R0, 0x2, R2 ;  /* 0x0000000200127825 */ /* 0x000fe200078e0202 */
[----:B--2---:R-:W-:Y:S01]  /*165a0*/  @P5 STG.E.U16 [R12.64], R24 ;  /* 0x000000180c005986 */ /* 0x004fe2000c101504 */
[----:B------:R-:W-:Y:S02]  /*165b0*/  ISETP.LT.AND P5, PT, R28, c[0x0][0x178], !P2 ;  /* 0x00005e001c007a0c */ /* 0x000fe400057a1270 */
[----:B------:R-:W-:Y:S01]  /*165c0*/  PRMT R22, R24, 0x7632, R22 ;  /* 0x0000763218167816 */ /* 0x000fe20000000016 */
[----:B---3--:R-:W-:Y:S04]  /*165d0*/  @P3 STG.E.U16 [R16.64], R14 ;  /* 0x0000000e10003986 */ /* 0x008fe8000c101504 */
[----:B------:R0:W-:Y:S01]  /*165e0*/  @P6 STG.E.U16 [R18.64], R23 ;  /* 0x0000001712006986 */ /* 0x0001e2000c101504 */
[----:B------:R-:W-:-:S02]  /*165f0*/  ISETP.LT.AND P6, PT, R29, c[0x0][0x178], !P2 ;  /* 0x00005e001d007a0c */ /* 0x000fc400057c1270 */
[----:B------:R-:W-:Y:S02]  /*16600*/  ISETP.LT.AND P2, PT, R15, c[0x0][0x178], !P1 ;  /* 0x00005e000f007a0c */ /* 0x000fe40004f41270 */
[----:B0-----:R-:W-:Y:S02]  /*16610*/  PRMT R23, R14, 0x7632, R23 ;  /* 0x000076320e177816 */ /* 0x001fe40000000017 */
[----:B------:R-:W2:Y:S01]  /*16620*/  LDL.LU R14, [R1+0xb14] ;  /* 0x000b1400010e7983 */ /* 0x000ea20000300800 */
[----:B----4-:R-:W-:Y:S01]  /*16630*/  PRMT R19, R5, 0x7632, R19 ;  /* 0x0000763205137816 */ /* 0x010fe20000000013 */
[C---:B------:R-:W-:Y:S01]  /*16640*/  IMAD.WIDE R4, R0.reuse, 0x2, R8 ;  /* 0x0000000200047825 */ /* 0x040fe200078e0208 */
[----:B------:R-:W-:-:S03]  /*16650*/  IADD3 R18, R0, c[0x0][0x198], RZ ;  /* 0x0000660000127a10 */ /* 0x000fc60007ffe0ff */
[C---:B------:R-:W-:Y:S01]  /*16660*/  IMAD.WIDE R12, R0.reuse, 0x2, R10 ;  /* 0x00000002000c7825 */ /* 0x040fe200078e020a */
[----:B------:R0:W-:Y:S03]  /*16670*/  @P4 STG.E.U16 [R4.64], R19 ;  /* 0x0000001304004986 */ /* 0x0001e6000c101504 */
[----:B------:R-:W-:Y:S01]  /*16680*/  IMAD.WIDE R16, R0, 0x2, R20 ;  /* 0x0000000200107825 */ /* 0x000fe200078e0214 */
[----:B------:R1:W-:Y:S04]  /*16690*/  @P5 STG.E.U16 [R12.64], R22 ;  /* 0x000000160c005986 */ /* 0x0003e8000c101504 */
[----:B------:R-:W-:Y:S01]  /*166a0*/  @P6 STG.E.U16 [R16.64], R23 ;  /* 0x0000001710006986 */ /* 0x000fe2000c101504 */
[----:B0-----:R-:W-:Y:S01]  /*166b0*/  IMAD.WIDE R4, R18, 0x2, R2 ;  /* 0x0000000212047825 */ /* 0x001fe200078e0202 */
[----:B-1----:R-:W-:-:S04]  /*166c0*/  PRMT R22, R7, 0x7632, R22 ;  /* 0x0000763207167816 */ /* 0x002fc80000000016 */
[----:B------:R0:W-:Y:S04]  /*166d0*/  @P2 STG.E.U16 [R4.64], R7 ;  /* 0x0000000704002986 */ /* 0x0001e8000c101504 */
[----:B0-----:R-:W3:Y:S01]  /*166e0*/  LDL.LU R7, [R1+0xa8] ;  /* 0x0000a80001077983 */ /* 0x001ee20000300800 */
[----:B------:R-:W-:Y:S02]  /*166f0*/  ISETP.LT.AND P4, PT, R25, c[0x0][0x178], !P1 ;  /* 0x00005e0019007a0c */ /* 0x000fe40004f81270 */
[----:B------:R-:W-:Y:S02]  /*16700*/  ISETP.LT.AND P5, PT, R28, c[0x0][0x178], !P1 ;  /* 0x00005e001c007a0c */ /* 0x000fe40004fa1270 */
[----:B------:R-:W-:Y:S02]  /*16710*/  ISETP.LT.AND P1, PT, R29, c[0x0][0x178], !P1 ;  /* 0x00005e001d007a0c */ /* 0x000fe40004f21270 */
[----:B------:R-:W-:Y:S01]  /*16720*/  ISETP.LT.AND P6, PT, R15, c[0x0][0x178], !P0 ;  /* 0x00005e000f007a0c */ /* 0x000fe200047c1270 */
[C---:B------:R-:W-:Y:S01]  /*16730*/  IMAD.WIDE R4, R18.reuse, 0x2, R8 ;  /* 0x0000000212047825 */ /* 0x040fe200078e0208 */
[----:B------:R-:W-:-:S02]  /*16740*/  IADD3 R0, R18, c[0x0][0x198], RZ ;  /* 0x0000660012007a10 */ /* 0x000fc40007ffe0ff */
[----:B------:R-:W-:Y:S01]  /*16750*/  IADD3 R24, R26, 0x12, RZ ;  /* 0x000000121a187810 */ /* 0x000fe20007ffe0ff */
[C---:B------:R-:W-:Y:S02]  /*16760*/  IMAD.WIDE R12, R18.reuse, 0x2, R10 ;  /* 0x00000002120c7825 */ /* 0x040fe400078e020a */
[----:B------:R0:W-:Y:S02]  /*16770*/  @P4 STG.E.U16 [R4.64], R27 ;  /* 0x0000001b04004986 */ /* 0x0001e4000c101504 */
[----:B------:R-:W-:Y:S01]  /*16780*/  IMAD.WIDE R16, R18, 0x2, R20 ;  /* 0x0000000212107825 */ /* 0x000fe200078e0214 */
[----:B------:R-:W-:-:S03]  /*16790*/  ISETP.LT.AND P4, PT, R25, c[0x0][0x178], !P0 ;  /* 0x00005e0019007a0c */ /* 0x000fc60004781270 */
[----:B------:R-:W-:Y:S01]  /*167a0*/  IMAD.WIDE R18, R0, 0x2, R2 ;  /* 0x0000000200127825 */ /* 0x000fe200078e0202 */
[----:B------:R-:W-:Y:S01]  /*167b0*/  ISETP.GE.AND P3, PT, R24, c[0x0][0x17c], PT ;  /* 0x00005f0018007a0c */ /* 0x000fe20003f66270 */
[----:B------:R1:W-:Y:S01]  /*167c0*/  @P5 STG.E.U16 [R12.64], R6 ;  /* 0x000000060c005986 */ /* 0x0003e2000c101504 */
[----:B------:R-:W-:Y:S02]  /*167d0*/  ISETP.LT.AND P5, PT, R28, c[0x0][0x178], !P0 ;  /* 0x00005e001c007a0c */ /* 0x000fe400047a1270 */
[----:B------:R-:W-:Y:S01]  /*167e0*/  IADD3 R23, R26, 0x13, RZ ;  /* 0x000000131a177810 */ /* 0x000fe20007ffe0ff */
[----:B0-----:R-:W-:-:S03]  /*167f0*/  IMAD.WIDE R4, R0, 0x2, R8 ;  /* 0x0000000200047825 */ /* 0x001fc600078e0208 */
[----:B------:R-:W-:Y:S02]  /*16800*/  ISETP.GE.AND P2, PT, R23, c[0x0][0x17c], PT ;  /* 0x00005f0017007a0c */ /* 0x000fe40003f46270 */
[----:B------:R-:W-:Y:S01]  /*16810*/  IADD3 R23, R26, 0x14, RZ ;  /* 0x000000141a177810 */ /* 0x000fe20007ffe0ff */
[----:B-1----:R-:W-:Y:S01]  /*16820*/  IMAD.WIDE R12, R0, 0x2, R10 ;  /* 0x00000002000c7825 */ /* 0x002fe200078e020a */
[----:B--2---:R-:W-:Y:S04]  /*16830*/  @P1 STG.E.U16 [R16.64], R14 ;  /* 0x0000000e10001986 */ /* 0x004fe8000c101504 */
[----:B------:R0:W-:Y:S01]  /*16840*/  @P6 STG.E.U16 [R18.64], R22 ;  /* 0x0000001612006986 */ /* 0x0001e2000c101504 */
[----:B------:R-:W-:Y:S02]  /*16850*/  ISETP.LT.AND P6, PT, R29, c[0x0][0x178], !P0 ;  /* 0x00005e001d007a0c */ /* 0x000fe400047c1270 */
[----:B------:R-:W-:-:S02]  /*16860*/  ISETP.LT.AND P0, PT, R15, c[0x0][0x178], !P3 ;  /* 0x00005e000f007a0c */ /* 0x000fc40005f01270 */
[----:B0-----:R-:W-:Y:S02]  /*16870*/  PRMT R18, R27, 0x7632, R18 ;  /* 0x000076321b127816 */ /* 0x001fe40000000012 */
[----:B------:R-:W-:Y:S02]  /*16880*/  PRMT R22, R14, 0x7632, R22 ;  /* 0x000076320e167816 */ /* 0x000fe40000000016 */
[C---:B------:R-:W-:Y:S01]  /*16890*/  IADD3 R14, R0.reuse, c[0x0][0x198], RZ ;  /* 0x00006600000e7a10 */ /* 0x040fe20007ffe0ff */
[----:B------:R-:W-:Y:S01]  /*168a0*/  IMAD.WIDE R16, R0, 0x2, R20 ;  /* 0x0000000200107825 */ /* 0x000fe200078e0214 */
[----:B------:R-:W-:Y:S01]  /*168b0*/  PRMT R19, R6, 0x7632, R19 ;  /* 0x0000763206137816 */ /* 0x000fe20000000013 */
[----:B------:R0:W-:Y:S01]  /*168c0*/  @P4 STG.E.U16 [R4.64], R18 ;  /* 0x0000001204004986 */ /* 0x0001e2000c101504 */
[----:B------:R-:W-:Y:S02]  /*168d0*/  ISETP.GE.AND P1, PT, R23, c[0x0][0x17c], PT ;  /* 0x00005f0017007a0c */ /* 0x000fe40003f26270 */
[----:B------:R-:W-:Y:S01]  /*168e0*/  IADD3 R23, R26, 0x15, RZ ;  /* 0x000000151a177810 */ /* 0x000fe20007ffe0ff */
[----:B------:R-:W-:Y:S04]  /*168f0*/  @P5 STG.E.U16 [R12.64], R19 ;  /* 0x000000130c005986 */ /* 0x000fe8000c101504 */
[----:B------:R1:W-:Y:S01]  /*16900*/  @P6 STG.E.U16 [R16.64], R22 ;  /* 0x0000001610006986 */ /* 0x0003e2000c101504 */
[----:B0-----:R-:W-:-:S03]  /*16910*/  IMAD.WIDE R4, R14, 0x2, R2 ;  /* 0x000000020e047825 */ /* 0x001fc600078e0202 */
[----:B------:R-:W2:Y:S01]  /*16920*/  LDL.LU R6, [R1+0x98] ;  /* 0x0000980001067983 */ /* 0x000ea20000300800 */
[----:B------:R-:W-:-:S03]  /*16930*/  IADD3 R0, R14, c[0x0][0x198], RZ ;  /* 0x000066000e007a10 */ /* 0x000fc60007ffe0ff */
[----:B---3--:R0:W-:Y:S01]  /*16940*/  @P0 STG.E.U16 [R4.64], R7 ;  /* 0x0000000704000986 */ /* 0x0081e2000c101504 */
[----:B-1----:R-:W-:Y:S01]  /*16950*/  PRMT R22, R7, 0x7632, R22 ;  /* 0x0000763207167816 */ /* 0x002fe20000000016 */
[----:B------:R-:W-:Y:S01]  /*16960*/  IMAD.WIDE R12, R14, 0x2, R10 ;  /* 0x000000020e0c7825 */ /* 0x000fe200078e020a */
[----:B------:R-:W-:-:S03]  /*16970*/  ISETP.GE.AND P0, PT, R23, c[0x0][0x17c], PT ;  /* 0x00005f0017007a0c */ /* 0x000fc60003f06270 */
[C---:B------:R-:W-:Y:S01]  /*16980*/  IMAD.WIDE R16, R14.reuse, 0x2, R20 ;  /* 0x000000020e107825 */ /* 0x040fe200078e0214 */
[----:B0-----:R-:W3:Y:S03]  /*16990*/  LDL.LU R7, [R1+0xd8] ;  /* 0x0000d80001077983 */ /* 0x001ee60000300800 */
[----:B------:R-:W-:Y:S01]  /*169a0*/  IMAD.WIDE R4, R14, 0x2, R8 ;  /* 0x000000020e047825 */ /* 0x000fe200078e0208 */
[----:B------:R-:W4:Y:S04]  /*169b0*/  LDL.LU R24, [R1+0xb8] ;  /* 0x0000b80001187983 */ /* 0x000f280000300800 */
[----:B------:R-:W3:Y:S04]  /*169c0*/  LDL.LU R27, [R1+0x58] ;  /* 0x00005800011b7983 */ /* 0x000ee80000300800 */
[----:B------:R-:W3:Y:S04]  /*169d0*/  LDL.LU R14, [R1+0x18] ;  /* 0x00001800010e7983 */ /* 0x000ee80000300800 */
[----:B------:R-:W3:Y:S01]  /*169e0*/  LDL.LU R23, [R1+0x48] ;  /* 0x0000480001177983 */ /* 0x000ee20000300800 */
[----:B------:R-:W-:-:S02]  /*169f0*/  ISETP.LT.AND P4, PT, R25, c[0x0][0x178], !P3 ;  /* 0x00005e0019007a0c */ /* 0x000fc40005f81270 */
[----:B------:R-:W-:Y:S02]  /*16a00*/  ISETP.LT.AND P5, PT, R28, c[0x0][0x178], !P3 ;  /* 0x00005e001c007a0c */ /* 0x000fe40005fa1270 */
[----:B------:R-:W-:Y:S02]  /*16a10*/  ISETP.LT.AND P3, PT, R29, c[0x0][0x178], !P3 ;  /* 0x00005e001d007a0c */ /* 0x000fe40005f61270 */
[----:B------:R-:W-:Y:S01]  /*16a20*/  ISETP.LT.AND P6, PT, R15, c[0x0][0x178], !P2 ;  /* 0x00005e000f007a0c */ /* 0x000fe200057c1270 */
[----:B------:R-:W-:-:S06]  /*16a30*/  IMAD.WIDE R18, R0, 0x2, R2 ;  /* 0x0000000200127825 */ /* 0x000fcc00078e0202 */
[----:B--2---:R0:W-:Y:S01]  /*16a40*/  @P4 STG.E.U16 [R4.64], R6 ;  /* 0x0000000604004986 */ /* 0x0041e2000c101504 */
[----:B------:R-:W-:Y:S01]  /*16a50*/  ISETP.LT.AND P4, PT, R28, c[0x0][0x178], !P2 ;  /* 0x00005e001c007a0c */ /* 0x000fe20005781270 */
[----:B0-----:R-:W-:Y:S02]  /*16a60*/  IMAD.WIDE R4, R0, 0x2, R8 ;  /* 0x0000000200047825 */ /* 0x001fe400078e0208 */
[----:B---3--:R-:W-:Y:S04]  /*16a70*/  @P5 STG.E.U16 [R12.64], R23 ;  /* 0x000000170c005986 */ /* 0x008fe8000c101504 */
[----:B------:R-:W-:Y:S01]  /*16a80*/  @P3 STG.E.U16 [R16.64], R14 ;  /* 0x0000000e10003986 */ /* 0x000fe2000c101504 */
[----:B------:R-:W-:-:S03]  /*16a90*/  ISETP.LT.AND P3, PT, R25, c[0x0][0x178], !P2 ;  /* 0x00005e0019007a0c */ /* 0x000fc60005761270 */
[----:B------:R0:W-:Y:S01]  /*16aa0*/  @P6 STG.E.U16 [R18.64], R22 ;  /* 0x0000001612006986 */ /* 0x0001e2000c101504 */
[----:B------:R-:W-:Y:S02]  /*16ab0*/  ISETP.LT.AND P6, PT, R29, c[0x0][0x178], !P2 ;  /* 0x00005e001d007a0c */ /* 0x000fe400057c1270 */
[----:B------:R-:W-:Y:S02]  /*16ac0*/  ISETP.LT.AND P5, PT, R15, c[0x0][0x178], !P1 ;  /* 0x00005e000f007a0c */ /* 0x000fe40004fa1270 */
[----:B0-----:R-:W-:Y:S02]  /*16ad0*/  PRMT R18, R6, 0x7632, R18 ;  /* 0x0000763206127816 */ /* 0x001fe40000000012 */
[----:B------:R-:W2:Y:S01]  /*16ae0*/  LDL.LU R6, [R1+0xb10] ;  /* 0x000b100001067983 */ /* 0x000ea20000300800 */
[----:B------:R-:W-:Y:S02]  /*16af0*/  PRMT R22, R14, 0x7632, R22 ;  /* 0x000076320e167816 */ /* 0x000fe40000000016 */
[C---:B------:R-:W-:Y:S01]  /*16b00*/  IADD3 R14, R0.reuse, c[0x0][0x198], RZ ;  /* 0x00006600000e7a10 */ /* 0x040fe20007ffe0ff */
[C---:B------:R-:W-:Y:S01]  /*16b10*/  IMAD.WIDE R12, R0.reuse, 0x2, R10 ;  /* 0x00000002000c7825 */ /* 0x040fe200078e020a */
[----:B------:R-:W-:Y:S01]  /*16b20*/  PRMT R19, R23, 0x7632, R19 ;  /* 0x0000763217137816 */ /* 0x000fe20000000013 */
[----:B------:R0:W-:Y:S02]  /*16b30*/  @P3 STG.E.U16 [R4.64], R18 ;  /* 0x0000001204003986 */ /* 0x0001e4000c101504 */
[----:B------:R-:W-:-:S02]  /*16b40*/  IMAD.WIDE R16, R0, 0x2, R20 ;  /* 0x0000000200107825 */ /* 0x000fc400078e0214 */
[----:B------:R-:W-:Y:S04]  /*16b50*/  @P4 STG.E.U16 [R12.64], R19 ;  /* 0x000000130c004986 */ /* 0x000fe8000c101504 */
[----:B------:R1:W-:Y:S01]  /*16b60*/  @P6 STG.E.U16 [R16.64], R22 ;  /* 0x0000001610006986 */ /* 0x0003e2000c101504 */
[----:B0-----:R-:W-:-:S05]  /*16b70*/  IMAD.WIDE R4, R14, 0x2, R2 ;  /* 0x000000020e047825 */ /* 0x001fca00078e0202 */
[----:B------:R0:W-:Y:S01]  /*16b80*/  @P5 STG.E.U16 [R4.64], R7 ;  /* 0x0000000704005986 */ /* 0x0001e2000c101504 */
[----:B-1----:R-:W-:-:S03]  /*16b90*/  PRMT R22, R7, 0x7632, R22 ;  /* 0x0000763207167816 */ /* 0x002fc60000000016 */
[----:B0-----:R-:W3:Y:S01]  /*16ba0*/  LDL.LU R7, [R1+0xf8] ;  /* 0x0000f80001077983 */ /* 0x001ee20000300800 */
[----:B------:R-:W-:Y:S02]  /*16bb0*/  ISETP.LT.AND P3, PT, R25, c[0x0][0x178], !P1 ;  /* 0x00005e0019007a0c */ /* 0x000fe40004f61270 */
[----:B------:R-:W-:Y:S02]  /*16bc0*/  ISETP.LT.AND P4, PT, R28, c[0x0][0x178], !P1 ;  /* 0x00005e001c007a0c */ /* 0x000fe40004f81270 */
[----:B------:R-:W-:Y:S01]  /*16bd0*/  ISETP.LT.AND P1, PT, R29, c[0x0][0x178], !P1 ;  /* 0x00005e001d007a0c */ /* 0x000fe20004f21270 */
[----:B------:R-:W-:Y:S01]  /*16be0*/  IMAD.WIDE R4, R14, 0x2, R8 ;  /* 0x000000020e047825 */ /* 0x000fe200078e0208 */
[----:B------:R-:W-:-:S03]  /*16bf0*/  ISETP.LT.AND P6, PT, R15, c[0x0][0x178], !P0 ;  /* 0x00005e000f007a0c */ /* 0x000fc600047c1270 */
[C---:B------:R-:W-:Y:S01]  /*16c00*/  IMAD.WIDE R12, R14.reuse, 0x2, R10 ;  /* 0x000000020e0c7825 */ /* 0x040fe200078e020a */
[----:B------:R-:W-:-:S03]  /*16c10*/  IADD3 R0, R14, c[0x0][0x198], RZ ;  /* 0x000066000e007a10 */ /* 0x000fc60007ffe0ff */
[----:B------:R-:W-:Y:S01]  /*16c20*/  IMAD.WIDE R16, R14, 0x2, R20 ;  /* 0x000000020e107825 */ /* 0x000fe200078e0214 */
[----:B----4-:R0:W-:Y:S01]  /*16c30*/  @P3 STG.E.U16 [R4.64], R24 ;  /* 0x0000001804003986 */ /* 0x0101e2000c101504 */
[----:B------:R-:W-:Y:S02]  /*16c40*/  IADD3 R23, R26, 0x16, RZ ;  /* 0x000000161a177810 */ /* 0x000fe40007ffe0ff */
[----:B------:R-:W-:Y:S01]  /*16c50*/  ISETP.LT.AND P3, PT, R25, c[0x0][0x178], !P0 ;  /* 0x00005e0019007a0c */ /* 0x000fe20004761270 */
[----:B------:R1:W-:Y:S01]  /*16c60*/  @P4 STG.E.U16 [R12.64], R27 ;  /* 0x0000001b0c004986 */ /* 0x0003e2000c101504 */
[----:B------:R-:W-:Y:S01]  /*16c70*/  IMAD.WIDE R18, R0, 0x2, R2 ;  /* 0x0000000200127825 */ /* 0x000fe200078e0202 */
[----:B------:R-:W-:Y:S02]  /*16c80*/  ISETP.GE.AND P2, PT, R23, c[0x0][0x17c], PT ;  /* 0x00005f0017007a0c */ /* 0x000fe40003f46270 */
[----:B------:R-:W-:Y:S02]  /*16c90*/  IADD3 R23, R26, 0x17, RZ ;  /* 0x000000171a177810 */ /* 0x000fe40007ffe0ff */
[----:B------:R-:W-:-:S02]  /*16ca0*/  PRMT R14, R24, 0x7632, R14 ;  /* 0x00007632180e7816 */ /* 0x000fc4000000000e */
[----:B------:R-:W-:Y:S01]  /*16cb0*/  ISETP.GE.AND P5, PT, R23, c[0x0][0x17c], PT ;  /* 0x00005f0017007a0c */ /* 0x000fe20003fa6270 */
[----:B0-----:R-:W-:-:S04]  /*16cc0*/  IMAD.WIDE R4, R0, 0x2, R8 ;  /* 0x0000000200047825 */ /* 0x001fc800078e0208 */
[----:B-1----:R-:W-:Y:S01]  /*16cd0*/  IMAD.WIDE R12, R0, 0x2, R10 ;  /* 0x00000002000c7825 */ /* 0x002fe200078e020a */
[----:B------:R-:W-:Y:S01]  /*16ce0*/  IADD3 R24, R26, 0x18, RZ ;  /* 0x000000181a187810 */ /* 0x000fe20007ffe0ff */
[----:B--2---:R0:W-:Y:S01]  /*16cf0*/  @P1 STG.E.U16 [R16.64], R6 ;  /* 0x0000000610001986 */ /* 0x0041e2000c101504 */
[----:B------:R-:W-:Y:S02]  /*16d00*/  ISETP.LT.AND P1, PT, R28, c[0x0][0x178], !P0 ;  /* 0x00005e001c007a0c */ /* 0x000fe40004721270 */
[----:B------:R-:W-:Y:S01]  /*16d10*/  ISETP.LT.AND P0, PT, R29, c[0x0][0x178], !P0 ;  /* 0x00005e001d007a0c */ /* 0x000fe20004701270 */
[----:B------:R1:W-:Y:S01]  /*16d20*/  @P6 STG.E.U16 [R18.64], R22 ;  /* 0x0000001612006986 */ /* 0x0003e2000c101504 */
[----:B------:R-:W-:Y:S02]  /*16d30*/  ISETP.LT.AND P6, PT, R15, c[0x0][0x178], !P2 ;  /* 0x00005e000f007a0c */ /* 0x000fe400057c1270 */
[----:B------:R-:W-:Y:S01]  /*16d40*/  PRMT R23, R6, 0x7632, R23 ;  /* 0x0000763206177816 */ /* 0x000fe20000000017 */
[----:B------:R-:W-:Y:S01]  /*16d50*/  @P3 STG.E.U16 [R4.64], R14 ;  /* 0x0000000e04003986 */ /* 0x000fe2000c101504 */
[C---:B0-----:R-:W-:Y:S01]  /*16d60*/  IADD3 R6, R0.reuse, c[0x0][0x198], RZ ;  /* 0x0000660000067a10 */ /* 0x041fe20007ffe0ff */
[----:B------:R-:W-:-:S02]  /*16d70*/  IMAD.WIDE R16, R0, 0x2, R20 ;  /* 0x0000000200107825 */ /* 0x000fc400078e0214 */
[----:B------:R-:W2:Y:S01]  /*16d80*/  LDL.LU R15, [R1+0xb0c] ;  /* 0x000b0c00010f7983 */ /* 0x000ea20000300800 */
[----:B-1----:R-:W-:Y:S01]  /*16d90*/  PRMT R22, R27, 0x7632, R22 ;  /* 0x000076321b167816 */ /* 0x002fe20000000016 */
[----:B------:R-:W-:-:S04]  /*16da0*/  IMAD.WIDE R18, R6, 0x2, R2 ;  /* 0x0000000206127825 */ /* 0x000fc800078e0202 */
[----:B------:R0:W-:Y:S04]  /*16db0*/  @P1 STG.E.U16 [R12.64], R22 ;  /* 0x000000160c001986 */ /* 0x0001e8000c101504 */
[----:B------:R1:W-:Y:S04]  /*16dc0*/  @P0 STG.E.U16 [R16.64], R23 ;  /* 0x0000001710000986 */ /* 0x0003e8000c101504 */
[----:B0-----:R-:W4:Y:S04]  /*16dd0*/  LDL.LU R22, [R1+0xe8] ;  /* 0x0000e80001167983 */ /* 0x001f280000300800 */
[----:B-1----:R-:W2:Y:S04]  /*16de0*/  LDL R23, [R1+0x66c] ;  /* 0x00066c0001177983 */ /* 0x002ea80000100800 */
[----:B---3--:R0:W-:Y:S04]  /*16df0*/  @P6 STG.E.U16 [R18.64], R7 ;  /* 0x0000000712006986 */ /* 0x0081e8000c101504 */
[----:B0-----:R-:W3:Y:S01]  /*16e00*/  LDL.LU R19, [R1+0x108] ;  /* 0x0001080001137983 */ /* 0x001ee20000300800 */
[----:B------:R-:W-:-:S02]  /*16e10*/  ISETP.GE.AND P3, PT, R24, c[0x0][0x17c], PT ;  /* 0x00005f0018007a0c */ /* 0x000fc40003f66270 */
[----:B------:R-:W-:Y:S01]  /*16e20*/  PRMT R14, R7, 0x7632, R14 ;  /* 0x00007632070e7816 */ /* 0x000fe2000000000e */
[----:B------:R-:W4:Y:S04]  /*16e30*/  LDL.LU R24, [R1+0x3c] ;  /* 0x00003c0001187983 */ /* 0x000f280000300800 */
[----:B------:R-:W4:Y:S04]  /*16e40*/  LDL.LU R27, [R1+0x2c] ;  /* 0x00002c00011b7983 */ /* 0x000f280000300800 */
[----:B------:R-:W4:Y:S01]  /*16e50*/  LDL.LU R7, [R1+0xc] ;  /* 0x00000c0001077983 */ /* 0x000f220000300800 */
[----:B------:R-:W-:-:S02]  /*16e60*/  ISETP.LT.AND P4, PT, R25, c[0x0][0x178], !P2 ;  /* 0x00005e0019007a0c */ /* 0x000fc40005781270 */
[----:B------:R-:W-:Y:S01]  /*16e70*/  ISETP.LT.AND P1, PT, R28, c[0x0][0x178], !P2 ;  /* 0x00005e001c007a0c */ /* 0x000fe20005721270 */
[----:B------:R-:W-:Y:S01]  /*16e80*/  IMAD.WIDE R4, R6, 0x2, R8 ;  /* 0x0000000206047825 */ /* 0x000fe200078e0208 */
[----:B------:R-:W-:Y:S02]  /*16e90*/  ISETP.LT.AND P2, PT, R29, c[0x0][0x178], !P2 ;  /* 0x00005e001d007a0c */ /* 0x000fe40005741270 */
[----:B------:R-:W-:Y:S02]  /*16ea0*/  IADD3 R12, R26, 0x19, RZ ;  /* 0x000000191a0c7810 */ /* 0x000fe40007ffe0ff */
[----:B------:R-:W-:Y:S02]  /*16eb0*/  IADD3 R0, R6, c[0x0][0x198], RZ ;  /* 0x0000660006007a10 */ /* 0x000fe40007ffe0ff */
[----:B------:R-:W-:Y:S01]  /*16ec0*/  ISETP.GE.AND P0, PT, R12, c[0x0][0x17c], PT ;  /* 0x00005f000c007a0c */ /* 0x000fe20003f06270 */
[----:B------:R-:W-:-:S04]  /*16ed0*/  IMAD.WIDE R12, R6, 0x2, R20 ;  /* 0x00000002060c7825 */ /* 0x000fc800078e0214 */
[----:B------:R-:W-:Y:S01]  /*16ee0*/  IMAD.WIDE R16, R0, 0x2, R2 ;  /* 0x0000000200107825 */ /* 0x000fe200078e0202 */
[----:B--2---:R-:W-:Y:S01]  /*16ef0*/  ISETP.LT.AND P6, PT, R23, c[0x0][0x178], !P5 ;  /* 0x00005e0017007a0c */ /* 0x004fe20006fc1270 */
[----:B---3--:R0:W-:Y:S01]  /*16f00*/  @P4 STG.E.U16 [R4.64], R19 ;  /* 0x0000001304004986 */ /* 0x0081e2000c101504 */
[----:B------:R-:W-:Y:S01]  /*16f10*/  ISETP.LT.AND P4, PT, R25, c[0x0][0x178], !P5 ;  /* 0x00005e0019007a0c */ /* 0x000fe20006f81270 */
[----:B0-----:R-:W-:Y:S01]  /*16f20*/  IMAD.WIDE R4, R6, 0x2, R10 ;  /* 0x0000000206047825 */ /* 0x001fe200078e020a */
[----:B------:R-:W-:-:S04]  /*16f30*/  PRMT R6, R19, 0x7632, R6 ;  /* 0x0000763213067816 */ /* 0x000fc80000000006 */
[----:B----4-:R0:W-:Y:S01]  /*16f40*/  @P1 STG.E.U16 [R4.64], R22 ;  /* 0x0000001604001986 */ /* 0x0101e2000c101504 */
[----:B------:R-:W-:-:S03]  /*16f50*/  ISETP.LT.AND P1, PT, R28, c[0x0][0x178], !P5 ;  /* 0x00005e001c007a0c */ /* 0x000fc60006f21270 */
[----:B------:R-:W-:Y:S01]  /*16f60*/  @P2 STG.E.U16 [R12.64], R15 ;  /* 0x0000000f0c002986 */ /* 0x000fe2000c101504 */
[----:B------:R-:W-:Y:S01]  /*16f70*/  ISETP.LT.AND P5, PT, R29, c[0x0][0x178], !P5 ;  /* 0x00005e001d007a0c */ /* 0x000fe20006fa1270 */
[C---:B------:R-:W-:Y:S02]  /*16f80*/  IMAD.WIDE R18, R0.reuse, 0x2, R8 ;  /* 0x0000000200127825 */ /* 0x040fe400078e0208 */
[----:B------:R1:W-:Y:S01]  /*16f90*/  @P6 STG.E.U16 [R16.64], R14 ;  /* 0x0000000e10006986 */ /* 0x0003e2000c101504 */
[----:B------:R-:W-:Y:S02]  /*16fa0*/  ISETP.LT.AND P2, PT, R23, c[0x0][0x178], !P3 ;  /* 0x00005e0017007a0c */ /* 0x000fe40005f41270 */
[----:B------:R-:W-:Y:S01]  /*16fb0*/  ISETP.LT.AND P6, PT, R25, c[0x0][0x178], !P3 ;  /* 0x00005e0019007a0c */ /* 0x000fe20005fc1270 */
[----:B------:R2:W-:Y:S01]  /*16fc0*/  @P4 STG.E.U16 [R18.64], R6 ;  /* 0x0000000612004986 */ /* 0x0005e2000c101504 */
[----:B0-----:R-:W-:Y:S01]  /*16fd0*/  IMAD.WIDE R4, R0, 0x2, R10 ;  /* 0x0000000200047825 */ /* 0x001fe200078e020a */
[----:B-1----:R-:W-:-:S02]  /*16fe0*/  PRMT R16, R15, 0x7632, R16 ;  /* 0x000076320f107816 */ /* 0x002fc40000000010 */
[----:B------:R-:W3:Y:S01]  /*16ff0*/  LDL.LU R15, [R1+0xb08] ;  /* 0x000b0800010f7983 */ /* 0x000ee20000300800 */
[----:B------:R-:W-:Y:S01]  /*17000*/  IMAD.WIDE R12, R0, 0x2, R20 ;  /* 0x00000002000c7825 */ /* 0x000fe200078e0214 */
[----:B--2---:R-:W-:Y:S02]  /*17010*/  PRMT R6, R22, 0x7632, R6 ;  /* 0x0000763216067816 */ /* 0x004fe40000000006 */
[----:B------:R-:W-:Y:S02]  /*17020*/  ISETP.LT.AND P4, PT, R28, c[0x0][0x178], !P3 ;  /* 0x00005e001c007a0c */ /* 0x000fe40005f81270 */
[----:B------:R-:W-:Y:S02]  /*17030*/  IADD3 R17, R26, 0x1a, RZ ;  /* 0x0000001a1a117810 */ /* 0x000fe40007ffe0ff */
[----:B------:R-:W-:Y:S01]  /*17040*/  IADD3 R14, R0, c[0x0][0x198], RZ ;  /* 0x00006600000e7a10 */ /* 0x000fe20007ffe0ff */
[----:B------:R0:W-:Y:S01]  /*17050*/  @P1 STG.E.U16 [R4.64], R6 ;  /* 0x0000000604001986 */ /* 0x0001e2000c101504 */
[----:B------:R-:W-:-:S03]  /*17060*/  ISETP.GE.AND P1, PT, R17, c[0x0][0x17c], PT ;  /* 0x00005f0011007a0c */ /* 0x000fc60003f26270 */
[----:B------:R1:W-:Y:S01]  /*17070*/  @P5 STG.E.U16 [R12.64], R16 ;  /* 0x000000100c005986 */ /* 0x0003e2000c101504 */
[----:B0-----:R-:W-:-:S04]  /*17080*/  IMAD.WIDE R4, R14, 0x2, R8 ;  /* 0x000000020e047825 */ /* 0x001fc800078e0208 */
[----:B-1----:R-:W-:-:S04]  /*17090*/  IMAD.WIDE R16, R14, 0x2, R2 ;  /* 0x000000020e107825 */ /* 0x002fc800078e0202 */
[----:B------:R-:W-:Y:S01]  /*170a0*/  IMAD.WIDE R12, R14, 0x2, R10 ;  /* 0x000000020e0c7825 */ /* 0x000fe200078e020a */
[----:B------:R-:W-:Y:S01]  /*170b0*/  @P2 STG.E.U16 [R16.64], R24 ;  /* 0x0000001810002986 */ /* 0x000fe2000c101504 */
[----:B------:R-:W-:-:S03]  /*170c0*/  PRMT R6, R27, 0x7632, R6 ;  /* 0x000076321b067816 */ /* 0x000fc60000000006 */
[----:B------:R0:W-:Y:S04]  /*170d0*/  @P6 STG.E.U16 [R4.64], R27 ;  /* 0x0000001b04006986 */ /* 0x0001e8000c101504 */
[----:B------:R1:W-:Y:S01]  /*170e0*/  @P4 STG.E.U16 [R12.64], R7 ;  /* 0x000000070c004986 */ /* 0x0003e2000c101504 */
[----:B------:R-:W-:-:S03]  /*170f0*/  ISETP.LT.AND P4, PT, R28, c[0x0][0x178], !P0 ;  /* 0x00005e001c007a0c */ /* 0x000fc60004781270 */
[----:B0-----:R-:W2:Y:S04]  /*17100*/  LDL.LU R27, [R1+0xac] ;  /* 0x0000ac00011b7983 */ /* 0x001ea80000300800 */
[----:B------:R-:W4:Y:S01]  /*17110*/  LDL.LU R28, [R1+0x9c] ;  /* 0x00009c00011c7983 */ /* 0x000f220000300800 */
[----:B------:R-:W-:Y:S02]  /*17120*/  ISETP.LT.AND P3, PT, R29, c[0x0][0x178], !P3 ;  /* 0x00005e001d007a0c */ /* 0x000fe40005f61270 */
[----:B------:R-:W-:Y:S01]  /*17130*/  ISETP.LT.AND P2, PT, R23, c[0x0][0x178], !P0 ;  /* 0x00005e0017007a0c */ /* 0x000fe20004741270 */
[C---:B------:R-:W-:Y:S01]  /*17140*/  IMAD.WIDE R4, R14.reuse, 0x2, R20 ;  /* 0x000000020e047825 */ /* 0x040fe200078e0214 */
[----:B------:R-:W-:Y:S02]  /*17150*/  ISETP.LT.AND P6, PT, R25, c[0x0][0x178], !P0 ;  /* 0x00005e0019007a0c */ /* 0x000fe400047c1270 */
[----:B------:R-:W-:-:S02]  /*17160*/  IADD3 R14, R14, c[0x0][0x198], RZ ;  /* 0x000066000e0e7a10 */ /* 0x000fc40007ffe0ff */
[----:B------:R-:W-:Y:S02]  /*17170*/  IADD3 R18, R26, 0x1b, RZ ;  /* 0x0000001b1a127810 */ /* 0x000fe40007ffe0ff */
[----:B------:R-:W-:Y:S01]  /*17180*/  PRMT R0, R24, 0x7632, R0 ;  /* 0x0000763218007816 */ /* 0x000fe20000000000 */
[----:B-1----:R-:W-:Y:S01]  /*17190*/  IMAD.WIDE R12, R14, 0x2, R8 ;  /* 0x000000020e0c7825 */ /* 0x002fe200078e0208 */
[----:B------:R-:W-:Y:S02]  /*171a0*/  ISETP.LT.AND P0, PT, R29, c[0x0][0x178], !P0 ;  /* 0x00005e001d007a0c */ /* 0x000fe40004701270 */
[----:B------:R-:W-:Y:S02]  /*171b0*/  IADD3 R19, R26, 0x1c, RZ ;  /* 0x0000001c1a137810 */ /* 0x000fe40007ffe0ff */
[----:B------:R-:W-:Y:S02]  /*171c0*/  ISETP.GE.AND P5, PT, R18, c[0x0][0x17c], PT ;  /* 0x00005f0012007a0c */ /* 0x000fe40003fa6270 */
[----:B------:R-:W-:-:S02]  /*171d0*/  PRMT R18, R7, 0x7632, R18 ;  /* 0x0000763207127816 */ /* 0x000fc40000000012 */
[----:B------:R-:W4:Y:S01]  /*171e0*/  LDL.LU R7, [R1+0x4c] ;  /* 0x00004c0001077983 */ /* 0x000f220000300800 */
[----:B------:R-:W-:-:S03]  /*171f0*/  IMAD.WIDE R16, R14, 0x2, R10 ;  /* 0x000000020e107825 */ /* 0x000fc600078e020a */
[----:B------:R-:W4:Y:S04]  /*17200*/  LDL.LU R24, [R1+0xdc] ;  /* 0x0000dc0001187983 */ /* 0x000f280000300800 */
[----:B------:R-:W4:Y:S04]  /*17210*/  LDL.LU R22, [R1+0xbc] ;  /* 0x0000bc0001167983 */ /* 0x000f280000300800 */
[----:B---3--:R0:W-:Y:S01]  /*17220*/  @P3 STG.E.U16 [R4.64], R15 ;  /* 0x0000000f04003986 */ /* 0x0081e2000c101504 */
[----:B------:R-:W-:-:S03]  /*17230*/  ISETP.GE.AND P3, PT, R19, c[0x0][0x17c], PT ;  /* 0x00005f0013007a0c */ /* 0x000fc60003f66270 */
[----:B------:R-:W3:Y:S01]  /*17240*/  LDL R19, [R1+0xa88] ;  /* 0x000a880001137983 */ /* 0x000ee20000100800 */
[----:B0-----:R-:W-:Y:S01]  /*17250*/  IMAD.WIDE R4, R14, 0x2, R2 ;  /* 0x000000020e047825 */ /* 0x001fe200078e0202 */
[----:B------:R-:W-:-:S04]  /*17260*/  PRMT R15, R15, 0x7632, R15 ;  /* 0x000076320f0f7816 */ /* 0x000fc8000000000f */
[----:B------:R0:W-:Y:S01]  /*17270*/  @P2 STG.E.U16 [R4.64], R0 ;  /* 0x0000000004002986 */ /* 0x0001e2000c101504 */
[----:B------:R-:W-:-:S03]  /*17280*/  ISETP.LT.AND P2, PT, R25, c[0x0][0x178], !P1 ;  /* 0x00005e0019007a0c */ /* 0x000fc60004f41270 */
[----:B------:R1:W-:Y:S01]  /*17290*/  @P6 STG.E.U16 [R12.64], R6 ;  /* 0x000000060c006986 */ /* 0x0003e2000c101504 */
[----:B------:R-:W-:-:S03]  /*172a0*/  ISETP.LT.AND P6, PT, R23, c[0x0][0x178], !P1 ;  /* 0x00005e0017007a0c */ /* 0x000fc60004fc1270 */
[----:B------:R-:W-:Y:S01]  /*172b0*/  @P4 STG.E.U16 [R16.64], R18 ;  /* 0x0000001210004986 */ /* 0x000fe2000c101504 */
[C---:B0-----:R-:W-:Y:S01]  /*172c0*/  IMAD.WIDE R4, R14.reuse, 0x2, R20 ;  /* 0x000000020e047825 */ /* 0x041fe200078e0214 */
[----:B------:R-:W-:-:S04]  /*172d0*/  IADD3 R0, R14, c[0x0][0x198], RZ ;  /* 0x000066000e007a10 */ /* 0x000fc80007ffe0ff */
[----:B------:R0:W-:Y:S01]  /*172e0*/  @P0 STG.E.U16 [R4.64], R15 ;  /* 0x0000000f04000986 */ /* 0x0001e2000c101504 */
[----:B-1----:R-:W-:-:S04]  /*172f0*/  IMAD.WIDE R12, R0, 0x2, R8 ;  /* 0x00000002000c7825 */ /* 0x002fc800078e0208 */
[----:B0-----:R-:W-:-:S05]  /*17300*/  IMAD.WIDE R14, R0, 0x2, R2 ;  /* 0x00000002000e7825 */ /* 0x001fca00078e0202 */
[----:B--2---:R-:W-:Y:S04]  /*17310*/  @P6 STG.E.U16 [R14.64], R27 ;  /* 0x0000001b0e006986 */ /* 0x004fe8000c101504 */
[----:B----4-:R0:W-:Y:S04]  /*17320*/  @P2 STG.E.U16 [R12.64], R28 ;  /* 0x0000001c0c002986 */ /* 0x0101e8000c101504 */
[----:B0-----:R-:W2:Y:S01]  /*17330*/  LDL.LU R13, [R1+0x1c] ;  /* 0x00001c00010d7983 */ /* 0x001ea20000300800 */
[----:B------:R-:W-:-:S03]  /*17340*/  PRMT R17, R27, 0x7632, R17 ;  /* 0x000076321b117816 */ /* 0x000fc60000000011 */
[----:B------:R-:W4:Y:S01]  /*17350*/  LDL.LU R27, [R1+0x5c] ;  /* 0x00005c00011b7983 */ /* 0x000f220000300800 */
[----:B------:R-:W-:Y:S01]  /*17360*/  IMAD.WIDE R4, R0, 0x2, R10 ;  /* 0x0000000200047825 */ /* 0x000fe200078e020a */
[----:B------:R-:W-:-:S03]  /*17370*/  ISETP.LT.AND P2, PT, R23, c[0x0][0x178], !P5 ;  /* 0x00005e0017007a0c */ /* 0x000fc60006f41270 */
[----:B------:R-:W-:Y:S01]  /*17380*/  IMAD.WIDE R14, R0, 0x2, R20 ;  /* 0x00000002000e7825 */ /* 0x000fe200078e0214 */
[----:B------:R-:W-:Y:S02]  /*17390*/  IADD3 R6, R26, 0x1d, RZ ;  /* 0x0000001d1a067810 */ /* 0x000fe40007ffe0ff */
[----:B------:R-:W-:Y:S02]  /*173a0*/  IADD3 R0, R0, c[0x0][0x198], RZ ;  /* 0x0000660000007a10 */ /* 0x000fe40007ffe0ff */
[----:B------:R-:W-:Y:S02]  /*173b0*/  ISETP.GE.AND P0, PT, R6, c[0x0][0x17c], PT ;  /* 0x00005f0006007a0c */ /* 0x000fe40003f06270 */
[----:B------:R-:W-:Y:S02]  /*173c0*/  IADD3 R6, R26, 0x1e, RZ ;  /* 0x0000001e1a067810 */ /* 0x000fe40007ffe0ff */
[----:B------:R-:W-:Y:S02]  /*173d0*/  PRMT R18, R28, 0x7632, R18 ;  /* 0x000076321c127816 */ /* 0x000fe40000000012 */
[----:B------:R-:W-:Y:S01]  /*173e0*/  ISETP.GE.AND P6, PT, R6, c[0x0][0x17c], PT ;  /* 0x00005f0006007a0c */ /* 0x000fe20003fc6270 */
[----:B------:R-:W4:Y:S01]  /*173f0*/  LDL.LU R28, [R1+0xb04] ;  /* 0x000b0400011c7983 */ /* 0x000f220000300800 */
[----:B------:R-:W-:-:S02]  /*17400*/  PRMT R16, R7, 0x7632, R16 ;  /* 0x0000763207107816 */ /* 0x000fc40000000010 */
[----:B---3--:R-:W-:Y:S02]  /*17410*/  ISETP.LT.AND P4, PT, R19, c[0x0][0x178], !P1 ;  /* 0x00005e0013007a0c */ /* 0x008fe40004f81270 */
[----:B------:R-:W-:-:S11]  /*17420*/  ISETP.LT.AND P1, PT, R29, c[0x0][0x178], !P1 ;  /* 0x00005e001d007a0c */ /* 0x000fd60004f21270 */
[----:B------:R0:W-:Y:S01]  /*17430*/  @P4 STG.E.U16 [R4.64], R7 ;  /* 0x0000000704004986 */ /* 0x0001e2000c101504 */
[----:B------:R-:W-:Y:S01]  /*17440*/  ISETP.LT.AND P4, PT, R25, c[0x0][0x178], !P5 ;  /* 0x00005e0019007a0c */ /* 0x000fe20006f81270 */
[----:B0-----:R-:W-:Y:S02]  /*17450*/  IMAD.WIDE R4, R0, 0x2, R2 ;  /* 0x0000000200047825 */ /* 0x001fe400078e0202 */
[----:B------:R-:W3:Y:S04]  /*17460*/  LDL.LU R7, [R1+0xb00] ;  /* 0x000b000001077983 */ /* 0x000ee80000300800 */
[----:B--2---:R0:W-:Y:S01]  /*17470*/  @P1 STG.E.U16 [R14.64], R13 ;  /* 0x0000000d0e001986 */ /* 0x0041e2000c101504 */
[----:B------:R-:W-:Y:S02]  /*17480*/  ISETP.LT.AND P1, PT, R19, c[0x0][0x178], !P5 ;  /* 0x00005e0013007a0c */ /* 0x000fe40006f21270 */
[----:B------:R-:W-:Y:S01]  /*17490*/  ISETP.LT.AND P5, PT, R29, c[0x0][0x178], !P5 ;  /* 0x00005e001d007a0c */ /* 0x000fe20006fa1270 */
[----:B------:R1:W-:Y:S01]  /*174a0*/  @P2 STG.E.U16 [R4.64], R17 ;  /* 0x0000001104002986 */ /* 0x0003e2000c101504 */
[----:B------:R-:W-:Y:S01]  /*174b0*/  ISETP.LT.AND P2, PT, R23, c[0x0][0x178], !P3 ;  /* 0x00005e0017007a0c */ /* 0x000fe20005f41270 */
[----:B0-----:R-:W-:-:S02]  /*174c0*/  IMAD.MOV.U32 R15, RZ, RZ, R13 ;  /* 0x000000ffff0f7224 */ /* 0x001fc400078e000d */
[----:B------:R-:W-:-:S03]  /*174d0*/  IMAD.WIDE R12, R0, 0x2, R8 ;  /* 0x00000002000c7825 */ /* 0x000fc600078e0208 */
[----:B------:R-:W-:Y:S01]  /*174e0*/  PRMT R6, R15, 0x7632, R6 ;  /* 0x000076320f067816 */ /* 0x000fe20000000006 */
[C---:B------:R-:W-:Y:S01]  /*174f0*/  IMAD.WIDE R14, R0.reuse, 0x2, R10 ;  /* 0x00000002000e7825 */ /* 0x040fe200078e020a */
[----:B------:R0:W-:Y:S03]  /*17500*/  @P4 STG.E.U16 [R12.64], R18 ;  /* 0x000000120c004986 */ /* 0x0001e6000c101504 */
[C---:B-1----:R-:W-:Y:S01]  /*17510*/  IMAD.WIDE R4, R0.reuse, 0x2, R20 ;  /* 0x0000000200047825 */ /* 0x042fe200078e0214 */
[----:B------:R-:W-:Y:S01]  /*17520*/  IADD3 R0, R0, c[0x0][0x198], RZ ;  /* 0x0000660000007a10 */ /* 0x000fe20007ffe0ff */
[----:B------:R-:W-:Y:S01]  /*17530*/  @P1 STG.E.U16 [R14.64], R16 ;  /* 0x000000100e001986 */ /* 0x000fe2000c101504 */
[----:B------:R-:W-:-:S03]  /*17540*/  ISETP.LT.AND P4, PT, R25, c[0x0][0x178], !P3 ;  /* 0x00005e0019007a0c */ /* 0x000fc60005f81270 */
[----:B------:R1:W-:Y:S01]  /*17550*/  @P5 STG.E.U16 [R4.64], R6 ;  /* 0x0000000604005986 */ /* 0x0003e2000c101504 */
[----:B------:R-:W-:Y:S01]  /*17560*/  ISETP.LT.AND P5, PT, R19, c[0x0][0x178], !P3 ;  /* 0x00005e0013007a0c */ /* 0x000fe20005fa1270 */
[----:B0-----:R-:W-:-:S05]  /*17570*/  IMAD.WIDE R12, R0, 0x2, R2 ;  /* 0x00000002000c7825 */ /* 0x001fca00078e0202 */
[----:B------:R0:W-:Y:S01]  /*17580*/  @P2 STG.E.U16 [R12.64], R24 ;  /* 0x000000180c002986 */ /* 0x0001e2000c101504 */
[----:B-1----:R-:W-:Y:S01]  /*17590*/  IADD3 R6, R26, 0x20, RZ ;  /* 0x000000201a067810 */ /* 0x002fe20007ffe0ff */
[----:B------:R-:W-:Y:S01]  /*175a0*/  IMAD.WIDE R4, R0, 0x2, R8 ;  /* 0x0000000200047825 */ /* 0x000fe200078e0208 */
[----:B----4-:R-:W-:Y:S02]  /*175b0*/  PRMT R16, R27, 0x7632, R16 ;  /* 0x000076321b107816 */ /* 0x010fe40000000010 */
[----:B------:R-:W-:Y:S01]  /*175c0*/  ISETP.GE.AND P2, PT, R6, c[0x0][0x17c], PT ;  /* 0x00005f0006007a0c */ /* 0x000fe20003f46270 */
[----:B0-----:R-:W-:Y:S01]  /*175d0*/  IMAD.WIDE R12, R0, 0x2, R10 ;  /* 0x00000002000c7825 */ /* 0x001fe200078e020a */
[----:B------:R-:W-:Y:S01]  /*175e0*/  PRMT R6, R24, 0x7632, R6 ;  /* 0x0000763218067816 */ /* 0x000fe20000000006 */
[----:B------:R-:W-:Y:S04]  /*175f0*/  @P4 STG.E.U16 [R4.64], R22 ;  /* 0x0000001604004986 */ /* 0x000fe8000c101504 */
[----:B------:R-:W2:Y:S04]  /*17600*/  LDL.LU R24, [R1+0xfc] ;  /* 0x0000fc0001187983 */ /* 0x000ea80000300800 */
[----:B------:R0:W-:Y:S04]  /*17610*/  @P5 STG.E.U16 [R12.64], R27 ;  /* 0x0000001b0c005986 */ /* 0x0001e8000c101504 */
[----:B0-----:R-:W4:Y:S01]  /*17620*/  LDL.LU R27, [R1+0x6c] ;  /* 0x00006c00011b7983 */ /* 0x001f220000300800 */
[----:B------:R-:W-:-:S02]  /*17630*/  ISETP.LT.AND P3, PT, R29, c[0x0][0x178], !P3 ;  /* 0x00005e001d007a0c */ /* 0x000fc40005f61270 */
[----:B------:R-:W-:Y:S01]  /*17640*/  ISETP.LT.AND P4, PT, R23, c[0x0][0x178], !P0 ;  /* 0x00005e0017007a0c */ /* 0x000fe20004781270 */
[C---:B------:R-:W-:Y:S01]  /*17650*/  IMAD.WIDE R4, R0.reuse, 0x2, R20 ;  /* 0x0000000200047825 */ /* 0x040fe200078e0214 */
[----:B------:R-:W-:Y:S02]  /*17660*/  IADD3 R0, R0, c[0x0][0x198], RZ ;  /* 0x0000660000007a10 */ /* 0x000fe40007ffe0ff */
[----:B------:R-:W-:Y:S02]  /*17670*/  ISETP.LT.AND P5, PT, R25, c[0x0][0x178], !P0 ;  /* 0x00005e0019007a0c */ /* 0x000fe400047a1270 */
[----:B------:R-:W-:Y:S01]  /*17680*/  IADD3 R14, R26, 0x1f, RZ ;  /* 0x0000001f1a0e7810 */ /* 0x000fe20007ffe0ff */
[----:B------:R-:W-:-:S03]  /*17690*/  IMAD.WIDE R12, R0, 0x2, R8 ;  /* 0x00000002000c7825 */ /* 0x000fc600078e0208 */
[----:B------:R-:W-:Y:S02]  /*176a0*/  ISETP.GE.AND P1, PT, R14, c[0x0][0x17c], PT ;  /* 0x00005f000e007a0c */ /* 0x000fe40003f26270 */
[----:B------:R-:W-:Y:S02]  /*176b0*/  PRMT R14, R22, 0x7632, R14 ;  /* 0x00007632160e7816 */ /* 0x000fe4000000000e */
[----:B------:R-:W-:Y:S01]  /*176c0*/  IADD3 R17, R26, 0x21, RZ ;  /* 0x000000211a117810 */ /* 0x000fe20007ffe0ff */
[----:B---3--:R0:W-:Y:S01]  /*176d0*/  @P3 STG.E.U16 [R4.64], R7 ;  /* 0x0000000704003986 */ /* 0x0081e2000c101504 */
[----:B------:R-:W-:Y:S02]  /*176e0*/  ISETP.LT.AND P3, PT, R19, c[0x0][0x178], !P0 ;  /* 0x00005e0013007a0c */ /* 0x000fe40004761270 */
[----:B------:R-:W-:Y:S01]  /*176f0*/  ISETP.LT.AND P0, PT, R29, c[0x0][0x178], !P0 ;  /* 0x00005e001d007a0c */ /* 0x000fe20004701270 */
[----:B0-----:R-:W-:-:S05]  /*17700*/  IMAD.WIDE R4, R0, 0x2, R2 ;  /* 0x0000000200047825 */ /* 0x001fca00078e0202 */
[----:B------:R0:W-:Y:S01]  /*17710*/  @P4 STG.E.U16 [R4.64], R6 ;  /* 0x0000000604004986 */ /* 0x0001e2000c101504 */
[----:B------:R-:W-:-:S03]  /*17720*/  ISETP.LT.AND P4, PT, R23, c[0x0][0x178], !P6 ;  /* 0x00005e0017007a0c */ /* 0x000fc60007781270 */
[----:B------:R1:W-:Y:S01]  /*17730*/  @P5 STG.E.U16 [R12.64], R14 ;  /* 0x0000000e0c005986 */ /* 0x0003e2000c101504 */
[----:B------:R-:W-:Y:S01]  /*17740*/  PRMT R15, R7, 0x7632, R15 ;  /* 0x00007632070f7816 */ /* 0x000fe2000000000f */
[C---:B0-----:R-:W-:Y:S01]  /*17750*/  IMAD.WIDE R4, R0.reuse, 0x2, R10 ;  /* 0x0000000200047825 */ /* 0x041fe200078e020a */
[----:B-1----:R-:W-:-:S03]  /*17760*/  IADD3 R14, R0, c[0x0][0x198], RZ ;  /* 0x00006600000e7a10 */ /* 0x002fc60007ffe0ff */
[----:B------:R-:W-:Y:S01]  /*17770*/  IMAD.WIDE R6, R0, 0x2, R20 ;  /* 0x0000000200067825 */ /* 0x000fe200078e0214 */
[----:B------:R0:W-:Y:S01]  /*17780*/  @P3 STG.E.U16 [R4.64], R16 ;  /* 0x0000001004003986 */ /* 0x0001e2000c101504 */
[----:B------:R-:W-:-:S03]  /*17790*/  ISETP.GE.AND P5, PT, R17, c[0x0][0x17c], PT ;  /* 0x00005f0011007a0c */ /* 0x000fc60003fa6270 */
[----:B------:R-:W3:Y:S01]  /*177a0*/  LDL.LU R17, [R1+0xec] ;  /* 0x0000ec0001117983 */ /* 0x000ee20000300800 */
[----:B------:R-:W-:-:S03]  /*177b0*/  ISETP.LT.AND P3, PT, R25, c[0x0][0x178], !P6 ;  /* 0x00005e0019007a0c */ /* 0x000fc60007761270 */
[----:B------:R2:W-:Y:S01]  /*177c0*/  @P0 STG.E.U16 [R6.64], R15 ;  /* 0x0000000f06000986 */ /* 0x0005e2000c101504 */
[----:B0-----:R-:W-:-:S03]  /*177d0*/  IMAD.WIDE R4, R14, 0x2, R2 ;  /* 0x000000020e047825 */ /* 0x001fc600078e0202 */
[----:B------:R-:W3:Y:S01]  /*177e0*/  LDL.LU R16, [R1+0x10c] ;  /* 0x00010c0001107983 */ /* 0x000ee20000300800 */
[----:B--2---:R-:W-:-:S03]  /*177f0*/  PRMT R15, R24, 0x7632, R15 ;  /* 0x00007632180f7816 */ /* 0x004fc6000000000f */
[----:B------:R-:W-:Y:S04]  /*17800*/  @P4 STG.E.U16 [R4.64], R24 ;  /* 0x0000001804004986 */ /* 0x000fe8000c101504 */
[----:B----4-:R-:W-:Y:S04]  /*17810*/  STL.64 [R1+0xaf8], R26 ;  /* 0x000af81a01007387 */ /* 0x010fe80000100a00 */
[----:B------:R-:W-:Y:S04]  /*17820*/  STL [R1+0xaf4], R25 ;  /* 0x000af41901007387 */ /* 0x000fe80000100800 */
[----:B------:R-:W0:Y:S04]  /*17830*/  LDS.128 R24, [R28] ;  /* 0x000000001c187984 */ /* 0x000e280000000c00 */
[----:B------:R-:W2:Y:S04]  /*17840*/  LDL.LU R22, [R1+0xc0] ;  /* 0x0000c00001167983 */ /* 0x000ea80000300800 */
[----:B0-----:R-:W-:Y:S04]  /*17850*/  STL [R1+0x4], R25 ;  /* 0x0000041901007387 */ /* 0x001fe80000100800 */
[----:B------:R0:W-:Y:S04]  /*17860*/  STL.64 [R1+0x8], R26 ;  /* 0x0000081a01007387 */ /* 0x0001e80000100a00 */
[----:B0-----:R-:W4:Y:S04]  /*17870*/  LDL.LU.64 R26, [R1+0xaf8] ;  /* 0x000af800011a7983 */ /* 0x001f280000300a00 */
[----:B------:R-:W2:Y:S01]  /*17880*/  LDL.LU R25, [R1+0xaf4] ;  /* 0x000af40001197983 */ /* 0x000ea20000300800 */
[----:B------:R-:W-:Y:S01]  /*17890*/  ISETP.LT.AND P0, PT, R19, c[0x0][0x178], !P6 ;  /* 0x00005e0013007a0c */ /* 0x000fe20007701270 */
[----:B------:R-:W-:Y:S01]  /*178a0*/  IMAD.WIDE R4, R14, 0x2, R8 ;  /* 0x000000020e047825 */ /* 0x000fe200078e0208 */
[----:B------:R-:W-:-:S02]  /*178b0*/  ISETP.LT.AND P6, PT, R29, c[0x0][0x178], !P6 ;  /* 0x00005e001d007a0c */ /* 0x000fc400077c1270 */
[----:B------:R-:W-:Y:S01]  /*178c0*/  ISETP.LT.AND P4, PT, R23, c[0x0][0x178], !P1 ;  /* 0x00005e0017007a0c */ /* 0x000fe20004f81270 */
[----:B------:R-:W-:-:S04]  /*178d0*/  IMAD.WIDE R6, R14, 0x2, R10 ;  /* 0x000000020e067825 */ /* 0x000fc800078e020a */
[C---:B------:R-:W-:Y:S01]  /*178e0*/  IMAD.WIDE R12, R14.reuse, 0x2, R20 ;  /* 0x000000020e0c7825 */ /* 0x040fe200078e0214 */
[----:B------:R-:W-:Y:S01]  /*178f0*/  IADD3 R14, R14, c[0x0][0x198], RZ ;  /* 0x000066000e0e7a10 */ /* 0x000fe20007ffe0ff */
[----:B---3--:R-:W-:Y:S04]  /*17900*/  @P3 STG.E.U16 [R4.64], R16 ;  /* 0x0000001004003986 */ /* 0x008fe8000c101504 */
[----:B------:R0:W-:Y:S01]  /*17910*/  @P0 STG.E.U16 [R6.64], R17 ;  /* 0x0000001106000986 */ /* 0x0001e2000c101504 */
[----:B------:R-:W-:Y:S02]  /*17920*/  PRMT R0, R16, 0x7632, R0 ;  /* 0x0000763210007816 */ /* 0x000fe40000000000 */
[----:B------:R-:W-:Y:S01]  /*17930*/  ISETP.LT.AND P3, PT, R19, c[0x0][0x178], !P1 ;  /* 0x00005e0013007a0c */ /* 0x000fe20004f61270 */
[----:B0-----:R-:W-:Y:S01]  /*17940*/  IMAD.WIDE R6, R14, 0x2, R2 ;  /* 0x000000020e067825 */ /* 0x001fe200078e0202 */
[----:B--2---:R-:W-:Y:S01]  /*17950*/  ISETP.LT.AND P0, PT, R25, c[0x0][0x178], !P1 ;  /* 0x00005e0019007a0c */ /* 0x004fe20004f01270 */
[----:B----4-:R-:W-:Y:S01]  /*17960*/  @P6 STG.E.U16 [R12.64], R27 ;  /* 0x0000001b0c006986 */ /* 0x010fe2000c101504 */
[----:B------:R-:W-:-:S03]  /*17970*/  IADD3 R19, R26, 0x22, RZ ;  /* 0x000000221a137810 */ /* 0x000fc60007ffe0ff */
[----:B------:R0:W-:Y:S01]  /*17980*/  @P4 STG.E.U16 [R6.64], R15 ;  /* 0x0000000f06004986 */ /* 0x0001e2000c101504 */
[----:B------:R-:W-:Y:S02]  /*17990*/  ISETP.LT.AND P1, PT, R29, c[0x0][0x178], !P1 ;  /* 0x00005e001d007a0c */ /* 0x000fe40004f21270 */
[----:B------:R-:W-:Y:S01]  /*179a0*/  PRMT R18, R27, 0x7632, R18 ;  /* 0x000076321b127816 */ /* 0x000fe20000000012 */
[----:B------:R-:W2:Y:S01]  /*179b0*/  LDL.LU R29, [R1+0xaf0] ;  /* 0x000af000011d7983 */ /* 0x000ea20000300800 */
[----:B------:R-:W-:-:S03]  /*179c0*/  ISETP.GE.AND P4, PT, R19, c[0x0][0x17c], PT ;  /* 0x00005f0013007a0c */ /* 0x000fc60003f86270 */
[----:B------:R-:W3:Y:S01]  /*179d0*/  LDL.LU R28, [R1+0x80] ;  /* 0x00008000011c7983 */ /* 0x000ee20000300800 */
[----:B0-----:R-:W-:-:S03]  /*179e0*/  IMAD.WIDE R6, R14, 0x2, R8 ;  /* 0x000000020e067825 */ /* 0x001fc600078e0208 */
[----:B------:R-:W4:Y:S04]  /*179f0*/  LDL.LU R27, [R1+0x70] ;  /* 0x00007000011b7983 */ /* 0x000f280000300800 */
[----:B------:R0:W-:Y:S04]  /*17a00*/  @P0 STG.E.U16 [R6.64], R0 ;  /* 0x0000000006000986 */ /* 0x0001e8000c101504 */
[----:B------:R-:W2:Y:S04]  /*17a10*/  LDL R19, [R1+0xa68] ;  /* 0x000a680001137983 */ /* 0x000ea80000100800 */
[----:B0-----:R-:W2:Y:S01]  /*17a20*/  LDL R7, [R1+0xa88] ;  /* 0x000a880001077983 */ /* 0x001ea20000100800 */
[----:B------:R-:W-:-:S02]  /*17a30*/  ISETP.LT.AND P6, PT, R23, c[0x0][0x178], !P2 ;  /* 0x00005e0017007a0c */ /* 0x000fc400057c1270 */
[C---:B------:R-:W-:Y:S01]  /*17a40*/  IADD3 R4, R14.reuse, c[0x0][0x198], RZ ;  /* 0x000066000e047a10 */ /* 0x040fe20007ffe0ff */
[----:B------:R-:W-:Y:S01]  /*17a50*/  IMAD.WIDE R12, R14, 0x2, R10 ;  /* 0x000000020e0c7825 */ /* 0x000fe200078e020a */
[----:B------:R-:W-:-:S03]  /*17a60*/  PRMT R5, R17, 0x7632, R5 ;  /* 0x0000763211057816 */ /* 0x000fc60000000005 */
[----:B------:R-:W-:Y:S02]  /*17a70*/  IMAD.WIDE R14, R14, 0x2, R20 ;  /* 0x000000020e0e7825 */ /* 0x000fe400078e0214 */
[----:B------:R0:W-:Y:S02]  /*17a80*/  @P3 STG.E.U16 [R12.64], R5 ;  /* 0x000000050c003986 */ /* 0x0001e4000c101504 */
[----:B------:R-:W-:Y:S02]  /*17a90*/  IMAD.WIDE R16, R4, 0x2, R2 ;  /* 0x0000000204107825 */ /* 0x000fe400078e0202 */
[----:B------:R1:W-:Y:S01]  /*17aa0*/  @P1 STG.E.U16 [R14.64], R18 ;  /* 0x000000120e001986 */ /* 0x0003e2000c101504 */
[----:B------:R-:W-:-:S03]  /*17ab0*/  ISETP.LT.AND P1, PT, R25, c[0x0][0x178], !P2 ;  /* 0x00005e0019007a0c */ /* 0x000fc60005721270 */
[----:B------:R1:W-:Y:S01]  /*17ac0*/  @P6 STG.E.U16 [R16.64], R22 ;  /* 0x0000001610006986 */ /* 0x0003e2000c101504 */
[----:B0-----:R-:W-:-:S04]  /*17ad0*/  IMAD.WIDE R12, R4, 0x2, R8 ;  /* 0x00000002040c7825 */ /* 0x001fc800078e0208 */
[C---:B-1----:R-:W-:Y:S01]  /*17ae0*/  IMAD.WIDE R14, R4.reuse, 0x2, R10 ;  /* 0x00000002040e7825 */ /* 0x042fe200078e020a */
[----:B------:R-:W-:Y:S02]  /*17af0*/  IADD3 R16, R4, c[0x0][0x198], RZ ;  /* 0x0000660004107a10 */ /* 0x000fe40007ffe0ff */
[----:B------:R-:W-:Y:S02]  /*17b00*/  ISETP.LT.AND P6, PT, R23, c[0x0][0x178], !P5 ;  /* 0x00005e0017007a0c */ /* 0x000fe40006fc1270 */
[----:B------:R-:W-:Y:S01]  /*17b10*/  PRMT R0, R22, 0x7632, R0 ;  /* 0x0000763216007816 */ /* 0x000fe20000000000 */
[----:B------:R-:W-:Y:S01]  /*17b20*/  IMAD.WIDE R22, R16, 0x2, R2 ;  /* 0x0000000210167825 */ /* 0x000fe200078e0202 */
[----:B--2---:R-:W-:Y:S02]  /*17b30*/  ISETP.LT.AND P3, PT, R7, c[0x0][0x178], !P2 ;  /* 0x00005e0007007a0c */ /* 0x004fe40005761270 */
[----:B------:R-:W-:Y:S01]  /*17b40*/  ISETP.LT.AND P2, PT, R19, c[0x0][0x178], !P2 ;  /* 0x00005e0013007a0c */ /* 0x000fe20005741270 */
[----:B------:R-:W-:-:S02]  /*17b50*/  IMAD.WIDE R18, R4, 0x2, R20 ;  /* 0x0000000204127825 */ /* 0x000fc400078e0214 */
[----:B------:R0:W1:Y:S04]  /*17b60*/  LDS.128 R4, [R29] ;  /* 0x000000001d047984 */ /* 0x0000680000000c00 */
[----:B---3--:R-:W-:Y:S04]  /*17b70*/  @P1 STG.E.U16 [R12.64], R28 ;  /* 0x0000001c0c001986 */ /* 0x008fe8000c101504 */
[----:B0-----:R-:W2:Y:S04]  /*17b80*/  LDL R29, [R1+0x66c] ;  /* 0x00066c00011d7983 */ /* 0x001ea80000100800 */
[----:B----4-:R-:W-:Y:S04]  /*17b90*/  @P3 STG.E.U16 [R14.64], R27 ;  /* 0x0000001b0e003986 */ /* 0x010fe8000c101504 */
[----:B------:R-:W-:Y:S01]  /*17ba0*/  @P2 STG.E.U16 [R18.64], R24 ;  /* 0x0000001812002986 */ /* 0x000fe2000c101504 */
[----:B------:R-:W-:-:S02]  /*17bb0*/  ISETP.LT.AND P2, PT, R25, c[0x0][0x178], !P5 ;  /* 0x00005e0019007a0c */ /* 0x000fc40006f41270 */
[----:B------:R-:W-:Y:S01]  /*17bc0*/  IADD3 R25, R26, 0x24, RZ ;  /* 0x000000241a197810 */ /* 0x000fe20007ffe0ff */
[----:B------:R0:W-:Y:S03]  /*17bd0*/  @P6 STG.E.U16 [R22.64], R0 ;  /* 0x0000000016006986 */ /* 0x0001e6000c101504 */
[----:B------:R-:W-:Y:S02]  /*17be0*/  ISETP.GE.AND P1, PT, R25, c[0x0][0x17c], PT ;  /* 0x00005f0019007a0c */ /* 0x000fe40003f26270 */
[----:B0-----:R-:W-:Y:S01]  /*17bf0*/  PRMT R0, R28, 0x7632, R0 ;  /* 0x000076321c007816 */ /* 0x001fe20000000000 */
[----:B-1----:R-:W-:Y:S04]  /*17c00*/  STL [R1+0xae8], R5 ;  /* 0x000ae80501007387 */ /* 0x002fe80000100800 */
[----:B------:R0:W-:Y:S04]  /*17c10*/  STL [R1+0xaec], R5 ;  /* 0x000aec0501007387 */ /* 0x0001e80000100800 */
[----:B0-----:R-:W3:Y:S04]  /*17c20*/  LDL R5, [R1+0xa68] ;  /* 0x000a680001057983 */ /* 0x001ee80000100800 */
[----:B------:R0:W-:Y:S04]  /*17c30*/  STL [R1+0xad8], R6 ;  /* 0x000ad80601007387 */ /* 0x0001e80000100800 */
[----:B0-----:R-:W4:Y:S04]  /*17c40*/  LDL R6, [R1+0xa88] ;  /* 0x000a880001067983 */ /* 0x001f280000100800 */
[----:B------:R0:W-:Y:S04]  /*17c50*/  STL [R1+0xad0], R7 ;  /* 0x000ad00701007387 */ /* 0x0001e80000100800 */
[----:B0-----:R-:W3:Y:S04]  /*17c60*/  LDL.LU R7, [R1+0x130] ;  /* 0x0001300001077983 */ /* 0x001ee80000300800 */
[----:B------:R-:W3:Y:S04]  /*17c70*/  LDL.LU R28, [R1+0x110] ;  /* 0x00011000011c7983 */ /* 0x000ee80000300800 */
[----:B------:R-:W3:Y:S01]  /*17c80*/  LDL R25, [R1+0xa54] ;  /* 0x000a540001197983 */ /* 0x000ee20000100800 */
[----:B------:R-:W-:-:S03]  /*17c90*/  PRMT R22, R27, 0x7632, R22 ;  /* 0x000076321b167816 */ /* 0x000fc60000000016 */
[----:B------:R-:W0:Y:S01]  /*17ca0*/  S2R R27, SR_TID.X ;  /* 0x00000000001b7919 */ /* 0x000e220000002100 */
[----:B------:R-:W-:-:S05]  /*17cb0*/  IMAD.WIDE R12, R16, 0x2, R8 ;  /* 0x00000002100c7825 */ /* 0x000fca00078e0208 */
[----:B------:R1:W-:Y:S01]  /*17cc0*/  @P2 STG.E.U16 [R12.64], R0 ;  /* 0x000000000c002986 */ /* 0x0003e2000c101504 */
[----:B------:R-:W-:Y:S01]  /*17cd0*/  IMAD.WIDE R14, R16, 0x2, R10 ;  /* 0x00000002100e7825 */ /* 0x000fe200078e020a */
[----:B------:R-:W-:Y:S02]  /*17ce0*/  IADD3 R17, R26, 0x23, RZ ;  /* 0x000000231a117810 */ /* 0x000fe40007ffe0ff */
[----:B------:R-:W-:Y:S02]  /*17cf0*/  PRMT R23, R24, 0x7632, R23 ;  /* 0x0000763218177816 */ /* 0x000fe40000000017 */
[C---:B------:R-:W-:Y:S02]  /*17d00*/  IADD3 R24, R16.reuse, c[0x0][0x198], RZ ;  /* 0x0000660010187a10 */ /* 0x040fe40007ffe0ff */
[----:B------:R-:W-:Y:S01]  /*17d10*/  ISETP.GE.AND P0, PT, R17, c[0x0][0x17c], PT ;  /* 0x00005f0011007a0c */ /* 0x000fe20003f06270 */
[----:B------:R-:W-:-:S04]  /*17d20*/  IMAD.WIDE R16, R16, 0x2, R20 ;  /* 0x0000000210107825 */ /* 0x000fc800078e0214 */
[----:B------:R-:W-:Y:S01]  /*17d30*/  IMAD.WIDE R18, R24, 0x2, R2 ;  /* 0x0000000218127825 */ /* 0x000fe200078e0202 */
[----:B--2---:R-:W-:Y:S02]  /*17d40*/  ISETP.LT.AND P6, PT, R29, c[0x0][0x178], !P4 ;  /* 0x00005e001d007a0c */ /* 0x004fe400067c1270 */
[----:B----4-:R-:W-:Y:S02]  /*17d50*/  ISETP.LT.AND P3, PT, R6, c[0x0][0x178], !P5 ;  /* 0x00005e0006007a0c */ /* 0x010fe40006f61270 */
[----:B---3--:R-:W-:Y:S02]  /*17d60*/  ISETP.LT.AND P2, PT, R25, c[0x0][0x178], !P4 ;  /* 0x00005e0019007a0c */ /* 0x008fe40006741270 */
[C---:B0-----:R-:W-:Y:S01]  /*17d70*/  LOP3.LUT R25, R27.reuse, 0x7f, RZ, 0xc0, !PT ;  /* 0x0000007f1b197812 */ /* 0x041fe200078ec0ff */
[----:B------:R-:W-:-:S05]  /*17d80*/  IMAD.SHL.U32 R27, R27, 0x400, RZ ;  /* 0x000004001b1b7824 */ /* 0x000fca00078e00ff */
[----:B------:R-:W-:-:S05]  /*17d90*/  LOP3.LUT R27, R27, 0x1800, RZ, 0xc0, !PT ;  /* 0x000018001b1b7812 */ /* 0x000fca00078ec0ff */
[----:B------:R-:W-:Y:S01]  /*17da0*/  IMAD R27, R25, 0x10, R27 ;  /* 0x00000010191b7824 */ /* 0x000fe200078e021b */
[----:B------:R-:W-:Y:S04]  /*17db0*/  @P3 STG.E.U16 [R14.64], R22 ;  /* 0x000000160e003986 */ /* 0x000fe8000c101504 */
[----:B------:R-:W-:-:S05]  /*17dc0*/  LOP3.LUT R27, R27, 0x40, RZ, 0x3c, !PT ;  /* 0x000000401b1b7812 */ /* 0x000fca00078e3cff */
[----:B------:R-:W0:Y:S01]  /*17dd0*/  LDS.128 R12, [R27] ;  /* 0x000000001b0c7984 */ /* 0x000e220000000c00 */
[----:B------:R-:W-:Y:S02]  /*17de0*/  ISETP.LT.AND P5, PT, R5, c[0x0][0x178], !P5 ;  /* 0x00005e0005007a0c */ /* 0x000fe40006fa1270 */
[----:B-1----:R-:W-:-:S11]  /*17df0*/  PRMT R0, R7, 0x7632, R0 ;  /* 0x0000763207007816 */ /* 0x002fd60000000000 */
[----:B------:R1:W-:Y:S04]  /*17e00*/  @P5 STG.E.U16 [R16.64], R23 ;  /* 0x0000001710005986 */ /* 0x0003e8000c101504 */
[----:B------:R2:W-:Y:S01]  /*17e10*/  @P6 STG.E.U16 [R18.64], R7 ;  /* 0x0000000712006986 */ /* 0x0005e2000c101504 */
[----:B-1----:R-:W-:-:S03]  /*17e20*/  IADD3 R23, R26, 0x25, RZ ;  /* 0x000000251a177810 */ /* 0x002fc60007ffe0ff */
[----:B--2---:R-:W2:Y:S01]  /*17e30*/  LDL.LU R7, [R1+0x180] ;  /* 0x0001800001077983 */ /* 0x004ea20000300800 */
[----:B------:R-:W-:-:S03]  /*17e40*/  ISETP.GE.AND P3, PT, R23, c[0x0][0x17c], PT ;  /* 0x00005f0017007a0c */ /* 0x000fc60003f66270 */
[----:B0-----:R-:W-:Y:S04]  /*17e50*/  STL [R1+0xae4], R13 ;  /* 0x000ae40d01007387 */ /* 0x001fe80000100800 */
[----:B------:R0:W-:Y:S04]  /*17e60*/  STL [R1+0xad4], R14 ;  /* 0x000ad40e01007387 */ /* 0x0001e80000100800 */
[----:B0-----:R-:W3:Y:S04]  /*17e70*/  LDL R14, [R1+0xa54] ;  /* 0x000a5400010e7983 */ /* 0x001ee80000100800 */
[----:B------:R0:W-:Y:S04]  /*17e80*/  STL [R1+0xacc], R15 ;  /* 0x000acc0f01007387 */ /* 0x0001e80000100800 */
[----:B0-----:R-:W4:Y:S04]  /*17e90*/  LDL.LU R15, [R1+0xa50] ;  /* 0x000a5000010f7983 */ /* 0x001f280000300800 */
[----:B------:R-:W2:Y:S01]  /*17ea0*/  LDL.LU R23, [R1+0x120] ;  /* 0x0001200001177983 */ /* 0x000ea20000300800 */
[----:B------:R-:W-:-:S02]  /*17eb0*/  ISETP.LT.AND P5, PT, R6, c[0x0][0x178], !P4 ;  /* 0x00005e0006007a0c */ /* 0x000fc400067a1270 */
[----:B------:R-:W-:Y:S01]  /*17ec0*/  ISETP.LT.AND P4, PT, R5, c[0x0][0x178], !P4 ;  /* 0x00005e0005007a0c */ /* 0x000fe20006781270 */
[C---:B------:R-:W-:Y:S01]  /*17ed0*/  IMAD.WIDE R16, R24.reuse, 0x2, R8 ;  /* 0x0000000218107825 */ /* 0x040fe200078e0208 */
[----:B------:R-:W-:-:S03]  /*17ee0*/  IADD3 R22, R24, c[0x0][0x198], RZ ;  /* 0x0000660018167a10 */ /* 0x000fc60007ffe0ff */
[----:B------:R-:W-:-:S04]  /*17ef0*/  IMAD.WIDE R18, R24, 0x2, R10 ;  /* 0x0000000218127825 */ /* 0x000fc800078e020a */
[----:B------:R-:W-:Y:S01]  /*17f00*/  IMAD.WIDE R24, R24, 0x2, R20 ;  /* 0x0000000218187825 */ /* 0x000fe200078e0214 */
[----:B------:R-:W-:-:S03]  /*17f10*/  ISETP.LT.AND P6, PT, R29, c[0x0][0x178], !P0 ;  /* 0x00005e001d007a0c */ /* 0x000fc600047c1270 */
[----:B------:R-:W-:Y:S01]  /*17f20*/  IMAD.WIDE R26, R22, 0x2, R2 ;  /* 0x00000002161a7825 */ /* 0x000fe200078e0202 */
[----:B--2---:R-:W-:Y:S04]  /*17f30*/  @P2 STG.E.U16 [R16.64], R23 ;  /* 0x0000001710002986 */ /* 0x004fe8000c101504 */
[----:B------:R-:W-:Y:S04]  /*17f40*/  @P5 STG.E.U16 [R18.64], R28 ;  /* 0x0000001c12005986 */ /* 0x000fe8000c101504 */
[----:B------:R0:W-:Y:S01]  /*17f50*/  @P4 STG.E.U16 [R24.64], R4 ;  /* 0x0000000418004986 */ /* 0x0001e2000c101504 */
[----:B---3--:R-:W-:-:S02]  /*17f60*/  ISETP.LT.AND P4, PT, R14, c[0x0][0x178], !P0 ;  /* 0x00005e000e007a0c */ /* 0x008fc40004781270 */
[----:B------:R-:W-:Y:S02]  /*17f70*/  ISETP.LT.AND P5, PT, R6, c[0x0][0x178], !P0 ;  /* 0x00005e0006007a0c */ /* 0x000fe400047a1270 */
[----:B------:R-:W-:Y:S02]  /*17f80*/  ISETP.LT.AND P0, PT, R5, c[0x0][0x178], !P0 ;  /* 0x00005e0005007a0c */ /* 0x000fe40004701270 */
[----:B------:R-:W2:Y:S01]  /*17f90*/  LDL.LU R5, [R1+0x170] ;  /* 0x0001700001057983 */ /* 0x000ea20000300800 */
[----:B0-----:R-:W-:Y:S02]  /*17fa0*/  PRMT R4, R28, 0x7632, R4 ;  /* 0x000076321c047816 */ /* 0x001fe40000000004 */
[----:B----4-:R-:W-:-:S04]  /*17fb0*/  IADD3 R28, R15, 0x26, RZ ;  /* 0x000000260f1c7810 */ /* 0x010fc80007ffe0ff */
[----:B------:R-:W-:Y:S02]  /*17fc0*/  ISETP.GE.AND P2, PT, R28, c[0x0][0x17c], PT ;  /* 0x00005f001c007a0c */ /* 0x000fe40003f46270 */
[----:B------:R-:W3:Y:S01]  /*17fd0*/  LDL R28, [R1+0xa68] ;  /* 0x000a6800011c7983 */ /* 0x000ee20000100800 */
[----:B------:R-:W-:-:S03]  /*17fe0*/  IMAD.WIDE R16, R22, 0x2, R8 ;  /* 0x0000000216107825 */ /* 0x000fc600078e0208 */
[----:B------:R0:W-:Y:S02]  /*17ff0*/  @P6 STG.E.U16 [R26.64], R0 ;  /* 0x000000001a006986 */ /* 0x0001e4000c101504 */
[----:B0-----:R-:W-:-:S05]  /*18000*/  PRMT R0, R23, 0x7632, R0 ;  /* 0x0000763217007816 */ /* 0x001fca0000000000 */
[----:B------:R0:W-:Y:S04]  /*18010*/  @P4 STG.E.U16 [R16.64], R0 ;  /* 0x0000000010004986 */ /* 0x0001e8000c101504 */
[----:B0-----:R-:W4:Y:S01]  /*18020*/  LDL R17, [R1+0x66c] ;  /* 0x00066c0001117983 */ /* 0x001f220000100800 */
[----:B------:R-:W-:-:S03]  /*18030*/  ISETP.LT.AND P6, PT, R29, c[0x0][0x178], !P1 ;  /* 0x00005e001d007a0c */ /* 0x000fc60004fc1270 */
[----:B------:R-:W0:Y:S01]  /*18040*/  S2R R29, SR_TID.X ;  /* 0x00000000001d7919 */ /* 0x000e220000002100 */
[----:B------:R-:W-:Y:S01]  /*18050*/  IMAD.WIDE R18, R22, 0x2, R10 ;  /* 0x0000000216127825 */ /* 0x000fe200078e020a */
[----:B------:R-:W-:-:S04]  /*18060*/  ISETP.LT.AND P4, PT, R14, c[0x0][0x178], !P1 ;  /* 0x00005e000e007a0c */ /* 0x000fc80004f81270 */
[----:B------:R-:W-:Y:S01]  /*18070*/  @P5 STG.E.U16 [R18.64], R4 ;  /* 0x0000000412005986 */ /* 0x000fe2000c101504 */
[----:B------:R-:W-:Y:S02]  /*18080*/  ISETP.LT.AND P5, PT, R6, c[0x0][0x178], !P1 ;  /* 0x00005e0006007a0c */ /* 0x000fe40004fa1270 */
[C---:B------:R-:W-:Y:S01]  /*18090*/  IADD3 R26, R22.reuse, c[0x0][0x198], RZ ;  /* 0x00006600161a7a10 */ /* 0x040fe20007ffe0ff */
[----:B------:R-:W-:Y:S01]  /*180a0*/  IMAD.WIDE R22, R22, 0x2, R20 ;  /* 0x0000000216167825 */ /* 0x000fe200078e0214 */
[----:B------:R-:W-:-:S03]  /*180b0*/  PRMT R27, R4, 0x7632, R27 ;  /* 0x00007632041b7816 */ /* 0x000fc6000000001b */
[C---:B------:R-:W-:Y:S02]  /*180c0*/  IMAD.WIDE R24, R26.reuse, 0x2, R2 ;  /* 0x000000021a187825 */ /* 0x040fe400078e0202 */
[----:B------:R1:W-:Y:S04]  /*180d0*/  @P0 STG.E.U16 [R22.64], R27 ;  /* 0x0000001b16000986 */ /* 0x0003e8000c101504 */
[----:B------:R0:W-:Y:S01]  /*180e0*/  @P6 STG.E.U16 [R24.64], R7 ;  /* 0x0000000718006986 */ /* 0x0001e2000c101504 */
[----:B------:R-:W-:Y:S01]  /*180f0*/  PRMT R13, R7, 0x7632, R13 ;  /* 0x00007632070d7816 */ /* 0x000fe2000000000d */
[----:B-1----:R-:W-:Y:S02]  /*18100*/  IMAD.WIDE R22, R26, 0x2, R8 ;  /* 0x000000021a167825 */ /* 0x002fe400078e0208 */
[----:B0-----:R-:W2:Y:S01]  /*18110*/  LDL.LU R7, [R1+0x190] ;  /* 0x0001900001077983 */ /* 0x001ea20000300800 */
[----:B---3--:R-:W-:-:S02]  /*18120*/  ISETP.LT.AND P1, PT, R28, c[0x0][0x178], !P1 ;  /* 0x00005e001c007a0c */ /* 0x008fc40004f21270 */
[C---:B------:R-:W-:Y:S01]  /*18130*/  LOP3.LUT R28, R29.reuse, 0x7f, RZ, 0xc0, !PT ;  /* 0x0000007f1d1c7812 */ /* 0x040fe200078ec0ff */
[----:B------:R-:W-:-:S05]  /*18140*/  IMAD.SHL.U32 R29, R29, 0x400, RZ ;  /* 0x000004001d1d7824 */ /* 0x000fca00078e00ff */
[----:B------:R-:W-:-:S05]  /*18150*/  LOP3.LUT R29, R29, 0x1800, RZ, 0xc0, !PT ;  /* 0x000018001d1d7812 */ /* 0x000fca00078ec0ff */
[----:B------:R-:W-:-:S05]  /*18160*/  IMAD R29, R28, 0x10, R29 ;  /* 0x000000101c1d7824 */ /* 0x000fca00078e021d */
[----:B------:R-:W-:Y:S02]  /*18170*/  LOP3.LUT R29, R29, 0x60, RZ, 0x3c, !PT ;  /* 0x000000601d1d7812 */ /* 0x000fe400078e3cff */
[----:B----4-:R-:W-:-:S03]  /*18180*/  ISETP.LT.AND P6, PT, R17, c[0x0][0x178], !P3 ;  /* 0x00005e0011007a0c */ /* 0x010fc60005fc1270 */
[----:B------:R-:W0:Y:S04]  /*18190*/  LDS.128 R16, [R29] ;  /* 0x000000001d107984 */ /* 0x000e280000000c00 */
[----:B--2---:R-:W-:Y:S04]  /*181a0*/  @P4 STG.E.U16 [R22.64], R5 ;  /* 0x0000000516004986 */ /* 0x004fe8000c101504 */
[----:B0-----:R0:W-:Y:S04]  /*181b0*/  STL [R1+0xae0], R17 ;  /* 0x000ae01101007387 */ /* 0x0011e80000100800 */
[----:B0-----:R-:W2:Y:S04]  /*181c0*/  LDL R17, [R1+0x66c] ;  /* 0x00066c0001117983 */ /* 0x001ea80000100800 */
[----:B------:R-:W-:Y:S04]  /*181d0*/  STL [R1+0xadc], R18 ;  /* 0x000adc1201007387 */ /* 0x000fe80000100800 */
[----:B------:R0:W-:Y:S04]  /*181e0*/  STL [R1+0xac8], R19 ;  /* 0x000ac81301007387 */ /* 0x0001e80000100800 */
[----:B0-----:R-:W3:Y:S04]  /*181f0*/  LDL.LU R19, [R1+0xa68] ;  /* 0x000a680001137983 */ /* 0x001ee80000300800 */
[----:B------:R-:W4:Y:S01]  /*18200*/  LDL.LU R23, [R1+0x150] ;  /* 0x0001500001177983 */ /* 0x000f220000300800 */
[C---:B------:R-:W-:Y:S01]  /*18210*/  IADD3 R0, R26.reuse, c[0x0][0x198], RZ ;  /* 0x000066001a007a10 */ /* 0x040fe20007ffe0ff */
[----:B------:R-:W-:-:S02]  /*18220*/  IMAD.WIDE R24, R26, 0x2, R10 ;  /* 0x000000021a187825 */ /* 0x000fc400078e020a */
[----:B------:R-:W2:Y:S02]  /*18230*/  LDL.LU R18, [R1+0x160] ;  /* 0x0001600001127983 */ /* 0x000ea40000300800 */
[----:B------:R-:W-:-:S04]  /*18240*/  IMAD.WIDE R26, R26, 0x2, R20 ;  /* 0x000000021a1a7825 */ /* 0x000fc800078e0214 */
[----:B------:R-:W-:Y:S01]  /*18250*/  IMAD.WIDE R28, R0, 0x2, R2 ;  /* 0x00000002001c7825 */ /* 0x000fe200078e0202 */
[----:B------:R-:W-:Y:S02]  /*18260*/  ISETP.LT.AND P4, PT, R14, c[0x0][0x178], !P3 ;  /* 0x00005e000e007a0c */ /* 0x000fe40005f81270 */
[----:B------:R-:W-:Y:S01]  /*18270*/  IADD3 R4, R15, 0x27, RZ ;  /* 0x000000270f047810 */ /* 0x000fe20007ffe0ff */
[----:B----4-:R-:W-:Y:S04]  /*18280*/  @P5 STG.E.U16 [R24.64], R23 ;  /* 0x0000001718005986 */ /* 0x010fe8000c101504 */
[----:B------:R-:W-:Y:S04]  /*18290*/  @P1 STG.E.U16 [R26.64], R12 ;  /* 0x0000000c1a001986 */ /* 0x000fe8000c101504 */
[----:B------:R0:W-:Y:S04]  /*182a0*/  @P6 STG.E.U16 [R28.64], R13 ;  /* 0x0000000d1c006986 */ /* 0x0001e8000c101504 */
[----:B0-----:R-:W4:Y:S01]  /*182b0*/  LDL.LU R13, [R1+0x140] ;  /* 0x00014000010d7983 */ /* 0x001f220000300800 */
[----:B------:R-:W-:-:S03]  /*182c0*/  PRMT R29, R5, 0x7632, R29 ;  /* 0x00007632051d7816 */ /* 0x000fc6000000001d */
[----:B------:R-:W4:Y:S01]  /*182d0*/  LDL.LU R5, [R1+0xaec] ;  /* 0x000aec0001057983 */ /* 0x000f220000300800 */
[----:B------:R-:W-:Y:S02]  /*182e0*/  ISETP.LT.AND P5, PT, R6, c[0x0][0x178], !P3 ;  /* 0x00005e0006007a0c */ /* 0x000fe40005fa1270 */
[----:B---3--:R-:W-:Y:S01]  /*182f0*/  ISETP.LT.AND P6, PT, R19, c[0x0][0x178], !P3 ;  /* 0x00005e0013007a0c */ /* 0x008fe20005fc1270 */
[C---:B------:R-:W-:Y:S01]  /*18300*/  IMAD.WIDE R26, R0.reuse, 0x2, R8 ;  /* 0x00000002001a7825 */ /* 0x040fe200078e0208 */
[----:B------:R-:W-:Y:S02]  /*18310*/  PRMT R28, R23, 0x7632, R28 ;  /* 0x00007632171c7816 */ /* 0x000fe4000000001c */
[----:B--2---:R-:W-:Y:S01]  /*18320*/  ISETP.LT.AND P1, PT, R17, c[0x0][0x178], !P2 ;  /* 0x00005e0011007a0c */ /* 0x004fe20005721270 */
[----:B------:R-:W-:Y:S01]  /*18330*/  IMAD.WIDE R24, R0, 0x2, R10 ;  /* 0x0000000200187825 */ /* 0x000fe200078e020a */
[----:B------:R-:W-:Y:S02]  /*18340*/  ISETP.GE.AND P0, PT, R4, c[0x0][0x17c], PT ;  /* 0x00005f0004007a0c */ /* 0x000fe40003f06270 */
[----:B------:R-:W-:Y:S01]  /*18350*/  PRMT R4, R12, 0x7632, R4 ;  /* 0x000076320c047816 */ /* 0x000fe20000000004 */
[C---:B------:R-:W-:Y:S01]  /*18360*/  IMAD.WIDE R22, R0.reuse, 0x2, R20 ;  /* 0x0000000200167825 */ /* 0x040fe200078e0214 */
[----:B------:R-:W-:Y:S01]  /*18370*/  IADD3 R0, R0, c[0x0][0x198], RZ ;  /* 0x0000660000007a10 */ /* 0x000fe20007ffe0ff */
[----:B------:R0:W-:Y:S01]  /*18380*/  @P4 STG.E.U16 [R26.64], R29 ;  /* 0x0000001d1a004986 */ /* 0x0001e2000c101504 */
[----:B------:R-:W-:-:S03]  /*18390*/  ISETP.LT.AND P4, PT, R14, c[0x0][0x178], !P2 ;  /* 0x00005e000e007a0c */ /* 0x000fc60005781270 */
[----:B------:R-:W-:Y:S01]  /*183a0*/  @P5 STG.E.U16 [R24.64], R28 ;  /* 0x0000001c18005986 */ /* 0x000fe2000c101504 */
[----:B------:R-:W-:Y:S02]  /*183b0*/  ISETP.LT.AND P5, PT, R6, c[0x0][0x178], !P2 ;  /* 0x00005e0006007a0c */ /* 0x000fe400057a1270 */
[----:B------:R-:W-:Y:S01]  /*183c0*/  ISETP.LT.AND P2, PT, R19, c[0x0][0x178], !P2 ;  /* 0x00005e0013007a0c */ /* 0x000fe20005741270 */
[----:B------:R1:W-:Y:S01]  /*183d0*/  @P6 STG.E.U16 [R22.64], R4 ;  /* 0x0000000416006986 */ /* 0x0003e2000c101504 */
[----:B------:R-:W-:Y:S01]  /*183e0*/  ISETP.LT.AND P6, PT, R17, c[0x0][0x178], !P0 ;  /* 0x00005e0011007a0c */ /* 0x000fe200047c1270 */
[----:B0-----:R-:W-:-:S04]  /*183f0*/  IMAD.WIDE R26, R0, 0x2, R20 ;  /* 0x00000002001a7825 */ /* 0x001fc800078e0214 */
[C---:B-1----:R-:W-:Y:S01]  /*18400*/  IMAD.WIDE R22, R0.reuse, 0x2, R2 ;  /* 0x0000000200167825 */ /* 0x042fe200078e0202 */
[----:B------:R-:W-:-:S03]  /*18410*/  IADD3 R4, R0, c[0x0][0x198], RZ ;  /* 0x0000660000047a10 */ /* 0x000fc60007ffe0ff */
[----:B------:R-:W-:Y:S01]  /*18420*/  IMAD.WIDE R24, R0, 0x2, R8 ;  /* 0x0000000200187825 */ /* 0x000fe200078e0208 */
[----:B------:R0:W-:Y:S03]  /*18430*/  @P1 STG.E.U16 [R22.64], R7 ;  /* 0x0000000716001986 */ /* 0x0001e6000c101504 */
[----:B------:R-:W-:Y:S01]  /*18440*/  IMAD.WIDE R28, R4, 0x2, R2 ;  /* 0x00000002041c7825 */ /* 0x000fe200078e0202 */
[----:B------:R-:W-:Y:S03]  /*18450*/  @P4 STG.E.U16 [R24.64], R18 ;  /* 0x0000001218004986 */ /* 0x000fe6000c101504 */
[----:B0-----:R-:W-:-:S05]  /*18460*/  IMAD.WIDE R22, R0, 0x2, R10 ;  /* 0x0000000200167825 */ /* 0x001fca00078e020a */
[----:B----4-:R-:W-:Y:S01]  /*18470*/  @P5 STG.E.U16 [R22.64], R13 ;  /* 0x0000000d16005986 */ /* 0x010fe2000c101504 */
[----:B------:R-:W-:-:S03]  /*18480*/  PRMT R5, R7, 0x7632, R5 ;  /* 0x0000763207057816 */ /* 0x000fc60000000005 */
[----:B------:R-:W-:Y:S04]  /*18490*/  @P2 STG.E.U16 [R26.64], R16 ;  /* 0x000000101a002986 */ /* 0x000fe8000c101504 */
[----:B------:R-:W2:Y:S04]  /*184a0*/  LDL.LU R7, [R1+0xc4] ;  /* 0x0000c40001077983 */ /* 0x000ea80000300800 */
[----:B------:R0:W-:Y:S04]  /*184b0*/  @P6 STG.E.U16 [R28.64], R5 ;  /* 0x000000051c006986 */ /* 0x0001e8000c101504 */
[----:B0-----:R-:W3:Y:S01]  /*184c0*/  LDL.LU R5, [R1+0x84] ;  /* 0x0000840001057983 */ /* 0x001ee20000300800 */
[----:B------:R-:W-:-:S02]  /*184d0*/  ISETP.LT.AND P4, PT, R14, c[0x0][0x178], !P0 ;  /* 0x00005e000e007a0c */ /* 0x000fc40004781270 */
[----:B------:R-:W-:Y:S02]  /*184e0*/  IADD3 R12, R15, 0x28, RZ ;  /* 0x000000280f0c7810 */ /* 0x000fe40007ffe0ff */
[----:B------:R-:W-:Y:S02]  /*184f0*/  ISETP.LT.AND P5, PT, R6, c[0x0][0x178], !P0 ;  /* 0x00005e0006007a0c */ /* 0x000fe400047a1270 */
[----:B------:R-:W-:Y:S01]  /*18500*/  ISETP.LT.AND P6, PT, R19, c[0x0][0x178], !P0 ;  /* 0x00005e0013007a0c */ /* 0x000fe200047c1270 */
[----:B------:R-:W-:Y:S01]  /*18510*/  IMAD.WIDE R26, R4, 0x2, R8 ;  /* 0x00000002041a7825 */ /* 0x000fe200078e0208 */
[----:B------:R-:W-:Y:S02]  /*18520*/  ISETP.GE.AND P3, PT, R12, c[0x0][0x17c], PT ;  /* 0x00005f000c007a0c */ /* 0x000fe40003f66270 */
[----:B------:R-:W-:Y:S01]  /*18530*/  PRMT R28, R18, 0x7632, R28 ;  /* 0x00007632121c7816 */ /* 0x000fe2000000001c */
[----:B------:R-:W-:Y:S01]  /*18540*/  IMAD.WIDE R24, R4, 0x2, R10 ;  /* 0x0000000204187825 */ /* 0x000fe200078e020a */
[----:B------:R-:W-:-:S02]  /*18550*/  ISETP.LT.AND P0, PT, R17, c[0x0][0x178], !P3 ;  /* 0x00005e0011007a0c */ /* 0x000fc40005f01270 */
[----:B------:R-:W-:Y:S01]  /*18560*/  PRMT R0, R13, 0x7632, R0 ;  /* 0x000076320d007816 */ /* 0x000fe20000000000 */
[----:B------:R-:W-:Y:S01]  /*18570*/  IMAD.WIDE R22, R4, 0x2, R20 ;  /* 0x0000000204167825 */ /* 0x000fe200078e0214 */
[----:B------:R-:W-:Y:S01]  /*18580*/  PRMT R16, R16, 0x7632, R16 ;  /* 0x0000763210107816 */ /* 0x000fe20000000010 */
[----:B------:R-:W-:Y:S01]  /*18590*/  @P4 STG.E.U16 [R26.64], R28 ;  /* 0x0000001c1a004986 */ /* 0x000fe2000c101504 */
[----:B------:R-:W-:Y:S02]  /*185a0*/  IADD3 R4, R4, c[0x0][0x198], RZ ;  /* 0x0000660004047a10 */ /* 0x000fe40007ffe0ff */
[----:B------:R-:W-:Y:S01]  /*185b0*/  ISETP.LT.AND P4, PT, R14, c[0x0][0x178], !P3 ;  /* 0x00005e000e007a0c */ /* 0x000fe20005f81270 */
[----:B------:R0:W-:Y:S04]  /*185c0*/  @P5 STG.E.U16 [R24.64], R0 ;  /* 0x0000000018005986 */ /* 0x0001e8000c101504 */
[----:B------:R1:W-:Y:S01]  /*185d0*/  @P6 STG.E.U16 [R22.64], R16 ;  /* 0x0000001016006986 */ /* 0x0003e2000c101504 */
[----:B0-----:R-:W-:-:S04]  /*185e0*/  IMAD.WIDE R24, R4, 0x2, R8 ;  /* 0x0000000204187825 */ /* 0x001fc800078e0208 */
[----:B-1----:R-:W-:-:S05]  /*185f0*/  IMAD.WIDE R22, R4, 0x2, R2 ;  /* 0x0000000204167825 */ /* 0x002fca00078e0202 */
[----:B--2---:R0:W-:Y:S01]  /*18600*/  @P0 STG.E.U16 [R22.64], R7 ;  /* 0x0000000716000986 */ /* 0x0041e2000c101504 */
[----:B------:R-:W-:-:S03]  /*18610*/  PRMT R16, R7, 0x7632, R16 ;  /* 0x0000763207107816 */ /* 0x000fc60000000010 */
[----:B0-----:R-:W2:Y:S04]  /*18620*/  LDL.LU R7, [R1+0x134] ;  /* 0x0001340001077983 */ /* 0x001ea80000300800 */
[----:B------:R-:W4:Y:S04]  /*18630*/  LDL.LU R13, [R1+0x124] ;  /* 0x00012400010d7983 */ /* 0x000f280000300800 */
[----:B------:R-:W2:Y:S04]  /*18640*/  LDL.LU R18, [R1+0x114] ;  /* 0x0001140001127983 */ /* 0x000ea80000300800 */
[----:B---3--:R0:W-:Y:S04]  /*18650*/  @P4 STG.E.U16 [R24.64], R5 ;  /* 0x0000000518004986 */ /* 0x0081e8000c101504 */
[----:B0-----:R-:W3:Y:S04]  /*18660*/  LDL.LU R24, [R1+0x74] ;  /* 0x0000740001187983 */ /* 0x001ee80000300800 */
[----:B------:R-:W2:Y:S01]  /*18670*/  LDL.LU R25, [R1+0x4] ;  /* 0x0000040001197983 */ /* 0x000ea20000300800 */
[----:B------:R-:W-:-:S02]  /*18680*/  IADD3 R12, R15, 0x29, RZ ;  /* 0x000000290f0c7810 */ /* 0x000fc40007ffe0ff */
[----:B------:R-:W-:Y:S02]  /*18690*/  ISETP.LT.AND P5, PT, R6, c[0x0][0x178], !P3 ;  /* 0x00005e0006007a0c */ /* 0x000fe40005fa1270 */
[----:B------:R-:W-:Y:S02]  /*186a0*/  ISETP.GE.AND P1, PT, R12, c[0x0][0x17c], PT ;  /* 0x00005f000c007a0c */ /* 0x000fe40003f26270 */
[----:B------:R-:W-:Y:S02]  /*186b0*/  ISETP.LT.AND P3, PT, R19, c[0x0][0x178], !P3 ;  /* 0x00005e0013007a0c */ /* 0x000fe40005f61270 */
[----:B------:R-:W-:Y:S02]  /*186c0*/  ISETP.LT.AND P6, PT, R17, c[0x0][0x178], !P1 ;  /* 0x00005e0011007a0c */ /* 0x000fe40004fc1270 */
[C---:B------:R-:W-:Y:S01]  /*186d0*/  IADD3 R0, R4.reuse, c[0x0][0x198], RZ ;  /* 0x0000660004007a10 */ /* 0x040fe20007ffe0ff */
[----:B------:R-:W-:-:S04]  /*186e0*/  IMAD.WIDE R22, R4, 0x2, R10 ;  /* 0x0000000204167825 */ /* 0x000fc800078e020a */
[----:B------:R-:W-:-:S04]  /*186f0*/  IMAD.WIDE R26, R4, 0x2, R20 ;  /* 0x00000002041a7825 */ /* 0x000fc800078e0214 */
[----:B------:R-:W-:Y:S01]  /*18700*/  IMAD.WIDE R28, R0, 0x2, R2 ;  /* 0x00000002001c7825 */ /* 0x000fe200078e0202 */
[----:B------:R-:W-:Y:S01]  /*18710*/  IADD3 R12, R15, 0x2a, RZ ;  /* 0x0000002a0f0c7810 */ /* 0x000fe20007ffe0ff */
[----:B---3--:R-:W-:Y:S04]  /*18720*/  @P5 STG.E.U16 [R22.64], R24 ;  /* 0x0000001816005986 */ /* 0x008fe8000c101504 */
[----:B--2---:R-:W-:Y:S04]  /*18730*/  @P3 STG.E.U16 [R26.64], R25 ;  /* 0x000000191a003986 */ /* 0x004fe8000c101504 */
[----:B------:R0:W-:Y:S02]  /*18740*/  @P6 STG.E.U16 [R28.64], R16 ;  /* 0x000000101c006986 */ /* 0x0001e4000c101504 */
[----:B0-----:R-:W-:-:S02]  /*18750*/  PRMT R28, R5, 0x7632, R28 ;  /* 0x00007632051c7816 */ /* 0x001fc4000000001c */
[----:B------:R-:W2:Y:S01]  /*18760*/  LDL.LU R5, [R1+0xae8] ;  /* 0x000ae80001057983 */ /* 0x000ea20000300800 */
[----:B------:R-:W-:Y:S02]  /*18770*/  ISETP.LT.AND P4, PT, R14, c[0x0][0x178], !P1 ;  /* 0x00005e000e007a0c */ /* 0x000fe40004f81270 */
[----:B------:R-:W-:Y:S02]  /*18780*/  ISETP.LT.AND P5, PT, R6, c[0x0][0x178], !P1 ;  /* 0x00005e0006007a0c */ /* 0x000fe40004fa1270 */
[----:B------:R-:W-:Y:S02]  /*18790*/  ISETP.GE.AND P2, PT, R12, c[0x0][0x17c], PT ;  /* 0x00005f000c007a0c */ /* 0x000fe40003f46270 */
[----:B------:R-:W-:Y:S02]  /*187a0*/  IADD3 R12, R15, 0x2b, RZ ;  /* 0x0000002b0f0c7810 */ /* 0x000fe40007ffe0ff */
[----:B------:R-:W-:Y:S01]  /*187b0*/  ISETP.LT.AND P6, PT, R19, c[0x0][0x178], !P1 ;  /* 0x00005e0013007a0c */ /* 0x000fe20004fc1270 */
[----:B------:R-:W-:Y:S01]  /*187c0*/  IMAD.WIDE R22, R0, 0x2, R8 ;  /* 0x0000000200167825 */ /* 0x000fe200078e0208 */
[----:B------:R-:W-:-:S02]  /*187d0*/  ISETP.GE.AND P0, PT, R12, c[0x0][0x17c], PT ;  /* 0x00005f000c007a0c */ /* 0x000fc40003f06270 */
[----:B------:R-:W-:Y:S02]  /*187e0*/  PRMT R4, R24, 0x7632, R4 ;  /* 0x0000763218047816 */ /* 0x000fe40000000004 */
[----:B------:R-:W-:Y:S01]  /*187f0*/  PRMT R12, R25, 0x7632, R12 ;  /* 0x00007632190c7816 */ /* 0x000fe2000000000c */
[----:B------:R-:W-:Y:S01]  /*18800*/  IMAD.WIDE R24, R0, 0x2, R10 ;  /* 0x0000000200187825 */ /* 0x000fe200078e020a */
[----:B------:R-:W-:-:S03]  /*18810*/  ISETP.LT.AND P1, PT, R17, c[0x0][0x178], !P2 ;  /* 0x00005e0011007a0c */ /* 0x000fc60005721270 */
[C---:B------:R-:W-:Y:S01]  /*18820*/  IMAD.WIDE R26, R0.reuse, 0x2, R20 ;  /* 0x00000002001a7825 */ /* 0x040fe200078e0214 */
[----:B------:R-:W-:Y:S01]  /*18830*/  IADD3 R0, R0, c[0x0][0x198], RZ ;  /* 0x0000660000007a10 */ /* 0x000fe20007ffe0ff */
[----:B------:R0:W-:Y:S01]  /*18840*/  @P4 STG.E.U16 [R22.64], R28 ;  /* 0x0000001c16004986 */ /* 0x0001e2000c101504 */
[----:B------:R-:W-:-:S03]  /*18850*/  ISETP.LT.AND P4, PT, R14, c[0x0][0x178], !P2 ;  /* 0x00005e000e007a0c */ /* 0x000fc60005781270 */
[----:B------:R1:W-:Y:S01]  /*18860*/  @P5 STG.E.U16 [R24.64], R4 ;  /* 0x0000000418005986 */ /* 0x0003e2000c101504 */
[----:B------:R-:W-:Y:S02]  /*18870*/  ISETP.LT.AND P5, PT, R6, c[0x0][0x178], !P2 ;  /* 0x00005e0006007a0c */ /* 0x000fe400057a1270 */
[----:B------:R-:W-:Y:S01]  /*18880*/  ISETP.LT.AND P2, PT, R19, c[0x0][0x178], !P2 ;  /* 0x00005e0013007a0c */ /* 0x000fe20005741270 */
[----:B------:R3:W-:Y:S01]  /*18890*/  @P6 STG.E.U16 [R26.64], R12 ;  /* 0x0000000c1a006986 */ /* 0x0007e2000c101504 */
[----:B------:R-:W-:Y:S01]  /*188a0*/  ISETP.LT.AND P6, PT, R17, c[0x0][0x178], !P0 ;  /* 0x00005e0011007a0c */ /* 0x000fe200047c1270 */
[C---:B0-----:R-:W-:Y:S01]  /*188b0*/  IMAD.WIDE R22, R0.reuse, 0x2, R2 ;  /* 0x0000000200167825 */ /* 0x041fe200078e0202 */
[----:B------:R-:W-:Y:S02]  /*188c0*/  IADD3 R16, R15, 0x2c, RZ ;  /* 0x0000002c0f107810 */ /* 0x000fe40007ffe0ff */
[C---:B-1----:R-:W-:Y:S02]  /*188d0*/  IADD3 R4, R0.reuse, c[0x0][0x198], RZ ;  /* 0x0000660000047a10 */ /* 0x042fe40007ffe0ff */
[----:B------:R0:W-:Y:S01]  /*188e0*/  @P1 STG.E.U16 [R22.64], R7 ;  /* 0x0000000716001986 */ /* 0x0001e2000c101504 */
[----:B------:R-:W-:Y:S01]  /*188f0*/  IMAD.WIDE R24, R0, 0x2, R10 ;  /* 0x0000000200187825 */ /* 0x000fe200078e020a */
[----:B------:R-:W-:-:S02]  /*18900*/  ISETP.GE.AND P3, PT, R16, c[0x0][0x17c], PT ;  /* 0x00005f0010007a0c */ /* 0x000fc40003f66270 */
[----:B------:R-:W-:Y:S01]  /*18910*/  PRMT R16, R7, 0x7632, R16 ;  /* 0x0000763207107816 */ /* 0x000fe20000000010 */
[----:B---3--:R-:W-:-:S04]  /*18920*/  IMAD.WIDE R26, R0, 0x2, R20 ;  /* 0x00000002001a7825 */ /* 0x008fc800078e0214 */
[----:B------:R-:W-:Y:S01]  /*18930*/  IMAD.WIDE R28, R4, 0x2, R2 ;  /* 0x00000002041c7825 */ /* 0x000fe200078e0202 */
[----:B0-----:R-:W3:Y:S03]  /*18940*/  LDL.LU R7, [R1+0x184] ;  /* 0x0001840001077983 */ /* 0x001ee60000300800 */
[--C-:B------:R-:W-:Y:S01]  /*18950*/  IMAD.WIDE R22, R0, 0x2, R8.reuse ;  /* 0x0000000200167825 */ /* 0x100fe200078e0208 */
[----:B------:R-:W3:Y:S04]  /*18960*/  LDL.LU R17, [R1+0x174] ;  /* 0x0001740001117983 */ /* 0x000ee80000300800 */
[----:B----4-:R-:W-:Y:S04]  /*18970*/  @P4 STG.E.U16 [R22.64], R13 ;  /* 0x0000000d16004986 */ /* 0x010fe8000c101504 */
[----:B------:R-:W-:Y:S04]  /*18980*/  @P5 STG.E.U16 [R24.64], R18 ;  /* 0x0000001218005986 */ /* 0x000fe8000c101504 */
[----:B--2---:R-:W-:Y:S04]  /*18990*/  @P2 STG.E.U16 [R26.64], R5 ;  /* 0x000000051a002986 */ /* 0x004fe8000c101504 */
[----:B------:R0:W-:Y:S04]  /*189a0*/  @P6 STG.E.U16 [R28.64], R16 ;  /* 0x000000101c006986 */ /* 0x0001e8000c101504 */
[----:B0-----:R-:W2:Y:S01]  /*189b0*/  LDL.LU R29, [R1+0x66c] ;  /* 0x00066c00011d7983 */ /* 0x001ea20000300800 */
[----:B------:R-:W-:Y:S01]  /*189c0*/  ISETP.LT.AND P4, PT, R14, c[0x0][0x178], !P0 ;  /* 0x00005e000e007a0c */ /* 0x000fe20004781270 */
[----:B------:R-:W-:Y:S01]  /*189d0*/  IMAD.WIDE R22, R4, 0x2, R8 ;  /* 0x0000000204167825 */ /* 0x000fe200078e0208 */
[----:B------:R-:W-:-:S02]  /*189e0*/  ISETP.LT.AND P5, PT, R6, c[0x0][0x178], !P0 ;  /* 0x00005e0006007a0c */ /* 0x000fc400047a1270 */
[----:B------:R-:W-:Y:S02]  /*189f0*/  PRMT R0, R13, 0x7632, R0 ;  /* 0x000076320d007816 */ /* 0x000fe40000000000 */
[----:B------:R-:W-:Y:S01]  /*18a00*/  ISETP.LT.AND P6, PT, R19, c[0x0][0x178], !P0 ;  /* 0x00005e0013007a0c */ /* 0x000fe200047c1270 */
[----:B------:R-:W-:Y:S01]  /*18a10*/  IMAD.WIDE R24, R4, 0x2, R10 ;  /* 0x0000000204187825 */ /* 0x000fe200078e020a */
[----:B------:R-:W-:Y:S01]  /*18a20*/  IADD3 R12, R15, 0x2d, RZ ;  /* 0x0000002d0f0c7810 */ /* 0x000fe20007ffe0ff */
[----:B------:R-:W4:Y:S01]  /*18a30*/  LDL.LU R13, [R1+0xae4] ;  /* 0x000ae400010d7983 */ /* 0x000f220000300800 */
[----:B------:R-:W-:Y:S01]  /*18a40*/  PRMT R5, R18, 0x7632, R5 ;  /* 0x0000763212057816 */ /* 0x000fe20000000005 */
[C---:B------:R-:W-:Y:S01]  /*18a50*/  IMAD.WIDE R26, R4.reuse, 0x2, R20 ;  /* 0x00000002041a7825 */ /* 0x040fe200078e0214 */
[----:B------:R-:W-:Y:S01]  /*18a60*/  IADD3 R4, R4, c[0x0][0x198], RZ ;  /* 0x0000660004047a10 */ /* 0x000fe20007ffe0ff */
[----:B------:R0:W-:Y:S01]  /*18a70*/  @P4 STG.E.U16 [R22.64], R0 ;  /* 0x0000000016004986 */ /* 0x0001e2000c101504 */
[----:B------:R-:W-:-:S02]  /*18a80*/  ISETP.LT.AND P4, PT, R14, c[0x0][0x178], !P3 ;  /* 0x00005e000e007a0c */ /* 0x000fc40005f81270 */
[----:B------:R-:W-:Y:S02]  /*18a90*/  ISETP.GE.AND P1, PT, R12, c[0x0][0x17c], PT ;  /* 0x00005f000c007a0c */ /* 0x000fe40003f26270 */
[----:B------:R-:W-:Y:S01]  /*18aa0*/  PRMT R12, R5, 0x7632, R12 ;  /* 0x00007632050c7816 */ /* 0x000fe2000000000c */
[----:B------:R1:W-:Y:S01]  /*18ab0*/  @P5 STG.E.U16 [R24.64], R5 ;  /* 0x0000000518005986 */ /* 0x0003e2000c101504 */
[----:B0-----:R-:W-:-:S03]  /*18ac0*/  IMAD.WIDE R22, R4, 0x2, R2 ;  /* 0x0000000204167825 */ /* 0x001fc600078e0202 */
[----:B------:R-:W-:Y:S01]  /*18ad0*/  @P6 STG.E.U16 [R26.64], R12 ;  /* 0x0000000c1a006986 */ /* 0x000fe2000c101504 */
[----:B-1----:R-:W-:Y:S01]  /*18ae0*/  IMAD.WIDE R24, R4, 0x2, R8 ;  /* 0x0000000204187825 */ /* 0x002fe200078e0208 */
[----:B---3--:R-:W-:Y:S02]  /*18af0*/  PRMT R0, R7, 0x7632, R0 ;  /* 0x0000763207007816 */ /* 0x008fe40000000000 */
[----:B--2---:R-:W-:-:S13]  /*18b00*/  ISETP.LT.AND P0, PT, R29, c[0x0][0x178], !P3 ;  /* 0x00005e001d007a0c */ /* 0x004fda0005f01270 */
[----:B------:R0:W-:Y:S04]  /*18b10*/  @P0 STG.E.U16 [R22.64], R7 ;  /* 0x0000000716000986 */ /* 0x0001e8000c101504 */
[----:B------:R1:W-:Y:S04]  /*18b20*/  @P4 STG.E.U16 [R24.64], R17 ;  /* 0x0000001118004986 */ /* 0x0003e8000c101504 */
[----:B0-----:R-:W2:Y:S04]  /*18b30*/  LDL.LU R7, [R1+0x194] ;  /* 0x0001940001077983 */ /* 0x001ea80000300800 */
[----:B------:R-:W3:Y:S04]  /*18b40*/  LDL.LU R28, [R1+0x164] ;  /* 0x00016400011c7983 */ /* 0x000ee80000300800 */
[----:B------:R-:W2:Y:S04]  /*18b50*/  LDL.LU R18, [R1+0x144] ;  /* 0x0001440001127983 */ /* 0x000ea80000300800 */
[----:B-1----:R-:W2:Y:S01]  /*18b60*/  LDL.LU R25, [R1+0x154] ;  /* 0x0001540001197983 */ /* 0x002ea20000300800 */
[----:B------:R-:W-:-:S02]  /*18b70*/  ISETP.LT.AND P5, PT, R6, c[0x0][0x178], !P3 ;  /* 0x00005e0006007a0c */ /* 0x000fc40005fa1270 */
[----:B------:R-:W-:Y:S02]  /*18b80*/  ISETP.LT.AND P3, PT, R19, c[0x0][0x178], !P3 ;  /* 0x00005e0013007a0c */ /* 0x000fe40005f61270 */
[----:B------:R-:W-:Y:S02]  /*18b90*/  ISETP.LT.AND P6, PT, R29, c[0x0][0x178], !P1 ;  /* 0x00005e001d007a0c */ /* 0x000fe40004fc1270 */
[C---:B------:R-:W-:Y:S01]  /*18ba0*/  IADD3 R12, R4.reuse, c[0x0][0x198], RZ ;  /* 0x00006600040c7a10 */ /* 0x040fe20007ffe0ff */
[----:B------:R-:W-:Y:S01]  /*18bb0*/  IMAD.WIDE R22, R4, 0x2, R10 ;  /* 0x0000000204167825 */ /* 0x000fe200078e020a */
[----:B------:R-:W-:-:S03]  /*18bc0*/  IADD3 R16, R15, 0x2e, RZ ;  /* 0x0000002e0f107810 */ /* 0x000fc60007ffe0ff */
[----:B------:R-:W-:Y:S01]  /*18bd0*/  IMAD.WIDE R4, R4, 0x2, R20 ;  /* 0x0000000204047825 */ /* 0x000fe200078e0214 */
[----:B------:R-:W-:-:S03]  /*18be0*/  ISETP.LT.AND P4, PT, R14, c[0x0][0x178], !P1 ;  /* 0x00005e000e007a0c */ /* 0x000fc60004f81270 */
[----:B------:R-:W-:Y:S01]  /*18bf0*/  IMAD.WIDE R26, R12, 0x2, R2 ;  /* 0x000000020c1a7825 */ /* 0x000fe200078e0202 */
[----:B------:R-:W-:Y:S02]  /*18c00*/  ISETP.GE.AND P2, PT, R16, c[0x0][0x17c], PT ;  /* 0x00005f0010007a0c */ /* 0x000fe40003f46270 */
[----:B------:R-:W-:-:S04]  /*18c10*/  IADD3 R16, R15, 0x2f, RZ ;  /* 0x0000002f0f107810 */ /* 0x000fc80007ffe0ff */
[----:B------:R-:W-:Y:S01]  /*18c20*/  ISETP.GE.AND P0, PT, R16, c[0x0][0x17c], PT ;  /* 0x00005f0010007a0c */ /* 0x000fe20003f06270 */
[----:B--2---:R0:W-:Y:S01]  /*18c30*/  @P5 STG.E.U16 [R22.64], R25 ;  /* 0x0000001916005986 */ /* 0x0041e2000c101504 */
[----:B------:R-:W-:-:S03]  /*18c40*/  ISETP.LT.AND P5, PT, R6, c[0x0][0x178], !P1 ;  /* 0x00005e0006007a0c */ /* 0x000fc60004fa1270 */
[----:B----4-:R1:W-:Y:S04]  /*18c50*/  @P3 STG.E.U16 [R4.64], R13 ;  /* 0x0000000d04003986 */ /* 0x0103e8000c101504 */
[----:B------:R2:W-:Y:S01]  /*18c60*/  @P6 STG.E.U16 [R26.64], R0 ;  /* 0x000000001a006986 */ /* 0x0005e2000c101504 */
[----:B------:R-:W-:Y:S02]  /*18c70*/  ISETP.LT.AND P6, PT, R19, c[0x0][0x178], !P1 ;  /* 0x00005e0013007a0c */ /* 0x000fe40004fc1270 */
[----:B------:R-:W-:Y:S01]  /*18c80*/  ISETP.LT.AND P1, PT, R29, c[0x0][0x178], !P2 ;  /* 0x00005e001d007a0c */ /* 0x000fe20005721270 */
[----:B0-----:R-:W-:Y:S01]  /*18c90*/  IMAD.WIDE R22, R12, 0x2, R10 ;  /* 0x000000020c167825 */ /* 0x001fe200078e020a */
[----:B-1----:R-:W-:Y:S02]  /*18ca0*/  PRMT R13, R25, 0x7632, R13 ;  /* 0x00007632190d7816 */ /* 0x002fe4000000000d */
[----:B--2---:R-:W-:-:S02]  /*18cb0*/  PRMT R0, R17, 0x7632, R0 ;  /* 0x0000763211007816 */ /* 0x004fc40000000000 */
[----:B------:R-:W2:Y:S01]  /*18cc0*/  LDL.LU R17, [R1+0xae0] ;  /* 0x000ae00001117983 */ /* 0x000ea20000300800 */
[----:B------:R-:W-:-:S04]  /*18cd0*/  IMAD.WIDE R4, R12, 0x2, R8 ;  /* 0x000000020c047825 */ /* 0x000fc800078e0208 */
[C---:B------:R-:W-:Y:S01]  /*18ce0*/  IMAD.WIDE R24, R12.reuse, 0x2, R20 ;  /* 0x000000020c187825 */ /* 0x040fe200078e0214 */
[----:B------:R-:W-:Y:S01]  /*18cf0*/  IADD3 R12, R12, c[0x0][0x198], RZ ;  /* 0x000066000c0c7a10 */ /* 0x000fe20007ffe0ff */
[----:B------:R0:W-:Y:S01]  /*18d00*/  @P4 STG.E.U16 [R4.64], R0 ;  /* 0x0000000004004986 */ /* 0x0001e2000c101504 */
[----:B------:R-:W-:-:S03]  /*18d10*/  PRMT R16, R13, 0x7632, R16 ;  /* 0x000076320d107816 */ /* 0x000fc60000000010 */
[----:B------:R-:W-:Y:S04]  /*18d20*/  @P5 STG.E.U16 [R22.64], R13 ;  /* 0x0000000d16005986 */ /* 0x000fe8000c101504 */
[----:B------:R-:W-:Y:S01]  /*18d30*/  @P6 STG.E.U16 [R24.64], R16 ;  /* 0x0000001018006986 */ /* 0x000fe2000c101504 */
[----:B0-----:R-:W-:Y:S01]  /*18d40*/  IMAD.WIDE R4, R12, 0x2, R2 ;  /* 0x000000020c047825 */ /* 0x001fe200078e0202 */
[----:B------:R-:W-:-:S04]  /*18d50*/  PRMT R0, R7, 0x7632, R0 ;  /* 0x0000763207007816 */ /* 0x000fc80000000000 */
[----:B------:R0:W-:Y:S04]  /*18d60*/  @P1 STG.E.U16 [R4.64], R7 ;  /* 0x0000000704001986 */ /* 0x0001e8000c101504 */
[----:B0-----:R-:W4:Y:S01]  /*18d70*/  LDL.LU R7, [R1+0xc8] ;  /* 0x0000c80001077983 */ /* 0x001f220000300800 */
        /* <DEDUP_REMOVED lines=8> */
[----:B---3--:R0:W-:Y:S02]  /*18e00*/  @P4 STG.E.U16 [R22.64], R28 ;  /* 0x0000001c16004986 */ /* 0x0081e4000c101504 */
[----:B------:R-:W-:Y:S01]  /*18e10*/  IMAD.WIDE R12, R12, 0x2, R20 ;  /* 0x000000020c0c7825 */ /* 0x000fe200078e0214 */
[----:B------:R-:W-:-:S03]  /*18e20*/  ISETP.LT.AND P4, PT, R14, c[0x0][0x178], !P0 ;  /* 0x00005e000e007a0c */ /* 0x000fc60004781270 */
[----:B------:R-:W-:Y:S01]  /*18e30*/  IMAD.WIDE R24, R16, 0x2, R2 ;  /* 0x0000000210187825 */ /* 0x000fe200078e0202 */
[----:B------:R-:W-:Y:S01]  /*18e40*/  ISETP.GE.AND P3, PT, R26, c[0x0][0x17c], PT ;  /* 0x00005f001a007a0c */ /* 0x000fe20003f66270 */
[----:B------:R1:W-:Y:S01]  /*18e50*/  @P5 STG.E.U16 [R4.64], R18 ;  /* 0x0000001204005986 */ /* 0x0003e2000c101504 */
[----:B------:R-:W-:Y:S01]  /*18e60*/  ISETP.LT.AND P5, PT, R6, c[0x0][0x178], !P0 ;  /* 0x00005e0006007a0c */ /* 0x000fe200047a1270 */
[----:B0-----:R-:W-:Y:S01]  /*18e70*/  IMAD.WIDE R22, R16, 0x2, R20 ;  /* 0x0000000210167825 */ /* 0x001fe200078e0214 */
[----:B------:R-:W-:-:S03]  /*18e80*/  IADD3 R26, R15, 0x31, RZ ;  /* 0x000000310f1a7810 */ /* 0x000fc60007ffe0ff */
[----:B-1----:R-:W-:Y:S01]  /*18e90*/  IMAD.WIDE R4, R16, 0x2, R8 ;  /* 0x0000000210047825 */ /* 0x002fe200078e0208 */
[----:B------:R-:W-:Y:S01]  /*18ea0*/  ISETP.GE.AND P1, PT, R26, c[0x0][0x17c], PT ;  /* 0x00005f001a007a0c */ /* 0x000fe20003f26270 */
[----:B--2---:R0:W-:Y:S01]  /*18eb0*/  @P2 STG.E.U16 [R12.64], R17 ;  /* 0x000000110c002986 */ /* 0x0041e2000c101504 */
[----:B------:R-:W-:-:S03]  /*18ec0*/  ISETP.LT.AND P2, PT, R29, c[0x0][0x178], !P3 ;  /* 0x00005e001d007a0c */ /* 0x000fc60005f41270 */
[----:B------:R1:W-:Y:S01]  /*18ed0*/  @P6 STG.E.U16 [R24.64], R0 ;  /* 0x0000000018006986 */ /* 0x0003e2000c101504 */
[----:B------:R-:W-:Y:S01]  /*18ee0*/  ISETP.LT.AND P6, PT, R19, c[0x0][0x178], !P0 ;  /* 0x00005e0013007a0c */ /* 0x000fe200047c1270 */
[----:B0-----:R-:W-:Y:S01]  /*18ef0*/  IMAD.WIDE R12, R16, 0x2, R10 ;  /* 0x00000002100c7825 */ /* 0x001fe200078e020a */
[----:B------:R-:W-:Y:S02]  /*18f00*/  PRMT R17, R18, 0x7632, R17 ;  /* 0x0000763212117816 */ /* 0x000fe40000000011 */
[----:B------:R-:W-:Y:S01]  /*18f10*/  IADD3 R16, R16, c[0x0][0x198], RZ ;  /* 0x0000660010107a10 */ /* 0x000fe20007ffe0ff */
[----:B------:R-:W2:Y:S01]  /*18f20*/  LDL.LU R18, [R1+0x88] ;  /* 0x0000880001127983 */ /* 0x000ea20000300800 */
[----:B-1----:R-:W-:Y:S02]  /*18f30*/  PRMT R0, R28, 0x7632, R0 ;  /* 0x000076321c007816 */ /* 0x002fe40000000000 */
[----:B------:R-:W-:Y:S01]  /*18f40*/  IADD3 R25, R15, 0x32, RZ ;  /* 0x000000320f197810 */ /* 0x000fe20007ffe0ff */
[----:B------:R-:W3:Y:S01]  /*18f50*/  LDL.LU R26, [R1+0x8] ;  /* 0x00000800011a7983 */ /* 0x000ee20000300800 */
[----:B------:R-:W-:-:S02]  /*18f60*/  PRMT R24, R17, 0x7632, R24 ;  /* 0x0000763211187816 */ /* 0x000fc40000000018 */
[----:B------:R-:W-:Y:S01]  /*18f70*/  ISETP.GE.AND P0, PT, R25, c[0x0][0x17c], PT ;  /* 0x00005f0019007a0c */ /* 0x000fe20003f06270 */
[----:B------:R0:W-:Y:S01]  /*18f80*/  @P4 STG.E.U16 [R4.64], R0 ;  /* 0x0000000004004986 */ /* 0x0001e2000c101504 */
[----:B------:R-:W-:-:S03]  /*18f90*/  IADD3 R25, R15, 0x33, RZ ;  /* 0x000000330f197810 */ /* 0x000fc60007ffe0ff */
[----:B------:R-:W-:Y:S04]  /*18fa0*/  @P5 STG.E.U16 [R12.64], R17 ;  /* 0x000000110c005986 */ /* 0x000fe8000c101504 */
[----:B------:R1:W-:Y:S01]  /*18fb0*/  @P6 STG.E.U16 [R22.64], R24 ;  /* 0x0000001816006986 */ /* 0x0003e2000c101504 */
[----:B0-----:R-:W-:-:S03]  /*18fc0*/  IMAD.WIDE R4, R16, 0x2, R2 ;  /* 0x0000000210047825 */ /* 0x001fc600078e0202 */
[----:B------:R-:W3:Y:S04]  /*18fd0*/  LDL.LU R28, [R1+0x138] ;  /* 0x00013800011c7983 */ /* 0x000ee80000300800 */
[----:B----4-:R0:W-:Y:S01]  /*18fe0*/  @P2 STG.E.U16 [R4.64], R7 ;  /* 0x0000000704002986 */ /* 0x0101e2000c101504 */
[----:B------:R-:W-:Y:S02]  /*18ff0*/  ISETP.GE.AND P2, PT, R25, c[0x0][0x17c], PT ;  /* 0x00005f0019007a0c */ /* 0x000fe40003f46270 */
[----:B-1----:R-:W-:Y:S01]  /*19000*/  PRMT R24, R7, 0x7632, R24 ;  /* 0x0000763207187816 */ /* 0x002fe20000000018 */
[----:B------:R-:W4:Y:S04]  /*19010*/  LDL.LU R27, [R1+0x128] ;  /* 0x00012800011b7983 */ /* 0x000f280000300800 */
[----:B0-----:R-:W3:Y:S04]  /*19020*/  LDL.LU R7, [R1+0x118] ;  /* 0x0001180001077983 */ /* 0x001ee80000300800 */
[----:B------:R-:W3:Y:S01]  /*19030*/  LDL.LU R25, [R1+0x78] ;  /* 0x0000780001197983 */ /* 0x000ee20000300800 */
[----:B------:R-:W-:-:S02]  /*19040*/  ISETP.LT.AND P4, PT, R14, c[0x0][0x178], !P3 ;  /* 0x00005e000e007a0c */ /* 0x000fc40005f81270 */
[----:B------:R-:W-:Y:S01]  /*19050*/  ISETP.LT.AND P5, PT, R6, c[0x0][0x178], !P3 ;  /* 0x00005e0006007a0c */ /* 0x000fe20005fa1270 */
[C---:B------:R-:W-:Y:S01]  /*19060*/  IMAD.WIDE R12, R16.reuse, 0x2, R8 ;  /* 0x00000002100c7825 */ /* 0x040fe200078e0208 */
[----:B------:R-:W-:Y:S02]  /*19070*/  ISETP.LT.AND P3, PT, R19, c[0x0][0x178], !P3 ;  /* 0x00005e0013007a0c */ /* 0x000fe40005f61270 */
[----:B------:R-:W-:Y:S01]  /*19080*/  ISETP.LT.AND P6, PT, R29, c[0x0][0x178], !P1 ;  /* 0x00005e001d007a0c */ /* 0x000fe20004fc1270 */
[C---:B------:R-:W-:Y:S01]  /*19090*/  IMAD.WIDE R4, R16.reuse, 0x2, R10 ;  /* 0x0000000210047825 */ /* 0x040fe200078e020a */
[----:B------:R-:W-:-:S03]  /*190a0*/  IADD3 R0, R16, c[0x0][0x198], RZ ;  /* 0x0000660010007a10 */ /* 0x000fc60007ffe0ff */
[----:B------:R-:W-:-:S04]  /*190b0*/  IMAD.WIDE R16, R16, 0x2, R20 ;  /* 0x0000000210107825 */ /* 0x000fc800078e0214 */
[----:B------:R-:W-:Y:S01]  /*190c0*/  IMAD.WIDE R22, R0, 0x2, R2 ;  /* 0x0000000200167825 */ /* 0x000fe200078e0202 */
[----:B--2---:R0:W-:Y:S01]  /*190d0*/  @P4 STG.E.U16 [R12.64], R18 ;  /* 0x000000120c004986 */ /* 0x0041e2000c101504 */
[----:B------:R-:W-:Y:S02]  /*190e0*/  ISETP.LT.AND P4, PT, R14, c[0x0][0x178], !P1 ;  /* 0x00005e000e007a0c */ /* 0x000fe40004f81270 */
[----:B0-----:R-:W-:Y:S01]  /*190f0*/  IMAD.WIDE R12, R0, 0x2, R10 ;  /* 0x00000002000c7825 */ /* 0x001fe200078e020a */
[----:B---3--:R0:W-:Y:S01]  /*19100*/  @P5 STG.E.U16 [R4.64], R25 ;  /* 0x0000001904005986 */ /* 0x0081e2000c101504 */
[----:B------:R-:W-:-:S03]  /*19110*/  ISETP.LT.AND P5, PT, R6, c[0x0][0x178], !P1 ;  /* 0x00005e0006007a0c */ /* 0x000fc60004fa1270 */
[----:B------:R-:W-:Y:S04]  /*19120*/  @P3 STG.E.U16 [R16.64], R26 ;  /* 0x0000001a10003986 */ /* 0x000fe8000c101504 */
[----:B------:R1:W-:Y:S01]  /*19130*/  @P6 STG.E.U16 [R22.64], R24 ;  /* 0x0000001816006986 */ /* 0x0003e2000c101504 */
[----:B0-----:R-:W-:Y:S01]  /*19140*/  IMAD.WIDE R4, R0, 0x2, R8 ;  /* 0x0000000200047825 */ /* 0x001fe200078e0208 */
[----:B-1----:R-:W-:Y:S02]  /*19150*/  PRMT R22, R18, 0x7632, R22 ;  /* 0x0000763212167816 */ /* 0x002fe40000000016 */
[----:B------:R-:W-:Y:S01]  /*19160*/  PRMT R23, R25, 0x7632, R23 ;  /* 0x0000763219177816 */ /* 0x000fe20000000017 */
[----:B------:R-:W2:Y:S04]  /*19170*/  LDL.LU R18, [R1+0xadc] ;  /* 0x000adc0001127983 */ /* 0x000ea80000300800 */
[----:B------:R0:W-:Y:S04]  /*19180*/  @P4 STG.E.U16 [R4.64], R22 ;  /* 0x0000001604004986 */ /* 0x0001e8000c101504 */
[----:B------:R-:W-:Y:S01]  /*19190*/  @P5 STG.E.U16 [R12.64], R23 ;  /* 0x000000170c005986 */ /* 0x000fe2000c101504 */
[----:B------:R-:W-:-:S03]  /*191a0*/  ISETP.LT.AND P5, PT, R6, c[0x0][0x178], !P0 ;  /* 0x00005e0006007a0c */ /* 0x000fc600047a1270 */
[----:B------:R-:W3:Y:S01]  /*191b0*/  LDL.LU R6, [R1+0xad8] ;  /* 0x000ad80001067983 */ /* 0x000ee20000300800 */
[----:B------:R-:W-:Y:S02]  /*191c0*/  ISETP.LT.AND P6, PT, R19, c[0x0][0x178], !P1 ;  /* 0x00005e0013007a0c */ /* 0x000fe40004fc1270 */
[----:B------:R-:W-:Y:S01]  /*191d0*/  ISETP.LT.AND P1, PT, R29, c[0x0][0x178], !P0 ;  /* 0x00005e001d007a0c */ /* 0x000fe20004721270 */
[C---:B------:R-:W-:Y:S01]  /*191e0*/  IMAD.WIDE R16, R0.reuse, 0x2, R20 ;  /* 0x0000000200107825 */ /* 0x040fe200078e0214 */
[----:B------:R-:W-:Y:S02]  /*191f0*/  IADD3 R0, R0, c[0x0][0x198], RZ ;  /* 0x0000660000007a10 */ /* 0x000fe40007ffe0ff */
[----:B------:R-:W-:Y:S02]  /*19200*/  PRMT R24, R26, 0x7632, R24 ;  /* 0x000076321a187816 */ /* 0x000fe40000000018 */
[C---:B------:R-:W-:Y:S01]  /*19210*/  IADD3 R25, R15.reuse, 0x34, RZ ;  /* 0x000000340f197810 */ /* 0x040fe20007ffe0ff */
[----:B0-----:R-:W-:Y:S01]  /*19220*/  IMAD.WIDE R4, R0, 0x2, R2 ;  /* 0x0000000200047825 */ /* 0x001fe200078e0202 */
[----:B------:R-:W-:-:S02]  /*19230*/  IADD3 R26, R15, 0x35, RZ ;  /* 0x000000350f1a7810 */ /* 0x000fc40007ffe0ff */
[----:B------:R-:W-:Y:S01]  /*19240*/  ISETP.GE.AND P3, PT, R25, c[0x0][0x17c], PT ;  /* 0x00005f0019007a0c */ /* 0x000fe20003f66270 */
[----:B------:R-:W-:Y:S01]  /*19250*/  @P6 STG.E.U16 [R16.64], R24 ;  /* 0x0000001810006986 */ /* 0x000fe2000c101504 */
[----:B------:R-:W-:-:S03]  /*19260*/  PRMT R25, R28, 0x7632, R25 ;  /* 0x000076321c197816 */ /* 0x000fc60000000019 */
[----:B------:R0:W-:Y:S01]  /*19270*/  @P1 STG.E.U16 [R4.64], R28 ;  /* 0x0000001c04001986 */ /* 0x0001e2000c101504 */
[----:B------:R-:W-:-:S03]  /*19280*/  ISETP.GE.AND P1, PT, R26, c[0x0][0x17c], PT ;  /* 0x00005f001a007a0c */ /* 0x000fc60003f26270 */
[----:B0-----:R-:W2:Y:S04]  /*19290*/  LDL.LU R28, [R1+0x188] ;  /* 0x00018800011c7983 */ /* 0x001ea80000300800 */
[----:B------:R-:W2:Y:S01]  /*192a0*/  LDL.LU R26, [R1+0xa88] ;  /* 0x000a8800011a7983 */ /* 0x000ea20000300800 */
[----:B------:R-:W-:Y:S02]  /*192b0*/  ISETP.LT.AND P4, PT, R14, c[0x0][0x178], !P0 ;  /* 0x00005e000e007a0c */ /* 0x000fe40004781270 */
[----:B------:R-:W-:Y:S02]  /*192c0*/  ISETP.LT.AND P0, PT, R19, c[0x0][0x178], !P0 ;  /* 0x00005e0013007a0c */ /* 0x000fe40004701270 */
[----:B------:R-:W-:Y:S02]  /*192d0*/  ISETP.LT.AND P6, PT, R29, c[0x0][0x178], !P2 ;  /* 0x00005e001d007a0c */ /* 0x000fe400057c1270 */
[C---:B------:R-:W-:Y:S01]  /*192e0*/  IADD3 R24, R0.reuse, c[0x0][0x198], RZ ;  /* 0x0000660000187a10 */ /* 0x040fe20007ffe0ff */
[----:B------:R-:W-:-:S04]  /*192f0*/  IMAD.WIDE R12, R0, 0x2, R8 ;  /* 0x00000002000c7825 */ /* 0x000fc800078e0208 */
[----:B------:R-:W-:-:S04]  /*19300*/  IMAD.WIDE R4, R0, 0x2, R10 ;  /* 0x0000000200047825 */ /* 0x000fc800078e020a */
[----:B------:R-:W-:Y:S01]  /*19310*/  IMAD.WIDE R16, R0, 0x2, R20 ;  /* 0x0000000200107825 */ /* 0x000fe200078e0214 */
[----:B----4-:R-:W-:Y:S03]  /*19320*/  @P4 STG.E.U16 [R12.64], R27 ;  /* 0x0000001b0c004986 */ /* 0x010fe6000c101504 */
[----:B------:R-:W-:Y:S01]  /*19330*/  IMAD.WIDE R22, R24, 0x2, R2 ;  /* 0x0000000218167825 */ /* 0x000fe200078e0202 */
[----:B------:R-:W-:Y:S01]  /*19340*/  @P5 STG.E.U16 [R4.64], R7 ;  /* 0x0000000704005986 */ /* 0x000fe2000c101504 */
[----:B------:R-:W-:-:S03]  /*19350*/  ISETP.LT.AND P5, PT, R14, c[0x0][0x178], !P3 ;  /* 0x00005e000e007a0c */ /* 0x000fc60005fa1270 */
[----:B---3--:R-:W-:Y:S04]  /*19360*/  @P0 STG.E.U16 [R16.64], R6 ;  /* 0x0000000610000986 */ /* 0x008fe8000c101504 */
[----:B------:R0:W-:Y:S01]  /*19370*/  @P6 STG.E.U16 [R22.64], R25 ;  /* 0x0000001916006986 */ /* 0x0001e2000c101504 */
[----:B------:R-:W-:-:S03]  /*19380*/  ISETP.LT.AND P0, PT, R14, c[0x0][0x178], !P2 ;  /* 0x00005e000e007a0c */ /* 0x000fc60005701270 */
[----:B0-----:R-:W3:Y:S01]  /*19390*/  LDL.LU R23, [R1+0x178] ;  /* 0x0001780001177983 */ /* 0x001ee20000300800 */
[----:B------:R-:W-:-:S03]  /*193a0*/  PRMT R6, R7, 0x7632, R6 ;  /* 0x0000763207067816 */ /* 0x000fc60000000006 */
[----:B------:R-:W4:Y:S04]  /*193b0*/  LDL.LU R7, [R1+0x158] ;  /* 0x0001580001077983 */ /* 0x000f280000300800 */
[----:B------:R-:W4:Y:S01]  /*193c0*/  LDL.LU R14, [R1+0xad4] ;  /* 0x000ad400010e7983 */ /* 0x000f220000300800 */
[----:B------:R-:W-:Y:S01]  /*193d0*/  PRMT R22, R27, 0x7632, R22 ;  /* 0x000076321b167816 */ /* 0x000fe20000000016 */
[----:B------:R-:W-:Y:S01]  /*193e0*/  IMAD.WIDE R12, R24, 0x2, R8 ;  /* 0x00000002180c7825 */ /* 0x000fe200078e0208 */
[----:B--2---:R-:W-:Y:S02]  /*193f0*/  ISETP.LT.AND P4, PT, R26, c[0x0][0x178], !P2 ;  /* 0x00005e001a007a0c */ /* 0x004fe40005781270 */
[----:B------:R-:W-:Y:S01]  /*19400*/  ISETP.LT.AND P2, PT, R19, c[0x0][0x178], !P2 ;  /* 0x00005e0013007a0c */ /* 0x000fe20005741270 */
[C---:B------:R-:W-:Y:S01]  /*19410*/  IMAD.WIDE R4, R24.reuse, 0x2, R10 ;  /* 0x0000000218047825 */ /* 0x040fe200078e020a */
[----:B------:R-:W-:-:S02]  /*19420*/  IADD3 R0, R24, c[0x0][0x198], RZ ;  /* 0x0000660018007a10 */ /* 0x000fc40007ffe0ff */
[----:B------:R-:W-:Y:S01]  /*19430*/  PRMT R16, R6, 0x7632, R16 ;  /* 0x0000763206107816 */ /* 0x000fe20000000010 */
[----:B------:R-:W-:Y:S01]  /*19440*/  IMAD.WIDE R24, R24, 0x2, R20 ;  /* 0x0000000218187825 */ /* 0x000fe200078e0214 */
[----:B------:R0:W-:Y:S01]  /*19450*/  @P0 STG.E.U16 [R12.64], R22 ;  /* 0x000000160c000986 */ /* 0x0001e2000c101504 */
[----:B------:R-:W-:-:S04]  /*19460*/  ISETP.LT.AND P6, PT, R29, c[0x0][0x178], !P3 ;  /* 0x00005e001d007a0c */ /* 0x000fc80005fc1270 */
[----:B------:R-:W-:Y:S04]  /*19470*/  @P4 STG.E.U16 [R4.64], R6 ;  /* 0x0000000604004986 */ /* 0x000fe8000c101504 */
[----:B------:R1:W-:Y:S01]  /*19480*/  @P2 STG.E.U16 [R24.64], R16 ;  /* 0x0000001018002986 */ /* 0x0003e2000c101504 */
[----:B0-----:R-:W-:-:S03]  /*19490*/  IMAD.WIDE R12, R0, 0x2, R2 ;  /* 0x00000002000c7825 */ /* 0x001fc600078e0202 */
[----:B-1----:R-:W2:Y:S01]  /*194a0*/  LDL.LU R25, [R1+0xa54] ;  /* 0x000a540001197983 */ /* 0x002ea20000300800 */
[----:B------:R-:W-:Y:S02]  /*194b0*/  IADD3 R6, R15, 0x37, RZ ;  /* 0x000000370f067810 */ /* 0x000fe40007ffe0ff */
[----:B------:R-:W-:Y:S01]  /*194c0*/  ISETP.LT.AND P4, PT, R26, c[0x0][0x178], !P3 ;  /* 0x00005e001a007a0c */ /* 0x000fe20005f81270 */
[----:B------:R0:W-:Y:S01]  /*194d0*/  @P6 STG.E.U16 [R12.64], R28 ;  /* 0x0000001c0c006986 */ /* 0x0001e2000c101504 */
[----:B------:R-:W-:Y:S01]  /*194e0*/  ISETP.LT.AND P3, PT, R19, c[0x0][0x178], !P3 ;  /* 0x00005e0013007a0c */ /* 0x000fe20005f61270 */
[----:B------:R-:W-:Y:S01]  /*194f0*/  IMAD.WIDE R4, R0, 0x2, R8 ;  /* 0x0000000200047825 */ /* 0x000fe200078e0208 */
[----:B------:R-:W-:Y:S01]  /*19500*/  ISETP.LT.AND P6, PT, R29, c[0x0][0x178], !P1 ;  /* 0x00005e001d007a0c */ /* 0x000fe20004fc1270 */
[----:B------:R-:W2:Y:S01]  /*19510*/  LDL.LU R27, [R1+0x168] ;  /* 0x00016800011b7983 */ /* 0x000ea20000300800 */
[----:B------:R-:W-:Y:S02]  /*19520*/  ISETP.GE.AND P2, PT, R6, c[0x0][0x17c], PT ;  /* 0x00005f0006007a0c */ /* 0x000fe40003f46270 */
[----:B------:R-:W-:-:S02]  /*19530*/  IADD3 R17, R15, 0x36, RZ ;  /* 0x000000360f117810 */ /* 0x000fc40007ffe0ff */
[C---:B------:R-:W-:Y:S02]  /*19540*/  IADD3 R6, R0.reuse, c[0x0][0x198], RZ ;  /* 0x0000660000067a10 */ /* 0x040fe40007ffe0ff */
[----:B------:R-:W-:Y:S01]  /*19550*/  ISETP.GE.AND P0, PT, R17, c[0x0][0x17c], PT ;  /* 0x00005f0011007a0c */ /* 0x000fe20003f06270 */
[----:B0-----:R-:W-:Y:S01]  /*19560*/  IMAD.WIDE R12, R0, 0x2, R20 ;  /* 0x00000002000c7825 */ /* 0x001fe200078e0214 */
[----:B------:R-:W-:Y:S02]  /*19570*/  PRMT R24, R28, 0x7632, R24 ;  /* 0x000076321c187816 */ /* 0x000fe40000000018 */
[----:B------:R-:W2:Y:S01]  /*19580*/  LDL.LU R28, [R1+0x148] ;  /* 0x00014800011c7983 */ /* 0x000ea20000300800 */
[----:B------:R-:W-:-:S03]  /*19590*/  IMAD.WIDE R16, R6, 0x2, R2 ;  /* 0x0000000206107825 */ /* 0x000fc600078e0202 */
[----:B---3--:R0:W-:Y:S02]  /*195a0*/  @P5 STG.E.U16 [R4.64], R23 ;  /* 0x0000001704005986 */ /* 0x0081e4000c101504 */
[----:B0-----:R-:W-:-:S05]  /*195b0*/  IMAD.WIDE R4, R0, 0x2, R10 ;  /* 0x0000000200047825 */ /* 0x001fca00078e020a */
[----:B----4-:R-:W-:Y:S04]  /*195c0*/  @P4 STG.E.U16 [R4.64], R7 ;  /* 0x0000000704004986 */ /* 0x010fe8000c101504 */
[----:B------:R-:W-:Y:S04]  /*195d0*/  @P3 STG.E.U16 [R12.64], R14 ;  /* 0x0000000e0c003986 */ /* 0x000fe8000c101504 */
[----:B------:R0:W-:Y:S04]  /*195e0*/  @P6 STG.E.U16 [R16.64], R24 ;  /* 0x0000001810006986 */ /* 0x0001e8000c101504 */
[----:B0-----:R-:W3:Y:S01]  /*195f0*/  LDL.LU R24, [R1+0x198] ;  /* 0x0001980001187983 */ /* 0x001ee20000300800 */
[----:B------:R-:W-:Y:S01]  /*19600*/  PRMT R0, R23, 0x7632, R0 ;  /* 0x0000763217007816 */ /* 0x000fe20000000000 */
[----:B------:R-:W-:Y:S01]  /*19610*/  IMAD.WIDE R22, R6, 0x2, R8 ;  /* 0x0000000206167825 */ /* 0x000fe200078e0208 */
[----:B------:R-:W-:-:S02]  /*19620*/  ISETP.LT.AND P3, PT, R26, c[0x0][0x178], !P1 ;  /* 0x00005e001a007a0c */ /* 0x000fc40004f61270 */
[----:B--2---:R-:W-:Y:S02]  /*19630*/  ISETP.LT.AND P5, PT, R25, c[0x0][0x178], !P1 ;  /* 0x00005e0019007a0c */ /* 0x004fe40004fa1270 */
[----:B------:R-:W-:Y:S02]  /*19640*/  ISETP.LT.AND P1, PT, R19, c[0x0][0x178], !P1 ;  /* 0x00005e0013007a0c */ /* 0x000fe40004f21270 */
[----:B------:R-:W-:Y:S01]  /*19650*/  ISETP.LT.AND P6, PT, R29, c[0x0][0x178], !P0 ;  /* 0x00005e001d007a0c */ /* 0x000fe200047c1270 */
[----:B------:R-:W-:Y:S01]  /*19660*/  IMAD.WIDE R4, R6, 0x2, R10 ;  /* 0x0000000206047825 */ /* 0x000fe200078e020a */
[----:B------:R-:W-:Y:S02]  /*19670*/  PRMT R16, R7, 0x7632, R16 ;  /* 0x0000763207107816 */ /* 0x000fe40000000010 */
[----:B------:R-:W-:Y:S01]  /*19680*/  ISETP.LT.AND P4, PT, R26, c[0x0][0x178], !P0 ;  /* 0x00005e001a007a0c */ /* 0x000fe20004781270 */
[----:B------:R-:W-:Y:S01]  /*19690*/  IMAD.WIDE R12, R6, 0x2, R20 ;  /* 0x00000002060c7825 */ /* 0x000fe200078e0214 */
[----:B------:R-:W-:Y:S01]  /*196a0*/  PRMT R14, R14, 0x7632, R14 ;  /* 0x000076320e0e7816 */ /* 0x000fe2000000000e */
[----:B------:R-:W2:Y:S04]  /*196b0*/  LDL.LU R7, [R1+0xad0] ;  /* 0x000ad00001077983 */ /* 0x000ea80000300800 */
[----:B------:R0:W-:Y:S01]  /*196c0*/  @P5 STG.E.U16 [R22.64], R0 ;  /* 0x0000000016005986 */ /* 0x0001e2000c101504 */
[----:B------:R-:W-:-:S02]  /*196d0*/  ISETP.LT.AND P5, PT, R25, c[0x0][0x178], !P0 ;  /* 0x00005e0019007a0c */ /* 0x000fc400047a1270 */
[----:B------:R-:W-:Y:S01]  /*196e0*/  IADD3 R17, R15, 0x38, RZ ;  /* 0x000000380f117810 */ /* 0x000fe20007ffe0ff */
[----:B------:R1:W-:Y:S01]  /*196f0*/  @P3 STG.E.U16 [R4.64], R16 ;  /* 0x0000001004003986 */ /* 0x0003e2000c101504 */
[----:B0-----:R-:W-:-:S03]  /*19700*/  IADD3 R0, R6, c[0x0][0x198], RZ ;  /* 0x0000660006007a10 */ /* 0x001fc60007ffe0ff */
[----:B------:R0:W-:Y:S01]  /*19710*/  @P1 STG.E.U16 [R12.64], R14 ;  /* 0x0000000e0c001986 */ /* 0x0001e2000c101504 */
[----:B------:R-:W-:Y:S01]  /*19720*/  ISETP.GE.AND P3, PT, R17, c[0x0][0x17c], PT ;  /* 0x00005f0011007a0c */ /* 0x000fe20003f66270 */
[C---:B-1----:R-:W-:Y:S01]  /*19730*/  IMAD.WIDE R4, R0.reuse, 0x2, R2 ;  /* 0x0000000200047825 */ /* 0x042fe200078e0202 */
[----:B------:R-:W-:Y:S01]  /*19740*/  IADD3 R6, R15, 0x39, RZ ;  /* 0x000000390f067810 */ /* 0x000fe20007ffe0ff */
[----:B------:R-:W4:Y:S02]  /*19750*/  LDL.LU R23, [R1+0xc] ;  /* 0x00000c0001177983 */ /* 0x000f240000300800 */
[----:B------:R-:W-:-:S04]  /*19760*/  IMAD.WIDE R16, R0, 0x2, R10 ;  /* 0x0000000200107825 */ /* 0x000fc800078e020a */
[----:B0-----:R-:W-:Y:S01]  /*19770*/  IMAD.WIDE R12, R0, 0x2, R8 ;  /* 0x00000002000c7825 */ /* 0x001fe200078e0208 */
[----:B------:R-:W-:Y:S02]  /*19780*/  ISETP.LT.AND P0, PT, R19, c[0x0][0x178], !P0 ;  /* 0x00005e0013007a0c */ /* 0x000fe40004701270 */
[----:B------:R-:W-:Y:S02]  /*19790*/  ISETP.GE.AND P1, PT, R6, c[0x0][0x17c], PT ;  /* 0x00005f0006007a0c */ /* 0x000fe40003f26270 */
[----:B------:R-:W-:Y:S02]  /*197a0*/  IADD3 R6, R0, c[0x0][0x198], RZ ;  /* 0x0000660000067a10 */ /* 0x000fe40007ffe0ff */
[----:B------:R-:W-:Y:S01]  /*197b0*/  PRMT R14, R27, 0x7632, R14 ;  /* 0x000076321b0e7816 */ /* 0x000fe2000000000e */
[----:B---3--:R0:W-:Y:S04]  /*197c0*/  @P6 STG.E.U16 [R4.64], R24 ;  /* 0x0000001804006986 */ /* 0x0081e8000c101504 */
[----:B------:R1:W-:Y:S01]  /*197d0*/  @P5 STG.E.U16 [R12.64], R27 ;  /* 0x0000001b0c005986 */ /* 0x0003e2000c101504 */
[----:B------:R-:W-:-:S03]  /*197e0*/  ISETP.LT.AND P5, PT, R29, c[0x0][0x178], !P2 ;  /* 0x00005e001d007a0c */ /* 0x000fc600057a1270 */
[----:B------:R3:W-:Y:S01]  /*197f0*/  @P4 STG.E.U16 [R16.64], R28 ;  /* 0x0000001c10004986 */ /* 0x0007e2000c101504 */
[----:B------:R-:W-:Y:S02]  /*19800*/  ISETP.LT.AND P4, PT, R25, c[0x0][0x178], !P2 ;  /* 0x00005e0019007a0c */ /* 0x000fe40005781270 */
[----:B------:R-:W-:Y:S01]  /*19810*/  ISETP.LT.AND P6, PT, R26, c[0x0][0x178], !P2 ;  /* 0x00005e001a007a0c */ /* 0x000fe200057c1270 */
[----:B0-----:R-:W-:Y:S01]  /*19820*/  IMAD.WIDE R4, R0, 0x2, R20 ;  /* 0x0000000200047825 */ /* 0x001fe200078e0214 */
[----:B------:R-:W-:Y:S02]  /*19830*/  PRMT R22, R24, 0x7632, R22 ;  /* 0x0000763218167816 */ /* 0x000fe40000000016 */
[----:B------:R-:W-:Y:S01]  /*19840*/  ISETP.LT.AND P2, PT, R19, c[0x0][0x178], !P2 ;  /* 0x00005e0013007a0c */ /* 0x000fe20005741270 */
[C---:B-1----:R-:W-:Y:S01]  /*19850*/  IMAD.WIDE R12, R6.reuse, 0x2, R2 ;  /* 0x00000002060c7825 */ /* 0x042fe200078e0202 */
[----:B------:R0:W-:Y:S03]  /*19860*/  @P0 STG.E.U16 [R4.64], R18 ;  /* 0x0000001204000986 */ /* 0x0001e6000c101504 */
[C---:B---3--:R-:W-:Y:S01]  /*19870*/  IMAD.WIDE R16, R6.reuse, 0x2, R8 ;  /* 0x0000000206107825 */ /* 0x048fe200078e0208 */
[----:B------:R1:W-:Y:S04]  /*19880*/  @P5 STG.E.U16 [R12.64], R22 ;  /* 0x000000160c005986 */ /* 0x0003e8000c101504 */
[----:B------:R3:W-:Y:S01]  /*19890*/  @P4 STG.E.U16 [R16.64], R14 ;  /* 0x0000000e10004986 */ /* 0x0007e2000c101504 */
[----:B0-----:R-:W-:Y:S01]  /*198a0*/  IMAD.WIDE R4, R6, 0x2, R10 ;  /* 0x0000000206047825 */ /* 0x001fe200078e020a */
[----:B------:R-:W-:-:S03]  /*198b0*/  PRMT R18, R18, 0x7632, R18 ;  /* 0x0000763212127816 */ /* 0x000fc60000000012 */
[----:B-1----:R-:W-:Y:S01]  /*198c0*/  IMAD.WIDE R12, R6, 0x2, R20 ;  /* 0x00000002060c7825 */ /* 0x002fe200078e0214 */
[----:B------:R-:W2:Y:S01]  /*198d0*/  LDL.LU R22, [R1+0x7c] ;  /* 0x00007c0001167983 */ /* 0x000ea20000300800 */
[----:B---3--:R-:W-:-:S03]  /*198e0*/  PRMT R14, R28, 0x7632, R14 ;  /* 0x000076321c0e7816 */ /* 0x008fc6000000000e */
[----:B------:R-:W3:Y:S04]  /*198f0*/  LDL.LU R17, [R1+0x8c] ;  /* 0x00008c0001117983 */ /* 0x000ee80000300800 */
[----:B------:R-:W4:Y:S04]  /*19900*/  LDL.LU R24, [R1+0x13c] ;  /* 0x00013c0001187983 */ /* 0x000f280000300800 */
[----:B------:R-:W4:Y:S04]  /*19910*/  LDL.LU R28, [R1+0x12c] ;  /* 0x00012c00011c7983 */ /* 0x000f280000300800 */
[----:B------:R-:W-:Y:S04]  /*19920*/  @P6 STG.E.U16 [R4.64], R14 ;  /* 0x0000000e04006986 */ /* 0x000fe8000c101504 */
[----:B------:R-:W4:Y:S04]  /*19930*/  LDL.LU R27, [R1+0x11c] ;  /* 0x00011c00011b7983 */ /* 0x000f280000300800 */
[----:B------:R0:W-:Y:S04]  /*19940*/  @P2 STG.E.U16 [R12.64], R18 ;  /* 0x000000120c002986 */ /* 0x0001e8000c101504 */
[----:B0-----:R-:W4:Y:S01]  /*19950*/  LDL.LU R18, [R1+0xcc] ;  /* 0x0000cc0001127983 */ /* 0x001f220000300800 */
[----:B------:R-:W-:-:S02]  /*19960*/  IADD3 R0, R15, 0x3a, RZ ;  /* 0x0000003a0f007810 */ /* 0x000fc40007ffe0ff */
[----:B------:R-:W-:Y:S02]  /*19970*/  ISETP.LT.AND P4, PT, R29, c[0x0][0x178], !P3 ;  /* 0x00005e001d007a0c */ /* 0x000fe40005f81270 */
[----:B------:R-:W-:Y:S02]  /*19980*/  ISETP.GE.AND P0, PT, R0, c[0x0][0x17c], PT ;  /* 0x00005f0000007a0c */ /* 0x000fe40003f06270 */
[----:B------:R-:W-:Y:S02]  /*19990*/  ISETP.LT.AND P5, PT, R25, c[0x0][0x178], !P3 ;  /* 0x00005e0019007a0c */ /* 0x000fe40005fa1270 */
[----:B------:R-:W-:Y:S02]  /*199a0*/  IADD3 R0, R6, c[0x0][0x198], RZ ;  /* 0x0000660006007a10 */ /* 0x000fe40007ffe0ff */
[----:B------:R-:W-:Y:S02]  /*199b0*/  ISETP.LT.AND P6, PT, R26, c[0x0][0x178], !P3 ;  /* 0x00005e001a007a0c */ /* 0x000fe40005fc1270 */
[----:B------:R-:W-:Y:S01]  /*199c0*/  ISETP.LT.AND P3, PT, R19, c[0x0][0x178], !P3 ;  /* 0x00005e0013007a0c */ /* 0x000fe20005f61270 */
[----:B------:R-:W-:-:S04]  /*199d0*/  IMAD.WIDE R4, R0, 0x2, R2 ;  /* 0x0000000200047825 */ /* 0x000fc800078e0202 */
[----:B------:R-:W-:Y:S01]  /*199e0*/  IMAD.WIDE R12, R0, 0x2, R8 ;  /* 0x00000002000c7825 */ /* 0x000fe200078e0208 */
[----:B------:R-:W-:-:S04]  /*199f0*/  IADD3 R6, R15, 0x3b, RZ ;  /* 0x0000003b0f067810 */ /* 0x000fc80007ffe0ff */
[----:B------:R-:W-:Y:S02]  /*19a00*/  ISETP.GE.AND P2, PT, R6, c[0x0][0x17c], PT ;  /* 0x00005f0006007a0c */ /* 0x000fe40003f46270 */
[----:B------:R-:W-:Y:S02]  /*19a10*/  IADD3 R6, R15, 0x3c, RZ ;  /* 0x0000003c0f067810 */ /* 0x000fe40007ffe0ff */
[----:B--2---:R-:W-:Y:S02]  /*19a20*/  PRMT R16, R22, 0x7632, R16 ;  /* 0x0000763216107816 */ /* 0x004fe40000000010 */
[----:B---3--:R-:W-:Y:S01]  /*19a30*/  PRMT R14, R17, 0x7632, R14 ;  /* 0x00007632110e7816 */ /* 0x008fe2000000000e */
[----:B----4-:R0:W-:Y:S04]  /*19a40*/  @P4 STG.E.U16 [R4.64], R18 ;  /* 0x0000001204004986 */ /* 0x0101e8000c101504 */
[----:B------:R1:W-:Y:S01]  /*19a50*/  @P5 STG.E.U16 [R12.64], R17 ;  /* 0x000000110c005986 */ /* 0x0003e2000c101504 */
[----:B------:R-:W-:Y:S01]  /*19a60*/  ISETP.LT.AND P5, PT, R29, c[0x0][0x178], !P1 ;  /* 0x00005e001d007a0c */ /* 0x000fe20004fa1270 */
[----:B0-----:R-:W-:-:S04]  /*19a70*/  IMAD.WIDE R4, R0, 0x2, R10 ;  /* 0x0000000200047825 */ /* 0x001fc800078e020a */
[C---:B-1----:R-:W-:Y:S01]  /*19a80*/  IMAD.WIDE R12, R0.reuse, 0x2, R20 ;  /* 0x00000002000c7825 */ /* 0x042fe200078e0214 */
[----:B------:R0:W-:Y:S01]  /*19a90*/  @P6 STG.E.U16 [R4.64], R22 ;  /* 0x0000001604006986 */ /* 0x0001e2000c101504 */
[----:B------:R-:W-:Y:S02]  /*19aa0*/  IADD3 R0, R0, c[0x0][0x198], RZ ;  /* 0x0000660000007a10 */ /* 0x000fe40007ffe0ff */
[----:B------:R-:W-:Y:S01]  /*19ab0*/  ISETP.LT.AND P6, PT, R25, c[0x0][0x178], !P1 ;  /* 0x00005e0019007a0c */ /* 0x000fe20004fc1270 */
[----:B------:R1:W-:Y:S01]  /*19ac0*/  @P3 STG.E.U16 [R12.64], R23 ;  /* 0x000000170c003986 */ /* 0x0003e2000c101504 */
[----:B------:R-:W-:Y:S02]  /*19ad0*/  ISETP.LT.AND P3, PT, R26, c[0x0][0x178], !P1 ;  /* 0x00005e001a007a0c */ /* 0x000fe40004f61270 */
[----:B------:R-:W-:Y:S02]  /*19ae0*/  ISETP.GE.AND P4, PT, R6, c[0x0][0x17c], PT ;  /* 0x00005f0006007a0c */ /* 0x000fe40003f86270 */
[----:B------:R-:W-:Y:S01]  /*19af0*/  PRMT R6, R18, 0x7632, R6 ;  /* 0x0000763212067816 */ /* 0x000fe20000000006 */
[----:B0-----:R-:W-:Y:S01]  /*19b00*/  IMAD.WIDE R4, R0, 0x2, R2 ;  /* 0x0000000200047825 */ /* 0x001fe200078e0202 */
[----:B------:R-:W-:-:S03]  /*19b10*/  ISETP.LT.AND P1, PT, R19, c[0x0][0x178], !P1 ;  /* 0x00005e0013007a0c */ /* 0x000fc60004f21270 */
[----:B-1----:R-:W-:Y:S01]  /*19b20*/  IMAD.WIDE R12, R0, 0x2, R8 ;  /* 0x00000002000c7825 */ /* 0x002fe200078e0208 */
[----:B------:R0:W-:Y:S01]  /*19b30*/  @P5 STG.E.U16 [R4.64], R6 ;  /* 0x0000000604005986 */ /* 0x0001e2000c101504 */
[----:B------:R-:W-:-:S03]  /*19b40*/  ISETP.LT.AND P5, PT, R29, c[0x0][0x178], !P0 ;  /* 0x00005e001d007a0c */ /* 0x000fc600047a1270 */
[----:B------:R1:W-:Y:S01]  /*19b50*/  @P6 STG.E.U16 [R12.64], R14 ;  /* 0x0000000e0c006986 */ /* 0x0003e2000c101504 */
[----:B------:R-:W-:Y:S01]  /*19b60*/  ISETP.LT.AND P6, PT, R26, c[0x0][0x178], !P0 ;  /* 0x00005e001a007a0c */ /* 0x000fe200047c1270 */
[C---:B0-----:R-:W-:Y:S01]  /*19b70*/  IMAD.WIDE R4, R0.reuse, 0x2, R10 ;  /* 0x0000000200047825 */ /* 0x041fe200078e020a */
[----:B-1----:R-:W-:-:S04]  /*19b80*/  IADD3 R14, R0, c[0x0][0x198], RZ ;  /* 0x00006600000e7a10 */ /* 0x002fc80007ffe0ff */
[----:B------:R0:W-:Y:S01]  /*19b90*/  @P3 STG.E.U16 [R4.64], R16 ;  /* 0x0000001004003986 */ /* 0x0001e2000c101504 */
[----:B------:R-:W-:Y:S01]  /*19ba0*/  ISETP.LT.AND P3, PT, R25, c[0x0][0x178], !P0 ;  /* 0x00005e0019007a0c */ /* 0x000fe20004761270 */
[----:B------:R-:W-:Y:S01]  /*19bb0*/  IMAD.WIDE R12, R0, 0x2, R20 ;  /* 0x00000002000c7825 */ /* 0x000fe200078e0214 */
[----:B------:R-:W-:Y:S02]  /*19bc0*/  PRMT R6, R23, 0x7632, R6 ;  /* 0x0000763217067816 */ /* 0x000fe40000000006 */
[----:B------:R-:W-:-:S03]  /*19bd0*/  ISETP.LT.AND P0, PT, R19, c[0x0][0x178], !P0 ;  /* 0x00005e0013007a0c */ /* 0x000fc60004701270 */
[----:B------:R1:W-:Y:S01]  /*19be0*/  @P1 STG.E.U16 [R12.64], R6 ;  /* 0x000000060c001986 */ /* 0x0003e2000c101504 */
[----:B0-----:R-:W-:Y:S01]  /*19bf0*/  IMAD.WIDE R4, R14, 0x2, R2 ;  /* 0x000000020e047825 */ /* 0x001fe200078e0202 */
[----:B------:R-:W-:-:S04]  /*19c00*/  IADD3 R0, R15, 0x3d, RZ ;  /* 0x0000003d0f007810 */ /* 0x000fc80007ffe0ff */
[----:B------:R0:W-:Y:S01]  /*19c10*/  @P5 STG.E.U16 [R4.64], R24 ;  /* 0x0000001804005986 */ /* 0x0001e2000c101504 */
[----:B-1----:R-:W-:Y:S01]  /*19c20*/  IMAD.WIDE R12, R14, 0x2, R10 ;  /* 0x000000020e0c7825 */ /* 0x002fe200078e020a */
[----:B------:R-:W-:-:S03]  /*19c30*/  ISETP.GE.AND P1, PT, R0, c[0x0][0x17c], PT ;  /* 0x00005f0000007a0c */ /* 0x000fc60003f26270 */
[----:B0-----:R-:W-:Y:S01]  /*19c40*/  IMAD.WIDE R4, R14, 0x2, R8 ;  /* 0x000000020e047825 */ /* 0x001fe200078e0208 */
[----:B------:R-:W-:-:S04]  /*19c50*/  PRMT R0, R28, 0x7632, R0 ;  /* 0x000076321c007816 */ /* 0x000fc80000000000 */
[----:B------:R0:W-:Y:S01]  /*19c60*/  @P3 STG.E.U16 [R4.64], R28 ;  /* 0x0000001c04003986 */ /* 0x0001e2000c101504 */
[----:B------:R-:W-:-:S03]  /*19c70*/  IADD3 R18, R15, 0x3e, RZ ;  /* 0x0000003e0f127810 */ /* 0x000fc60007ffe0ff */
[----:B------:R1:W-:Y:S01]  /*19c80*/  @P6 STG.E.U16 [R12.64], R27 ;  /* 0x0000001b0c006986 */ /* 0x0003e2000c101504 */
[----:B------:R-:W-:-:S03]  /*19c90*/  PRMT R6, R24, 0x7632, R6 ;  /* 0x0000763218067816 */ /* 0x000fc60000000006 */
[----:B0-----:R-:W2:Y:S01]  /*19ca0*/  LDL.LU R28, [R1+0x18c] ;  /* 0x00018c00011c7983 */ /* 0x001ea20000300800 */
[----:B-1----:R-:W-:-:S03]  /*19cb0*/  IMAD.WIDE R12, R14, 0x2, R20 ;  /* 0x000000020e0c7825 */ /* 0x002fc600078e0214 */
[----:B------:R-:W3:Y:S04]  /*19cc0*/  LDL.LU R23, [R1+0x17c] ;  /* 0x00017c0001177983 */ /* 0x000ee80000300800 */
[----:B------:R0:W-:Y:S01]  /*19cd0*/  @P0 STG.E.U16 [R12.64], R7 ;  /* 0x000000070c000986 */ /* 0x0001e2000c101504 */
[----:B------:R-:W-:Y:S02]  /*19ce0*/  ISETP.GE.AND P0, PT, R18, c[0x0][0x17c], PT ;  /* 0x00005f0012007a0c */ /* 0x000fe40003f06270 */
[----:B------:R-:W-:Y:S01]  /*19cf0*/  IADD3 R18, R15, 0x3f, RZ ;  /* 0x0000003f0f127810 */ /* 0x000fe20007ffe0ff */
[----:B------:R-:W4:Y:S04]  /*19d00*/  LDL.LU R24, [R1+0x15c] ;  /* 0x00015c0001187983 */ /* 0x000f280000300800 */
[----:B------:R-:W4:Y:S01]  /*19d10*/  LDL.LU R15, [R1+0xacc] ;  /* 0x000acc00010f7983 */ /* 0x000f220000300800 */
[----:B------:R-:W-:-:S03]  /*19d20*/  PRMT R5, R27, 0x7632, R5 ;  /* 0x000076321b057816 */ /* 0x000fc60000000005 */
[----:B------:R-:W4:Y:S01]  /*19d30*/  LDL.LU R27, [R1+0x19c] ;  /* 0x00019c00011b7983 */ /* 0x000f220000300800 */
[----:B------:R-:W-:Y:S02]  /*19d40*/  ISETP.LT.AND P5, PT, R29, c[0x0][0x178], !P2 ;  /* 0x00005e001d007a0c */ /* 0x000fe400057a1270 */
[----:B------:R-:W-:Y:S02]  /*19d50*/  IADD3 R4, R14, c[0x0][0x198], RZ ;  /* 0x000066000e047a10 */ /* 0x000fe40007ffe0ff */
[----:B------:R-:W-:Y:S02]  /*19d60*/  ISETP.LT.AND P6, PT, R25, c[0x0][0x178], !P2 ;  /* 0x00005e0019007a0c */ /* 0x000fe400057c1270 */
[----:B------:R-:W-:Y:S01]  /*19d70*/  ISETP.LT.AND P3, PT, R26, c[0x0][0x178], !P2 ;  /* 0x00005e001a007a0c */ /* 0x000fe20005761270 */
[C---:B------:R-:W-:Y:S01]  /*19d80*/  IMAD.WIDE R16, R4.reuse, 0x2, R2 ;  /* 0x0000000204107825 */ /* 0x040fe200078e0202 */
[----:B------:R-:W-:Y:S02]  /*19d90*/  ISETP.LT.AND P2, PT, R19, c[0x0][0x178], !P2 ;  /* 0x00005e0013007a0c */ /* 0x000fe40005741270 */
[----:B------:R-:W-:Y:S01]  /*19da0*/  PRMT R14, R7, 0x7632, R14 ;  /* 0x00007632070e7816 */ /* 0x000fe2000000000e */
[----:B0-----:R-:W-:-:S02]  /*19db0*/  IMAD.WIDE R12, R4, 0x2, R10 ;  /* 0x00000002040c7825 */ /* 0x001fc400078e020a */
[----:B------:R0:W-:Y:S01]  /*19dc0*/  @P5 STG.E.U16 [R16.64], R6 ;  /* 0x0000000610005986 */ /* 0x0001e2000c101504 */
[----:B------:R-:W-:Y:S01]  /*19dd0*/  ISETP.LT.AND P5, PT, R29, c[0x0][0x178], !P4 ;  /* 0x00005e001d007a0c */ /* 0x000fe200067a1270 */
[----:B0-----:R-:W-:-:S04]  /*19de0*/  IMAD.WIDE R6, R4, 0x2, R8 ;  /* 0x0000000204067825 */ /* 0x001fc800078e0208 */
[C---:B------:R-:W-:Y:S01]  /*19df0*/  IMAD.WIDE R16, R4.reuse, 0x2, R20 ;  /* 0x0000000204107825 */ /* 0x040fe200078e0214 */
[----:B------:R0:W-:Y:S01]  /*19e00*/  @P6 STG.E.U16 [R6.64], R0 ;  /* 0x0000000006006986 */ /* 0x0001e2000c101504 */
[----:B------:R-:W-:-:S03]  /*19e10*/  IADD3 R4, R4, c[0x0][0x198], RZ ;  /* 0x0000660004047a10 */ /* 0x000fc60007ffe0ff */
[----:B------:R1:W-:Y:S04]  /*19e20*/  @P3 STG.E.U16 [R12.64], R5 ;  /* 0x000000050c003986 */ /* 0x0003e8000c101504 */
[----:B------:R1:W-:Y:S01]  /*19e30*/  @P2 STG.E.U16 [R16.64], R14 ;  /* 0x0000000e10002986 */ /* 0x0003e2000c101504 */
[----:B------:R-:W-:Y:S02]  /*19e40*/  ISETP.LT.AND P2, PT, R25, c[0x0][0x178], !P4 ;  /* 0x00005e0019007a0c */ /* 0x000fe40006741270 */
[----:B------:R-:W-:Y:S01]  /*19e50*/  ISETP.LT.AND P3, PT, R26, c[0x0][0x178], !P4 ;  /* 0x00005e001a007a0c */ /* 0x000fe20006761270 */
[C---:B0-----:R-:W-:Y:S01]  /*19e60*/  IMAD.WIDE R6, R4.reuse, 0x2, R2 ;  /* 0x0000000204067825 */ /* 0x041fe200078e0202 */
[----:B------:R-:W-:Y:S02]  /*19e70*/  ISETP.LT.AND P4, PT, R19, c[0x0][0x178], !P4 ;  /* 0x00005e0013007a0c */ /* 0x000fe40006781270 */
[----:B------:R-:W-:Y:S01]  /*19e80*/  ISETP.LT.AND P6, PT, R29, c[0x0][0x178], !P1 ;  /* 0x00005e001d007a0c */ /* 0x000fe20004fc1270 */
[C---:B-1----:R-:W-:Y:S01]  /*19e90*/  IMAD.WIDE R12, R4.reuse, 0x2, R8 ;  /* 0x00000002040c7825 */ /* 0x042fe200078e0208 */
[----:B------:R-:W-:-:S05]  /*19ea0*/  IADD3 R0, R4, c[0x0][0x198], RZ ;  /* 0x0000660004007a10 */ /* 0x000fca0007ffe0ff */
[----:B------:R-:W-:Y:S01]  /*19eb0*/  IMAD.WIDE R16, R0, 0x2, R2 ;  /* 0x0000000200107825 */ /* 0x000fe200078e0202 */
[----:B--2---:R0:W-:Y:S01]  /*19ec0*/  @P5 STG.E.U16 [R6.64], R28 ;  /* 0x0000001c06005986 */ /* 0x0041e2000c101504 */
[----:B------:R-:W-:-:S03]  /*19ed0*/  PRMT R14, R28, 0x7632, R14 ;  /* 0x000076321c0e7816 */ /* 0x000fc6000000000e */
[----:B---3--:R1:W-:Y:S01]  /*19ee0*/  @P2 STG.E.U16 [R12.64], R23 ;  /* 0x000000170c002986 */ /* 0x0083e2000c101504 */
[----:B------:R-:W-:Y:S01]  /*19ef0*/  ISETP.LT.AND P2, PT, R25, c[0x0][0x178], !P1 ;  /* 0x00005e0019007a0c */ /* 0x000fe20004f41270 */
[----:B0-----:R-:W-:Y:S01]  /*19f00*/  IMAD.WIDE R6, R4, 0x2, R10 ;  /* 0x0000000204067825 */ /* 0x001fe200078e020a */
[----:B------:R-:W-:Y:S01]  /*19f10*/  ISETP.GE.AND P5, PT, R18, c[0x0][0x17c], PT ;  /* 0x00005f0012007a0c */ /* 0x000fe20003fa6270 */
[----:B------:R-:W2:Y:S02]  /*19f20*/  LDL.LU R28, [R1+0x16c] ;  /* 0x00016c00011c7983 */ /* 0x000ea40000300800 */
[----:B------:R-:W-:Y:S02]  /*19f30*/  IMAD.WIDE R4, R4, 0x2, R20 ;  /* 0x0000000204047825 */ /* 0x000fe400078e0214 */
[----:B----4-:R-:W-:Y:S04]  /*19f40*/  @P3 STG.E.U16 [R6.64], R24 ;  /* 0x0000001806003986 */ /* 0x010fe8000c101504 */
[----:B------:R0:W-:Y:S01]  /*19f50*/  @P4 STG.E.U16 [R4.64], R15 ;  /* 0x0000000f04004986 */ /* 0x0001e2000c101504 */
[----:B------:R-:W-:-:S03]  /*19f60*/  ISETP.LT.AND P3, PT, R29, c[0x0][0x178], !P0 ;  /* 0x00005e001d007a0c */ /* 0x000fc60004761270 */
[----:B------:R3:W-:Y:S01]  /*19f70*/  @P6 STG.E.U16 [R16.64], R14 ;  /* 0x0000000e10006986 */ /* 0x0007e2000c101504 */
[----:B------:R-:W-:Y:S02]  /*19f80*/  ISETP.LT.AND P6, PT, R26, c[0x0][0x178], !P1 ;  /* 0x00005e001a007a0c */ /* 0x000fe40004fc1270 */
[----:B------:R-:W-:Y:S02]  /*19f90*/  ISETP.LT.AND P1, PT, R19, c[0x0][0x178], !P1 ;  /* 0x00005e0013007a0c */ /* 0x000fe40004f21270 */
[----:B-1----:R-:W-:Y:S01]  /*19fa0*/  PRMT R13, R23, 0x7632, R13 ;  /* 0x00007632170d7816 */ /* 0x002fe2000000000d */
[C---:B0-----:R-:W-:Y:S01]  /*19fb0*/  IMAD.WIDE R4, R0.reuse, 0x2, R8 ;  /* 0x0000000200047825 */ /* 0x041fe200078e0208 */
[C---:B------:R-:W-:Y:S02]  /*19fc0*/  IADD3 R23, R0.reuse, c[0x0][0x198], RZ ;  /* 0x0000660000177a10 */ /* 0x040fe40007ffe0ff */
[----:B------:R-:W-:Y:S01]  /*19fd0*/  PRMT R18, R15, 0x7632, R18 ;  /* 0x000076320f127816 */ /* 0x000fe20000000012 */
[----:B------:R-:W-:Y:S01]  /*19fe0*/  IMAD.WIDE R6, R0, 0x2, R10 ;  /* 0x0000000200067825 */ /* 0x000fe200078e020a */
[----:B---3--:R-:W-:Y:S01]  /*19ff0*/  PRMT R17, R24, 0x7632, R17 ;  /* 0x0000763218117816 */ /* 0x008fe20000000011 */
[----:B------:R0:W-:Y:S02]  /*1a000*/  @P2 STG.E.U16 [R4.64], R13 ;  /* 0x0000000d04002986 */ /* 0x0001e4000c101504 */
[----:B------:R-:W-:-:S02]  /*1a010*/  IMAD.WIDE R14, R23, 0x2, R2 ;  /* 0x00000002170e7825 */ /* 0x000fc400078e0202 */
[----:B------:R1:W-:Y:S01]  /*1a020*/  @P6 STG.E.U16 [R6.64], R17 ;  /* 0x0000001106006986 */ /* 0x0003e2000c101504 */
[----:B------:R-:W-:Y:S01]  /*1a030*/  ISETP.LT.AND P4, PT, R29, c[0x0][0x178], !P5 ;  /* 0x00005e001d007a0c */ /* 0x000fe20006f81270 */
[----:B0-----:R-:W-:Y:S02]  /*1a040*/  IMAD.WIDE R12, R0, 0x2, R20 ;  /* 0x00000002000c7825 */ /* 0x001fe400078e0214 */
[----:B------:R-:W3:Y:S01]  /*1a050*/  LDL.LU R29, [R1+0x14c] ;  /* 0x00014c00011d7983 */ /* 0x000ee20000300800 */
[----:B------:R-:W-:-:S03]  /*1a060*/  ISETP.LT.AND P2, PT, R25, c[0x0][0x178], !P0 ;  /* 0x00005e0019007a0c */ /* 0x000fc60004741270 */
[----:B------:R2:W-:Y:S01]  /*1a070*/  @P1 STG.E.U16 [R12.64], R18 ;  /* 0x000000120c001986 */ /* 0x0005e2000c101504 */
[----:B------:R-:W-:Y:S02]  /*1a080*/  ISETP.LT.AND P6, PT, R25, c[0x0][0x178], !P5 ;  /* 0x00005e0019007a0c */ /* 0x000fe40006fc1270 */
[C---:B------:R-:W-:Y:S01]  /*1a090*/  ISETP.LT.AND P1, PT, R26.reuse, c[0x0][0x178], !P5 ;  /* 0x00005e001a007a0c */ /* 0x040fe20006f21270 */
[----:B------:R0:W-:Y:S01]  /*1a0a0*/  @P3 STG.E.U16 [R14.64], R27 ;  /* 0x0000001b0e003986 */ /* 0x0001e2000c101504 */
[----:B------:R-:W-:Y:S02]  /*1a0b0*/  ISETP.LT.AND P3, PT, R26, c[0x0][0x178], !P0 ;  /* 0x00005e001a007a0c */ /* 0x000fe40004761270 */
[C---:B------:R-:W-:Y:S02]  /*1a0c0*/  ISETP.LT.AND P0, PT, R19.reuse, c[0x0][0x178], !P0 ;  /* 0x00005e0013007a0c */ /* 0x040fe40004701270 */
[----:B------:R-:W-:Y:S02]  /*1a0d0*/  ISETP.LT.AND P5, PT, R19, c[0x0][0x178], !P5 ;  /* 0x00005e0013007a0c */ /* 0x000fe40006fa1270 */
[----:B------:R-:W4:Y:S01]  /*1a0e0*/  LDL.LU R19, [R1+0xac8] ;  /* 0x000ac80001137983 */ /* 0x000f220000300800 */
[C---:B------:R-:W-:Y:S01]  /*1a0f0*/  IADD3 R25, R23.reuse, c[0x0][0x198], RZ ;  /* 0x0000660017197a10 */ /* 0x040fe20007ffe0ff */
[----:B-1----:R-:W-:Y:S01]  /*1a100*/  IMAD.WIDE R16, R23, 0x2, R8 ;  /* 0x0000000217107825 */ /* 0x002fe200078e0208 */
[----:B------:R-:W-:-:S03]  /*1a110*/  PRMT R0, R27, 0x7632, R0 ;  /* 0x000076321b007816 */ /* 0x000fc60000000000 */
[----:B------:R-:W-:-:S04]  /*1a120*/  IMAD.WIDE R4, R23, 0x2, R10 ;  /* 0x0000000217047825 */ /* 0x000fc800078e020a */
[----:B------:R-:W-:-:S04]  /*1a130*/  IMAD.WIDE R6, R23, 0x2, R20 ;  /* 0x0000000217067825 */ /* 0x000fc800078e0214 */
[----:B------:R-:W-:-:S04]  /*1a140*/  IMAD.WIDE R2, R25, 0x2, R2 ;  /* 0x0000000219027825 */ /* 0x000fc800078e0202 */
[----:B------:R-:W-:-:S04]  /*1a150*/  IMAD.WIDE R8, R25, 0x2, R8 ;  /* 0x0000000219087825 */ /* 0x000fc800078e0208 */
[----:B------:R-:W-:-:S04]  /*1a160*/  IMAD.WIDE R10, R25, 0x2, R10 ;  /* 0x00000002190a7825 */ /* 0x000fc800078e020a */
[----:B------:R-:W-:Y:S01]  /*1a170*/  IMAD.WIDE R20, R25, 0x2, R20 ;  /* 0x0000000219147825 */ /* 0x000fe200078e0214 */
[----:B--2---:R-:W-:Y:S01]  /*1a180*/  PRMT R12, R28, 0x7632, R12 ;  /* 0x000076321c0c7816 */ /* 0x004fe2000000000c */
[----:B------:R0:W-:Y:S01]  /*1a190*/  @P2 STG.E.U16 [R16.64], R28 ;  /* 0x0000001c10002986 */ /* 0x0001e2000c101504 */
[----:B---3--:R-:W-:-:S03]  /*1a1a0*/  PRMT R13, R29, 0x7632, R13 ;  /* 0x000076321d0d7816 */ /* 0x008fc6000000000d */
[----:B------:R0:W-:Y:S04]  /*1a1b0*/  @P3 STG.E.U16 [R4.64], R29 ;  /* 0x0000001d04003986 */ /* 0x0001e8000c101504 */
[----:B----4-:R0:W-:Y:S04]  /*1a1c0*/  @P0 STG.E.U16 [R6.64], R19 ;  /* 0x0000001306000986 */ /* 0x0101e8000c101504 */
[----:B------:R0:W-:Y:S04]  /*1a1d0*/  @P4 STG.E.U16 [R2.64], R0 ;  /* 0x0000000002004986 */ /* 0x0001e8000c101504 */
[----:B------:R0:W-:Y:S04]  /*1a1e0*/  @P6 STG.E.U16 [R8.64], R12 ;  /* 0x0000000c08006986 */ /* 0x0001e8000c101504 */
[----:B------:R0:W-:Y:S01]  /*1a1f0*/  @P1 STG.E.U16 [R10.64], R13 ;  /* 0x0000000d0a001986 */ /* 0x0001e2000c101504 */
[----:B------:R-:W-:Y:S05]  /*1a200*/  @!P5 EXIT ;  /* 0x000000000000d94d */ /* 0x000fea0003800000 */
[----:B0-----:R-:W-:-:S05]  /*1a210*/  PRMT R10, R19, 0x7632, R10 ;  /* 0x00007632130a7816 */ /* 0x001fca000000000a */
[----:B------:R-:W-:Y:S01]  /*1a220*/  STG.E.U16 [R20.64], R10 ;  /* 0x0000000a14007986 */ /* 0x000fe2000c101504 */
[----:B------:R-:W-:Y:S05]  /*1a230*/  EXIT ;  /* 0x000000000000794d */ /* 0x000fea0003800000 */
.L_x_3:
[----:B------:R-:W-:-:S00]  /*1a240*/  BRA `(.L_x_3) ;  /* 0xfffffff000007947 */ /* 0x000fc0000383ffff */
[----:B------:R-:W-:-:S00]  /*1a250*/  NOP ;  /* 0x0000000000007918 */ /* 0x000fc00000000000 */
        /* <DEDUP_REMOVED lines=10> */
.L_x_4:


//--------------------- .nv.shared.matmul_kernel  --------------------------
	.section	.nv.shared.matmul_kernel,"aw",@nobits
	.sectionflags	@""
	.align	16
